//
// Generated by NVIDIA NVVM Compiler
//
// Compiler Build ID: CL-36424714
// Cuda compilation tools, release 13.0, V13.0.88
// Based on NVVM 20.0.0
//

.version 9.0
.target sm_100
.address_size 64

	// .globl	_Z22translateIntoCSRKernelPiiiS_S_
.extern .func  (.param .b32 func_retval0) vprintf
(
	.param .b64 vprintf_param_0,
	.param .b64 vprintf_param_1
)
;
.extern .func free
(
	.param .b64 free_param_0
)
;
.extern .func  (.param .b64 func_retval0) malloc
(
	.param .b64 malloc_param_0
)
;
// _ZZN3cub18CUB_300001_SM_10006detail6reduce28DeviceReduceSingleTileKernelINS2_10policy_hubIijN4cuda3__47maximumIvEEE10Policy1000EPiSB_jS8_iiNS5_3std3__410__identityEEEvT0_T1_T2_T3_T4_T6_E12temp_storage has been demoted
// _ZZN3cub18CUB_300001_SM_10006detail6reduce18DeviceReduceKernelINS2_10policy_hubIijN4cuda3__47maximumIvEEE10Policy1000EPijS8_iNS5_3std3__410__identityEEEvT0_PT3_T1_NS0_13GridEvenShareISI_EET2_T4_E12temp_storage has been demoted
// _ZZN3cub18CUB_300001_SM_10006detail6reduce28DeviceReduceSingleTileKernelINS2_10policy_hubIijN4cuda3__47maximumIvEEE10Policy1000EPiSB_iS8_iiNS5_3std3__410__identityEEEvT0_T1_T2_T3_T4_T6_E12temp_storage has been demoted
// _ZZN3cub18CUB_300001_SM_10006detail4scan16DeviceScanKernelINS2_10policy_hubIiiijN4cuda3std3__44plusIvEEE10Policy1000EPiSC_NS0_13ScanTileStateIiLb1EEES9_NS1_10InputValueIiSC_EEjiLb0EiEEvT0_T1_T2_iT3_T4_T5_E12temp_storage has been demoted
.global .align 1 .b8 _ZN34_INTERNAL_bc2918b8_4_k_cu_edgelist4cuda3std3__45__cpo5beginE[1];
.global .align 1 .b8 _ZN34_INTERNAL_bc2918b8_4_k_cu_edgelist4cuda3std3__45__cpo3endE[1];
.global .align 1 .b8 _ZN34_INTERNAL_bc2918b8_4_k_cu_edgelist4cuda3std3__45__cpo6cbeginE[1];
.global .align 1 .b8 _ZN34_INTERNAL_bc2918b8_4_k_cu_edgelist4cuda3std3__45__cpo4cendE[1];
.global .align 1 .b8 _ZN34_INTERNAL_bc2918b8_4_k_cu_edgelist4cuda3std3__45__cpo6rbeginE[1];
.global .align 1 .b8 _ZN34_INTERNAL_bc2918b8_4_k_cu_edgelist4cuda3std3__45__cpo4rendE[1];
.global .align 1 .b8 _ZN34_INTERNAL_bc2918b8_4_k_cu_edgelist4cuda3std3__45__cpo7crbeginE[1];
.global .align 1 .b8 _ZN34_INTERNAL_bc2918b8_4_k_cu_edgelist4cuda3std3__45__cpo5crendE[1];
.global .align 1 .b8 _ZN34_INTERNAL_bc2918b8_4_k_cu_edgelist4cuda3std3__436_GLOBAL__N__bc2918b8_4_k_cu_edgelist6ignoreE[1];
.global .align 1 .b8 _ZN34_INTERNAL_bc2918b8_4_k_cu_edgelist4cuda3std3__419piecewise_constructE[1];
.global .align 1 .b8 _ZN34_INTERNAL_bc2918b8_4_k_cu_edgelist4cuda3std3__48in_placeE[1];
.global .align 1 .b8 _ZN34_INTERNAL_bc2918b8_4_k_cu_edgelist4cuda3std3__420unreachable_sentinelE[1];
.global .align 1 .b8 _ZN34_INTERNAL_bc2918b8_4_k_cu_edgelist4cuda3std3__47nulloptE[1];
.global .align 1 .b8 _ZN34_INTERNAL_bc2918b8_4_k_cu_edgelist4cuda3std3__48unexpectE[1];
.global .align 1 .b8 _ZN34_INTERNAL_bc2918b8_4_k_cu_edgelist4cuda3std6ranges3__45__cpo4swapE[1];
.global .align 1 .b8 _ZN34_INTERNAL_bc2918b8_4_k_cu_edgelist4cuda3std6ranges3__45__cpo9iter_moveE[1];
.global .align 1 .b8 _ZN34_INTERNAL_bc2918b8_4_k_cu_edgelist4cuda3std6ranges3__45__cpo5beginE[1];
.global .align 1 .b8 _ZN34_INTERNAL_bc2918b8_4_k_cu_edgelist4cuda3std6ranges3__45__cpo3endE[1];
.global .align 1 .b8 _ZN34_INTERNAL_bc2918b8_4_k_cu_edgelist4cuda3std6ranges3__45__cpo6cbeginE[1];
.global .align 1 .b8 _ZN34_INTERNAL_bc2918b8_4_k_cu_edgelist4cuda3std6ranges3__45__cpo4cendE[1];
.global .align 1 .b8 _ZN34_INTERNAL_bc2918b8_4_k_cu_edgelist4cuda3std6ranges3__45__cpo7advanceE[1];
.global .align 1 .b8 _ZN34_INTERNAL_bc2918b8_4_k_cu_edgelist4cuda3std6ranges3__45__cpo9iter_swapE[1];
.global .align 1 .b8 _ZN34_INTERNAL_bc2918b8_4_k_cu_edgelist4cuda3std6ranges3__45__cpo4nextE[1];
.global .align 1 .b8 _ZN34_INTERNAL_bc2918b8_4_k_cu_edgelist4cuda3std6ranges3__45__cpo4prevE[1];
.global .align 1 .b8 _ZN34_INTERNAL_bc2918b8_4_k_cu_edgelist4cuda3std6ranges3__45__cpo4dataE[1];
.global .align 1 .b8 _ZN34_INTERNAL_bc2918b8_4_k_cu_edgelist4cuda3std6ranges3__45__cpo5cdataE[1];
.global .align 1 .b8 _ZN34_INTERNAL_bc2918b8_4_k_cu_edgelist4cuda3std6ranges3__45__cpo4sizeE[1];
.global .align 1 .b8 _ZN34_INTERNAL_bc2918b8_4_k_cu_edgelist4cuda3std6ranges3__45__cpo5ssizeE[1];
.global .align 1 .b8 _ZN34_INTERNAL_bc2918b8_4_k_cu_edgelist4cuda3std6ranges3__45__cpo8distanceE[1];
.global .align 1 .b8 _ZN34_INTERNAL_bc2918b8_4_k_cu_edgelist6thrust24THRUST_300001_SM_1000_NS8cuda_cub3parE[1];
.global .align 1 .b8 _ZN34_INTERNAL_bc2918b8_4_k_cu_edgelist6thrust24THRUST_300001_SM_1000_NS8cuda_cub10par_nosyncE[1];
.global .align 1 .b8 _ZN34_INTERNAL_bc2918b8_4_k_cu_edgelist6thrust24THRUST_300001_SM_1000_NS6system6detail10sequential3seqE[1];
.global .align 1 .b8 _ZN34_INTERNAL_bc2918b8_4_k_cu_edgelist6thrust24THRUST_300001_SM_1000_NS6system3cpp3parE[1];
.global .align 1 .b8 _ZN34_INTERNAL_bc2918b8_4_k_cu_edgelist6thrust24THRUST_300001_SM_1000_NS12placeholders2_1E[1];
.global .align 1 .b8 _ZN34_INTERNAL_bc2918b8_4_k_cu_edgelist6thrust24THRUST_300001_SM_1000_NS12placeholders2_2E[1];
.global .align 1 .b8 _ZN34_INTERNAL_bc2918b8_4_k_cu_edgelist6thrust24THRUST_300001_SM_1000_NS12placeholders2_3E[1];
.global .align 1 .b8 _ZN34_INTERNAL_bc2918b8_4_k_cu_edgelist6thrust24THRUST_300001_SM_1000_NS12placeholders2_4E[1];
.global .align 1 .b8 _ZN34_INTERNAL_bc2918b8_4_k_cu_edgelist6thrust24THRUST_300001_SM_1000_NS12placeholders2_5E[1];
.global .align 1 .b8 _ZN34_INTERNAL_bc2918b8_4_k_cu_edgelist6thrust24THRUST_300001_SM_1000_NS12placeholders2_6E[1];
.global .align 1 .b8 _ZN34_INTERNAL_bc2918b8_4_k_cu_edgelist6thrust24THRUST_300001_SM_1000_NS12placeholders2_7E[1];
.global .align 1 .b8 _ZN34_INTERNAL_bc2918b8_4_k_cu_edgelist6thrust24THRUST_300001_SM_1000_NS12placeholders2_8E[1];
.global .align 1 .b8 _ZN34_INTERNAL_bc2918b8_4_k_cu_edgelist6thrust24THRUST_300001_SM_1000_NS12placeholders2_9E[1];
.global .align 1 .b8 _ZN34_INTERNAL_bc2918b8_4_k_cu_edgelist6thrust24THRUST_300001_SM_1000_NS12placeholders3_10E[1];
.global .align 1 .b8 _ZN34_INTERNAL_bc2918b8_4_k_cu_edgelist6thrust24THRUST_300001_SM_1000_NS3seqE[1];
.global .align 1 .b8 _ZN34_INTERNAL_bc2918b8_4_k_cu_edgelist6thrust24THRUST_300001_SM_1000_NS6deviceE[1];
.global .align 1 .b8 $str[10] = {37, 100, 32, 37, 100, 32, 37, 100, 10};
.global .align 1 .b8 $str$1[4] = {37, 100, 10};
.global .align 1 .b8 $str$2[18] = {118, 97, 108, 117, 101, 32, 58, 32, 37, 100, 32, 37, 100, 32, 37, 100, 10};
.global .align 1 .b8 $str$3[42] = {108, 101, 118, 101, 108, 32, 58, 32, 37, 100, 32, 105, 110, 116, 101, 114, 115, 101, 99, 116, 105, 111, 110, 95, 111, 114, 100, 101, 114, 95, 108, 101, 110, 103, 116, 104, 32, 58, 37, 100, 10};
.global .align 1 .b8 $str$4[32] = {110, 101, 105, 103, 104, 98, 111, 117, 114, 95, 110, 117, 109, 98, 101, 114, 32, 102, 111, 114, 32, 37, 100, 32, 32, 105, 115, 32, 37, 100, 10};

.visible .entry _Z22translateIntoCSRKernelPiiiS_S_(
	.param .u64 .ptr .align 1 _Z22translateIntoCSRKernelPiiiS_S__param_0,
	.param .u32 _Z22translateIntoCSRKernelPiiiS_S__param_1,
	.param .u32 _Z22translateIntoCSRKernelPiiiS_S__param_2,
	.param .u64 .ptr .align 1 _Z22translateIntoCSRKernelPiiiS_S__param_3,
	.param .u64 .ptr .align 1 _Z22translateIntoCSRKernelPiiiS_S__param_4
)
{
	.reg .pred 	%p<7>;
	.reg .b32 	%r<52>;
	.reg .b64 	%rd<33>;

	ld.param.u64 	%rd4, [_Z22translateIntoCSRKernelPiiiS_S__param_0];
	ld.param.u32 	%r16, [_Z22translateIntoCSRKernelPiiiS_S__param_1];
	ld.param.u64 	%rd5, [_Z22translateIntoCSRKernelPiiiS_S__param_3];
	ld.param.u64 	%rd6, [_Z22translateIntoCSRKernelPiiiS_S__param_4];
	cvta.to.global.u64 	%rd1, %rd5;
	cvta.to.global.u64 	%rd2, %rd6;
	cvta.to.global.u64 	%rd3, %rd4;
	mov.u32 	%r17, %tid.x;
	mov.u32 	%r18, %ctaid.x;
	mov.u32 	%r19, %ntid.x;
	mad.lo.s32 	%r50, %r18, %r19, %r17;
	mov.u32 	%r20, %nctaid.x;
	mul.lo.s32 	%r2, %r19, %r20;
	setp.ge.s32 	%p1, %r50, %r16;
	@%p1 bra 	$L__BB0_7;
	add.s32 	%r21, %r50, %r2;
	max.s32 	%r22, %r16, %r21;
	setp.lt.s32 	%p2, %r21, %r16;
	selp.u32 	%r23, 1, 0, %p2;
	add.s32 	%r24, %r21, %r23;
	sub.s32 	%r25, %r22, %r24;
	div.u32 	%r26, %r25, %r2;
	add.s32 	%r3, %r26, %r23;
	and.b32  	%r27, %r3, 3;
	setp.eq.s32 	%p3, %r27, 3;
	@%p3 bra 	$L__BB0_4;
	shl.b32 	%r48, %r50, 1;
	shl.b32 	%r5, %r2, 1;
	add.s32 	%r28, %r3, 1;
	and.b32  	%r29, %r28, 3;
	neg.s32 	%r47, %r29;
$L__BB0_3:
	.pragma "nounroll";
	mul.wide.s32 	%rd7, %r50, 4;
	add.s64 	%rd8, %rd1, %rd7;
	mul.wide.s32 	%rd9, %r48, 4;
	add.s64 	%rd10, %rd3, %rd9;
	ld.global.u32 	%r30, [%rd10+4];
	mul.wide.s32 	%rd11, %r30, 4;
	add.s64 	%rd12, %rd2, %rd11;
	atom.global.add.u32 	%r31, [%rd12], 1;
	ld.global.u32 	%r32, [%rd10];
	st.global.u32 	[%rd8], %r32;
	add.s32 	%r50, %r50, %r2;
	add.s32 	%r48, %r48, %r5;
	add.s32 	%r47, %r47, 1;
	setp.ne.s32 	%p4, %r47, 0;
	@%p4 bra 	$L__BB0_3;
$L__BB0_4:
	setp.lt.u32 	%p5, %r3, 3;
	@%p5 bra 	$L__BB0_7;
	mul.wide.s32 	%rd19, %r2, 8;
	mul.wide.s32 	%rd23, %r2, 4;
	shl.b32 	%r46, %r2, 2;
$L__BB0_6:
	shl.b32 	%r33, %r50, 1;
	mul.wide.s32 	%rd13, %r33, 4;
	add.s64 	%rd14, %rd3, %rd13;
	ld.global.u32 	%r34, [%rd14+4];
	mul.wide.s32 	%rd15, %r34, 4;
	add.s64 	%rd16, %rd2, %rd15;
	atom.global.add.u32 	%r35, [%rd16], 1;
	ld.global.u32 	%r36, [%rd14];
	mul.wide.s32 	%rd17, %r50, 4;
	add.s64 	%rd18, %rd1, %rd17;
	st.global.u32 	[%rd18], %r36;
	add.s64 	%rd20, %rd14, %rd19;
	ld.global.u32 	%r37, [%rd20+4];
	mul.wide.s32 	%rd21, %r37, 4;
	add.s64 	%rd22, %rd2, %rd21;
	atom.global.add.u32 	%r38, [%rd22], 1;
	ld.global.u32 	%r39, [%rd20];
	add.s64 	%rd24, %rd18, %rd23;
	st.global.u32 	[%rd24], %r39;
	add.s64 	%rd25, %rd20, %rd19;
	ld.global.u32 	%r40, [%rd25+4];
	mul.wide.s32 	%rd26, %r40, 4;
	add.s64 	%rd27, %rd2, %rd26;
	atom.global.add.u32 	%r41, [%rd27], 1;
	ld.global.u32 	%r42, [%rd25];
	add.s64 	%rd28, %rd24, %rd23;
	st.global.u32 	[%rd28], %r42;
	add.s64 	%rd29, %rd25, %rd19;
	ld.global.u32 	%r43, [%rd29+4];
	mul.wide.s32 	%rd30, %r43, 4;
	add.s64 	%rd31, %rd2, %rd30;
	atom.global.add.u32 	%r44, [%rd31], 1;
	ld.global.u32 	%r45, [%rd29];
	add.s64 	%rd32, %rd28, %rd23;
	st.global.u32 	[%rd32], %r45;
	add.s32 	%r50, %r46, %r50;
	setp.lt.s32 	%p6, %r50, %r16;
	@%p6 bra 	$L__BB0_6;
$L__BB0_7:
	ret;

}
	// .globl	_Z20buildHashTableOffsetPiS_ii
.visible .entry _Z20buildHashTableOffsetPiS_ii(
	.param .u64 .ptr .align 1 _Z20buildHashTableOffsetPiS_ii_param_0,
	.param .u64 .ptr .align 1 _Z20buildHashTableOffsetPiS_ii_param_1,
	.param .u32 _Z20buildHashTableOffsetPiS_ii_param_2,
	.param .u32 _Z20buildHashTableOffsetPiS_ii_param_3
)
{
	.reg .pred 	%p<7>;
	.reg .b32 	%r<42>;
	.reg .b64 	%rd<18>;

	ld.param.u64 	%rd3, [_Z20buildHashTableOffsetPiS_ii_param_0];
	ld.param.u64 	%rd4, [_Z20buildHashTableOffsetPiS_ii_param_1];
	ld.param.u32 	%r12, [_Z20buildHashTableOffsetPiS_ii_param_2];
	ld.param.u32 	%r13, [_Z20buildHashTableOffsetPiS_ii_param_3];
	cvta.to.global.u64 	%rd1, %rd3;
	cvta.to.global.u64 	%rd2, %rd4;
	mov.u32 	%r14, %ctaid.x;
	mov.u32 	%r15, %ntid.x;
	mov.u32 	%r16, %tid.x;
	mad.lo.s32 	%r40, %r14, %r15, %r16;
	mov.u32 	%r17, %nctaid.x;
	mul.lo.s32 	%r2, %r15, %r17;
	setp.ge.s32 	%p1, %r40, %r12;
	@%p1 bra 	$L__BB1_7;
	add.s32 	%r18, %r40, %r2;
	max.s32 	%r19, %r12, %r18;
	setp.lt.s32 	%p2, %r18, %r12;
	selp.u32 	%r20, 1, 0, %p2;
	add.s32 	%r21, %r18, %r20;
	sub.s32 	%r22, %r19, %r21;
	div.u32 	%r23, %r22, %r2;
	add.s32 	%r3, %r23, %r20;
	and.b32  	%r24, %r3, 3;
	setp.eq.s32 	%p3, %r24, 3;
	@%p3 bra 	$L__BB1_4;
	add.s32 	%r25, %r3, 1;
	and.b32  	%r26, %r25, 3;
	neg.s32 	%r38, %r26;
$L__BB1_3:
	.pragma "nounroll";
	mul.wide.s32 	%rd5, %r40, 4;
	add.s64 	%rd6, %rd1, %rd5;
	add.s64 	%rd7, %rd2, %rd5;
	ld.global.u32 	%r27, [%rd7];
	mul.lo.s32 	%r28, %r27, %r13;
	st.global.u32 	[%rd6], %r28;
	add.s32 	%r40, %r40, %r2;
	add.s32 	%r38, %r38, 1;
	setp.ne.s32 	%p4, %r38, 0;
	@%p4 bra 	$L__BB1_3;
$L__BB1_4:
	setp.lt.u32 	%p5, %r3, 3;
	@%p5 bra 	$L__BB1_7;
	mul.wide.s32 	%rd11, %r2, 4;
	shl.b32 	%r37, %r2, 2;
$L__BB1_6:
	mul.wide.s32 	%rd8, %r40, 4;
	add.s64 	%rd9, %rd2, %rd8;
	ld.global.u32 	%r29, [%rd9];
	mul.lo.s32 	%r30, %r29, %r13;
	add.s64 	%rd10, %rd1, %rd8;
	st.global.u32 	[%rd10], %r30;
	add.s64 	%rd12, %rd9, %rd11;
	ld.global.u32 	%r31, [%rd12];
	mul.lo.s32 	%r32, %r31, %r13;
	add.s64 	%rd13, %rd10, %rd11;
	st.global.u32 	[%rd13], %r32;
	add.s64 	%rd14, %rd12, %rd11;
	ld.global.u32 	%r33, [%rd14];
	mul.lo.s32 	%r34, %r33, %r13;
	add.s64 	%rd15, %rd13, %rd11;
	st.global.u32 	[%rd15], %r34;
	add.s64 	%rd16, %rd14, %rd11;
	ld.global.u32 	%r35, [%rd16];
	mul.lo.s32 	%r36, %r35, %r13;
	add.s64 	%rd17, %rd15, %rd11;
	st.global.u32 	[%rd17], %r36;
	add.s32 	%r40, %r37, %r40;
	setp.lt.s32 	%p6, %r40, %r12;
	@%p6 bra 	$L__BB1_6;
$L__BB1_7:
	ret;

}
	// .globl	_Z14buildHashTablePiS_S_S_S_iiii
.visible .entry _Z14buildHashTablePiS_S_S_S_iiii(
	.param .u64 .ptr .align 1 _Z14buildHashTablePiS_S_S_S_iiii_param_0,
	.param .u64 .ptr .align 1 _Z14buildHashTablePiS_S_S_S_iiii_param_1,
	.param .u64 .ptr .align 1 _Z14buildHashTablePiS_S_S_S_iiii_param_2,
	.param .u64 .ptr .align 1 _Z14buildHashTablePiS_S_S_S_iiii_param_3,
	.param .u64 .ptr .align 1 _Z14buildHashTablePiS_S_S_S_iiii_param_4,
	.param .u32 _Z14buildHashTablePiS_S_S_S_iiii_param_5,
	.param .u32 _Z14buildHashTablePiS_S_S_S_iiii_param_6,
	.param .u32 _Z14buildHashTablePiS_S_S_S_iiii_param_7,
	.param .u32 _Z14buildHashTablePiS_S_S_S_iiii_param_8
)
{
	.reg .pred 	%p<6>;
	.reg .b32 	%r<36>;
	.reg .b64 	%rd<19>;

	ld.param.u64 	%rd4, [_Z14buildHashTablePiS_S_S_S_iiii_param_0];
	ld.param.u64 	%rd6, [_Z14buildHashTablePiS_S_S_S_iiii_param_1];
	ld.param.u64 	%rd5, [_Z14buildHashTablePiS_S_S_S_iiii_param_4];
	ld.param.u32 	%r17, [_Z14buildHashTablePiS_S_S_S_iiii_param_6];
	ld.param.u32 	%r18, [_Z14buildHashTablePiS_S_S_S_iiii_param_7];
	cvta.to.global.u64 	%rd1, %rd6;
	mov.u32 	%r19, %ctaid.x;
	mov.u32 	%r1, %ntid.x;
	mov.u32 	%r20, %tid.x;
	mad.lo.s32 	%r32, %r19, %r1, %r20;
	setp.ge.s32 	%p1, %r32, %r17;
	@%p1 bra 	$L__BB2_5;
	add.s32 	%r3, %r18, -1;
	mov.u32 	%r21, %nctaid.x;
	mul.lo.s32 	%r4, %r1, %r21;
	cvta.to.global.u64 	%rd2, %rd5;
	cvta.to.global.u64 	%rd3, %rd4;
$L__BB2_2:
	shl.b32 	%r22, %r32, 1;
	mul.wide.s32 	%rd7, %r22, 4;
	add.s64 	%rd8, %rd2, %rd7;
	ld.global.u32 	%r6, [%rd8];
	ld.global.u32 	%r23, [%rd8+4];
	mul.wide.s32 	%rd9, %r23, 4;
	add.s64 	%rd10, %rd3, %rd9;
	ld.global.u32 	%r7, [%rd10];
	ld.global.u32 	%r24, [%rd10+4];
	sub.s32 	%r8, %r24, %r7;
	rem.s32 	%r34, %r6, %r8;
	add.s32 	%r25, %r34, %r7;
	mul.wide.s32 	%rd11, %r25, 4;
	add.s64 	%rd12, %rd1, %rd11;
	ld.global.u32 	%r35, [%rd12];
	setp.ne.s32 	%p2, %r35, %r3;
	@%p2 bra 	$L__BB2_4;
$L__BB2_3:
	add.s32 	%r26, %r34, 1;
	setp.eq.s32 	%p3, %r26, %r8;
	selp.b32 	%r34, 0, %r26, %p3;
	add.s32 	%r27, %r34, %r7;
	mul.wide.s32 	%rd13, %r27, 4;
	add.s64 	%rd14, %rd1, %rd13;
	ld.global.u32 	%r35, [%rd14];
	setp.eq.s32 	%p4, %r35, %r3;
	@%p4 bra 	$L__BB2_3;
$L__BB2_4:
	add.s32 	%r28, %r34, %r7;
	mad.lo.s32 	%r29, %r17, %r35, %r17;
	add.s32 	%r30, %r28, %r29;
	mul.wide.s32 	%rd15, %r30, 4;
	add.s64 	%rd16, %rd1, %rd15;
	st.global.u32 	[%rd16], %r6;
	mul.wide.s32 	%rd17, %r28, 4;
	add.s64 	%rd18, %rd1, %rd17;
	atom.global.add.u32 	%r31, [%rd18], 1;
	add.s32 	%r32, %r32, %r4;
	setp.lt.s32 	%p5, %r32, %r17;
	@%p5 bra 	$L__BB2_2;
$L__BB2_5:
	ret;

}
	// .globl	_Z9DFSKerneliiiiiPiS_S_S_S_S_S_S_S_
.visible .entry _Z9DFSKerneliiiiiPiS_S_S_S_S_S_S_S_(
	.param .u32 _Z9DFSKerneliiiiiPiS_S_S_S_S_S_S_S__param_0,
	.param .u32 _Z9DFSKerneliiiiiPiS_S_S_S_S_S_S_S__param_1,
	.param .u32 _Z9DFSKerneliiiiiPiS_S_S_S_S_S_S_S__param_2,
	.param .u32 _Z9DFSKerneliiiiiPiS_S_S_S_S_S_S_S__param_3,
	.param .u32 _Z9DFSKerneliiiiiPiS_S_S_S_S_S_S_S__param_4,
	.param .u64 .ptr .align 1 _Z9DFSKerneliiiiiPiS_S_S_S_S_S_S_S__param_5,
	.param .u64 .ptr .align 1 _Z9DFSKerneliiiiiPiS_S_S_S_S_S_S_S__param_6,
	.param .u64 .ptr .align 1 _Z9DFSKerneliiiiiPiS_S_S_S_S_S_S_S__param_7,
	.param .u64 .ptr .align 1 _Z9DFSKerneliiiiiPiS_S_S_S_S_S_S_S__param_8,
	.param .u64 .ptr .align 1 _Z9DFSKerneliiiiiPiS_S_S_S_S_S_S_S__param_9,
	.param .u64 .ptr .align 1 _Z9DFSKerneliiiiiPiS_S_S_S_S_S_S_S__param_10,
	.param .u64 .ptr .align 1 _Z9DFSKerneliiiiiPiS_S_S_S_S_S_S_S__param_11,
	.param .u64 .ptr .align 1 _Z9DFSKerneliiiiiPiS_S_S_S_S_S_S_S__param_12,
	.param .u64 .ptr .align 1 _Z9DFSKerneliiiiiPiS_S_S_S_S_S_S_S__param_13
)
{
	.local .align 8 .b8 	__local_depot3[16];
	.reg .b64 	%SP;
	.reg .b64 	%SPL;
	.reg .pred 	%p<97>;
	.reg .b16 	%rs<17>;
	.reg .b32 	%r<495>;
	.reg .b64 	%rd<223>;

	mov.u64 	%SPL, __local_depot3;
	cvta.local.u64 	%SP, %SPL;
	ld.param.u32 	%r142, [_Z9DFSKerneliiiiiPiS_S_S_S_S_S_S_S__param_1];
	ld.param.u32 	%r143, [_Z9DFSKerneliiiiiPiS_S_S_S_S_S_S_S__param_2];
	ld.param.u32 	%r144, [_Z9DFSKerneliiiiiPiS_S_S_S_S_S_S_S__param_3];
	ld.param.u32 	%r145, [_Z9DFSKerneliiiiiPiS_S_S_S_S_S_S_S__param_4];
	ld.param.u64 	%rd44, [_Z9DFSKerneliiiiiPiS_S_S_S_S_S_S_S__param_5];
	ld.param.u64 	%rd47, [_Z9DFSKerneliiiiiPiS_S_S_S_S_S_S_S__param_6];
	ld.param.u64 	%rd45, [_Z9DFSKerneliiiiiPiS_S_S_S_S_S_S_S__param_7];
	ld.param.u64 	%rd48, [_Z9DFSKerneliiiiiPiS_S_S_S_S_S_S_S__param_8];
	ld.param.u64 	%rd49, [_Z9DFSKerneliiiiiPiS_S_S_S_S_S_S_S__param_9];
	ld.param.u64 	%rd50, [_Z9DFSKerneliiiiiPiS_S_S_S_S_S_S_S__param_10];
	ld.param.u64 	%rd51, [_Z9DFSKerneliiiiiPiS_S_S_S_S_S_S_S__param_11];
	ld.param.u64 	%rd52, [_Z9DFSKerneliiiiiPiS_S_S_S_S_S_S_S__param_12];
	cvta.to.global.u64 	%rd1, %rd44;
	cvta.to.global.u64 	%rd2, %rd49;
	cvta.to.global.u64 	%rd3, %rd52;
	cvta.to.global.u64 	%rd4, %rd51;
	cvta.to.global.u64 	%rd5, %rd50;
	cvta.to.global.u64 	%rd6, %rd48;
	cvta.to.global.u64 	%rd7, %rd47;
	add.u64 	%rd53, %SP, 0;
	add.u64 	%rd8, %SPL, 0;
	mov.u32 	%r146, %ctaid.x;
	mov.u32 	%r147, %ntid.x;
	mov.u32 	%r148, %tid.x;
	mad.lo.s32 	%r1, %r146, %r147, %r148;
	shr.s32 	%r149, %r1, 31;
	shr.u32 	%r150, %r149, 27;
	add.s32 	%r151, %r1, %r150;
	shr.s32 	%r2, %r151, 5;
	and.b32  	%r152, %r151, -32;
	sub.s32 	%r3, %r1, %r152;
	mul.wide.s32 	%rd9, %r144, 4;
	{ // callseq 0, 0
	.param .b64 param0;
	st.param.b64 	[param0], %rd9;
	.param .b64 retval0;
	call.uni (retval0), 
	malloc, 
	(
	param0
	);
	ld.param.b64 	%rd54, [retval0];
	} // callseq 0
	setp.lt.s32 	%p1, %r144, 1;
	@%p1 bra 	$L__BB3_13;
	and.b32  	%r4, %r144, 15;
	setp.lt.u32 	%p2, %r144, 16;
	mov.b32 	%r436, 0;
	@%p2 bra 	$L__BB3_4;
	and.b32  	%r436, %r144, 2147483632;
	mov.b32 	%r434, 0;
$L__BB3_3:
	.pragma "nounroll";
	mul.wide.u32 	%rd55, %r434, 4;
	add.s64 	%rd56, %rd54, %rd55;
	mov.b32 	%r155, 0;
	st.u32 	[%rd56], %r155;
	st.u32 	[%rd56+4], %r155;
	st.u32 	[%rd56+8], %r155;
	st.u32 	[%rd56+12], %r155;
	st.u32 	[%rd56+16], %r155;
	st.u32 	[%rd56+20], %r155;
	st.u32 	[%rd56+24], %r155;
	st.u32 	[%rd56+28], %r155;
	st.u32 	[%rd56+32], %r155;
	st.u32 	[%rd56+36], %r155;
	st.u32 	[%rd56+40], %r155;
	st.u32 	[%rd56+44], %r155;
	st.u32 	[%rd56+48], %r155;
	st.u32 	[%rd56+52], %r155;
	st.u32 	[%rd56+56], %r155;
	st.u32 	[%rd56+60], %r155;
	add.s32 	%r434, %r434, 16;
	setp.ne.s32 	%p3, %r434, %r436;
	@%p3 bra 	$L__BB3_3;
$L__BB3_4:
	setp.eq.s32 	%p4, %r4, 0;
	@%p4 bra 	$L__BB3_13;
	and.b32  	%r9, %r144, 7;
	setp.lt.u32 	%p5, %r4, 8;
	@%p5 bra 	$L__BB3_7;
	mul.wide.u32 	%rd57, %r436, 4;
	add.s64 	%rd58, %rd54, %rd57;
	mov.b32 	%r156, 0;
	st.u32 	[%rd58], %r156;
	st.u32 	[%rd58+4], %r156;
	st.u32 	[%rd58+8], %r156;
	st.u32 	[%rd58+12], %r156;
	st.u32 	[%rd58+16], %r156;
	st.u32 	[%rd58+20], %r156;
	st.u32 	[%rd58+24], %r156;
	st.u32 	[%rd58+28], %r156;
	add.s32 	%r436, %r436, 8;
$L__BB3_7:
	setp.eq.s32 	%p6, %r9, 0;
	@%p6 bra 	$L__BB3_13;
	and.b32  	%r12, %r144, 3;
	setp.lt.u32 	%p7, %r9, 4;
	@%p7 bra 	$L__BB3_10;
	mul.wide.u32 	%rd59, %r436, 4;
	add.s64 	%rd60, %rd54, %rd59;
	mov.b32 	%r157, 0;
	st.u32 	[%rd60], %r157;
	st.u32 	[%rd60+4], %r157;
	st.u32 	[%rd60+8], %r157;
	st.u32 	[%rd60+12], %r157;
	add.s32 	%r436, %r436, 4;
$L__BB3_10:
	setp.eq.s32 	%p8, %r12, 0;
	@%p8 bra 	$L__BB3_13;
	mov.b32 	%r439, 0;
$L__BB3_12:
	.pragma "nounroll";
	mul.wide.u32 	%rd61, %r436, 4;
	add.s64 	%rd62, %rd54, %rd61;
	mov.b32 	%r159, 0;
	st.u32 	[%rd62], %r159;
	add.s32 	%r436, %r436, 1;
	add.s32 	%r439, %r439, 1;
	setp.ne.s32 	%p9, %r439, %r12;
	@%p9 bra 	$L__BB3_12;
$L__BB3_13:
	{ // callseq 1, 0
	.param .b64 param0;
	st.param.b64 	[param0], %rd9;
	.param .b64 retval0;
	call.uni (retval0), 
	malloc, 
	(
	param0
	);
	ld.param.b64 	%rd63, [retval0];
	} // callseq 1
	setp.ne.s32 	%p10, %r1, 0;
	@%p10 bra 	$L__BB3_15;
	ld.param.u32 	%r431, [_Z9DFSKerneliiiiiPiS_S_S_S_S_S_S_S__param_0];
	ld.global.u32 	%r160, [%rd7];
	ld.global.u32 	%r161, [%rd7+4];
	ld.global.u32 	%r162, [%rd7+8];
	st.local.v2.u32 	[%rd8], {%r160, %r161};
	st.local.u32 	[%rd8+8], %r162;
	mov.u64 	%rd64, $str;
	cvta.global.u64 	%rd65, %rd64;
	{ // callseq 2, 0
	.param .b64 param0;
	st.param.b64 	[param0], %rd65;
	.param .b64 param1;
	st.param.b64 	[param1], %rd53;
	.param .b32 retval0;
	call.uni (retval0), 
	vprintf, 
	(
	param0, 
	param1
	);
	ld.param.b32 	%r163, [retval0];
	} // callseq 2
	st.local.u32 	[%rd8], %r431;
	mov.u64 	%rd67, $str$1;
	cvta.global.u64 	%rd68, %rd67;
	{ // callseq 3, 0
	.param .b64 param0;
	st.param.b64 	[param0], %rd68;
	.param .b64 param1;
	st.param.b64 	[param1], %rd53;
	.param .b32 retval0;
	call.uni (retval0), 
	vprintf, 
	(
	param0, 
	param1
	);
	ld.param.b32 	%r165, [retval0];
	} // callseq 3
	ld.global.u32 	%r167, [%rd6];
	ld.global.u32 	%r168, [%rd6+4];
	ld.global.u32 	%r169, [%rd6+8];
	st.local.v2.u32 	[%rd8], {%r167, %r168};
	st.local.u32 	[%rd8+8], %r169;
	mov.u64 	%rd69, $str$2;
	cvta.global.u64 	%rd70, %rd69;
	{ // callseq 4, 0
	.param .b64 param0;
	st.param.b64 	[param0], %rd70;
	.param .b64 param1;
	st.param.b64 	[param1], %rd53;
	.param .b32 retval0;
	call.uni (retval0), 
	vprintf, 
	(
	param0, 
	param1
	);
	ld.param.b32 	%r170, [retval0];
	} // callseq 4
$L__BB3_15:
	ld.param.u32 	%r432, [_Z9DFSKerneliiiiiPiS_S_S_S_S_S_S_S__param_0];
	setp.ge.s32 	%p11, %r2, %r432;
	@%p11 bra 	$L__BB3_90;
	add.s32 	%r19, %r144, -1;
	add.s64 	%rd12, %rd1, 8;
	cvta.to.global.u64 	%rd13, %rd45;
	mov.b32 	%r442, 1;
	mov.b32 	%r487, 0;
	mov.u32 	%r440, %r2;
$L__BB3_17:
	st.u32 	[%rd63], %r440;
	mov.u32 	%r443, %r442;
$L__BB3_18:
	mov.u32 	%r442, %r443;
	mul.wide.s32 	%rd71, %r442, 4;
	add.s64 	%rd14, %rd54, %rd71;
	ld.u32 	%r494, [%rd14];
	setp.ne.s32 	%p12, %r494, 0;
	@%p12 bra 	$L__BB3_92;
	add.s64 	%rd73, %rd7, %rd71;
	ld.global.u32 	%r26, [%rd73+-4];
	ld.global.u32 	%r27, [%rd73];
	sub.s32 	%r28, %r27, %r26;
	mul.wide.s32 	%rd15, %r28, 4;
	{ // callseq 5, 0
	.param .b64 param0;
	st.param.b64 	[param0], %rd15;
	.param .b64 retval0;
	call.uni (retval0), 
	malloc, 
	(
	param0
	);
	ld.param.b64 	%rd74, [retval0];
	} // callseq 5
	setp.lt.s32 	%p14, %r28, 1;
	@%p14 bra 	$L__BB3_27;
	and.b32  	%r29, %r28, 3;
	sub.s32 	%r175, %r26, %r27;
	setp.gt.u32 	%p15, %r175, -4;
	mov.b32 	%r447, 0;
	@%p15 bra 	$L__BB3_23;
	and.b32  	%r447, %r28, 2147483644;
	neg.s32 	%r446, %r447;
	add.s64 	%rd219, %rd74, 8;
	mov.u32 	%r445, %r26;
$L__BB3_22:
	mul.wide.s32 	%rd75, %r445, 4;
	add.s64 	%rd76, %rd12, %rd75;
	ld.global.u32 	%r176, [%rd76+-8];
	st.u32 	[%rd219+-8], %r176;
	ld.global.u32 	%r177, [%rd76+-4];
	st.u32 	[%rd219+-4], %r177;
	ld.global.u32 	%r178, [%rd76];
	st.u32 	[%rd219], %r178;
	ld.global.u32 	%r179, [%rd76+4];
	st.u32 	[%rd219+4], %r179;
	add.s32 	%r446, %r446, 4;
	add.s32 	%r445, %r445, 4;
	add.s64 	%rd219, %rd219, 16;
	setp.ne.s32 	%p16, %r446, 0;
	@%p16 bra 	$L__BB3_22;
$L__BB3_23:
	setp.eq.s32 	%p17, %r29, 0;
	@%p17 bra 	$L__BB3_27;
	ld.param.u64 	%rd217, [_Z9DFSKerneliiiiiPiS_S_S_S_S_S_S_S__param_5];
	add.s32 	%r180, %r447, %r26;
	cvta.to.global.u64 	%rd77, %rd217;
	mul.wide.s32 	%rd78, %r180, 4;
	add.s64 	%rd20, %rd77, %rd78;
	ld.global.u32 	%r181, [%rd20];
	mul.wide.u32 	%rd79, %r447, 4;
	add.s64 	%rd21, %rd74, %rd79;
	st.u32 	[%rd21], %r181;
	setp.eq.s32 	%p18, %r29, 1;
	@%p18 bra 	$L__BB3_27;
	ld.global.u32 	%r182, [%rd20+4];
	st.u32 	[%rd21+4], %r182;
	setp.eq.s32 	%p19, %r29, 2;
	@%p19 bra 	$L__BB3_27;
	ld.global.u32 	%r183, [%rd20+8];
	st.u32 	[%rd21+8], %r183;
$L__BB3_27:
	{ // callseq 6, 0
	.param .b64 param0;
	st.param.b64 	[param0], %rd15;
	.param .b64 retval0;
	call.uni (retval0), 
	malloc, 
	(
	param0
	);
	ld.param.b64 	%rd80, [retval0];
	} // callseq 6
	st.local.v2.u32 	[%rd8], {%r442, %r28};
	mov.u64 	%rd81, $str$3;
	cvta.global.u64 	%rd82, %rd81;
	add.u64 	%rd83, %SP, 0;
	{ // callseq 7, 0
	.param .b64 param0;
	st.param.b64 	[param0], %rd82;
	.param .b64 param1;
	st.param.b64 	[param1], %rd83;
	.param .b32 retval0;
	call.uni (retval0), 
	vprintf, 
	(
	param0, 
	param1
	);
	ld.param.b32 	%r184, [retval0];
	} // callseq 7
	@%p14 bra 	$L__BB3_51;
	and.b32  	%r37, %r28, 3;
	sub.s32 	%r187, %r26, %r27;
	setp.gt.u32 	%p21, %r187, -4;
	mov.b32 	%r448, 0;
	@%p21 bra 	$L__BB3_31;
	and.b32  	%r448, %r28, 2147483644;
	mov.b32 	%r449, 0;
$L__BB3_30:
	mul.wide.u32 	%rd84, %r449, 4;
	add.s64 	%rd85, %rd74, %rd84;
	ld.u32 	%r189, [%rd85];
	mul.wide.s32 	%rd86, %r189, 4;
	add.s64 	%rd87, %rd63, %rd86;
	ld.u32 	%r190, [%rd87];
	mul.wide.s32 	%rd88, %r190, 4;
	add.s64 	%rd89, %rd6, %rd88;
	ld.global.u32 	%r191, [%rd89];
	add.s64 	%rd90, %rd80, %rd84;
	st.u32 	[%rd90], %r191;
	ld.u32 	%r192, [%rd85];
	mul.wide.s32 	%rd91, %r192, 4;
	add.s64 	%rd92, %rd63, %rd91;
	ld.u32 	%r193, [%rd92];
	st.local.v2.u32 	[%rd8], {%r193, %r191};
	mov.u64 	%rd93, $str$4;
	cvta.global.u64 	%rd94, %rd93;
	add.u64 	%rd95, %SP, 0;
	{ // callseq 8, 0
	.param .b64 param0;
	st.param.b64 	[param0], %rd94;
	.param .b64 param1;
	st.param.b64 	[param1], %rd95;
	.param .b32 retval0;
	call.uni (retval0), 
	vprintf, 
	(
	param0, 
	param1
	);
	ld.param.b32 	%r194, [retval0];
	} // callseq 8
	ld.u32 	%r196, [%rd85+4];
	mul.wide.s32 	%rd96, %r196, 4;
	add.s64 	%rd97, %rd63, %rd96;
	ld.u32 	%r197, [%rd97];
	mul.wide.s32 	%rd98, %r197, 4;
	add.s64 	%rd99, %rd6, %rd98;
	ld.global.u32 	%r198, [%rd99];
	st.u32 	[%rd90+4], %r198;
	ld.u32 	%r199, [%rd85+4];
	mul.wide.s32 	%rd100, %r199, 4;
	add.s64 	%rd101, %rd63, %rd100;
	ld.u32 	%r200, [%rd101];
	st.local.v2.u32 	[%rd8], {%r200, %r198};
	{ // callseq 9, 0
	.param .b64 param0;
	st.param.b64 	[param0], %rd94;
	.param .b64 param1;
	st.param.b64 	[param1], %rd95;
	.param .b32 retval0;
	call.uni (retval0), 
	vprintf, 
	(
	param0, 
	param1
	);
	ld.param.b32 	%r201, [retval0];
	} // callseq 9
	ld.u32 	%r203, [%rd85+8];
	mul.wide.s32 	%rd102, %r203, 4;
	add.s64 	%rd103, %rd63, %rd102;
	ld.u32 	%r204, [%rd103];
	mul.wide.s32 	%rd104, %r204, 4;
	add.s64 	%rd105, %rd6, %rd104;
	ld.global.u32 	%r205, [%rd105];
	st.u32 	[%rd90+8], %r205;
	ld.u32 	%r206, [%rd85+8];
	mul.wide.s32 	%rd106, %r206, 4;
	add.s64 	%rd107, %rd63, %rd106;
	ld.u32 	%r207, [%rd107];
	st.local.v2.u32 	[%rd8], {%r207, %r205};
	{ // callseq 10, 0
	.param .b64 param0;
	st.param.b64 	[param0], %rd94;
	.param .b64 param1;
	st.param.b64 	[param1], %rd95;
	.param .b32 retval0;
	call.uni (retval0), 
	vprintf, 
	(
	param0, 
	param1
	);
	ld.param.b32 	%r208, [retval0];
	} // callseq 10
	ld.u32 	%r210, [%rd85+12];
	mul.wide.s32 	%rd108, %r210, 4;
	add.s64 	%rd109, %rd63, %rd108;
	ld.u32 	%r211, [%rd109];
	mul.wide.s32 	%rd110, %r211, 4;
	add.s64 	%rd111, %rd6, %rd110;
	ld.global.u32 	%r212, [%rd111];
	st.u32 	[%rd90+12], %r212;
	ld.u32 	%r213, [%rd85+12];
	mul.wide.s32 	%rd112, %r213, 4;
	add.s64 	%rd113, %rd63, %rd112;
	ld.u32 	%r214, [%rd113];
	st.local.v2.u32 	[%rd8], {%r214, %r212};
	{ // callseq 11, 0
	.param .b64 param0;
	st.param.b64 	[param0], %rd94;
	.param .b64 param1;
	st.param.b64 	[param1], %rd95;
	.param .b32 retval0;
	call.uni (retval0), 
	vprintf, 
	(
	param0, 
	param1
	);
	ld.param.b32 	%r215, [retval0];
	} // callseq 11
	add.s32 	%r449, %r449, 4;
	setp.eq.s32 	%p22, %r449, %r448;
	@%p22 bra 	$L__BB3_31;
	bra.uni 	$L__BB3_30;
$L__BB3_31:
	setp.eq.s32 	%p23, %r37, 0;
	@%p23 bra 	$L__BB3_35;
	mul.wide.u32 	%rd114, %r448, 4;
	add.s64 	%rd23, %rd74, %rd114;
	ld.u32 	%r217, [%rd23];
	mul.wide.s32 	%rd115, %r217, 4;
	add.s64 	%rd116, %rd63, %rd115;
	ld.u32 	%r218, [%rd116];
	mul.wide.s32 	%rd117, %r218, 4;
	add.s64 	%rd118, %rd6, %rd117;
	ld.global.u32 	%r219, [%rd118];
	add.s64 	%rd24, %rd80, %rd114;
	st.u32 	[%rd24], %r219;
	ld.u32 	%r220, [%rd23];
	mul.wide.s32 	%rd119, %r220, 4;
	add.s64 	%rd120, %rd63, %rd119;
	ld.u32 	%r221, [%rd120];
	st.local.v2.u32 	[%rd8], {%r221, %r219};
	mov.u64 	%rd121, $str$4;
	cvta.global.u64 	%rd122, %rd121;
	add.u64 	%rd123, %SP, 0;
	{ // callseq 12, 0
	.param .b64 param0;
	st.param.b64 	[param0], %rd122;
	.param .b64 param1;
	st.param.b64 	[param1], %rd123;
	.param .b32 retval0;
	call.uni (retval0), 
	vprintf, 
	(
	param0, 
	param1
	);
	ld.param.b32 	%r222, [retval0];
	} // callseq 12
	setp.eq.s32 	%p24, %r37, 1;
	@%p24 bra 	$L__BB3_35;
	ld.u32 	%r224, [%rd23+4];
	mul.wide.s32 	%rd124, %r224, 4;
	add.s64 	%rd125, %rd63, %rd124;
	ld.u32 	%r225, [%rd125];
	mul.wide.s32 	%rd126, %r225, 4;
	add.s64 	%rd127, %rd6, %rd126;
	ld.global.u32 	%r226, [%rd127];
	st.u32 	[%rd24+4], %r226;
	ld.u32 	%r227, [%rd23+4];
	mul.wide.s32 	%rd128, %r227, 4;
	add.s64 	%rd129, %rd63, %rd128;
	ld.u32 	%r228, [%rd129];
	st.local.v2.u32 	[%rd8], {%r228, %r226};
	mov.u64 	%rd130, $str$4;
	cvta.global.u64 	%rd131, %rd130;
	add.u64 	%rd132, %SP, 0;
	{ // callseq 13, 0
	.param .b64 param0;
	st.param.b64 	[param0], %rd131;
	.param .b64 param1;
	st.param.b64 	[param1], %rd132;
	.param .b32 retval0;
	call.uni (retval0), 
	vprintf, 
	(
	param0, 
	param1
	);
	ld.param.b32 	%r229, [retval0];
	} // callseq 13
	setp.eq.s32 	%p25, %r37, 2;
	@%p25 bra 	$L__BB3_35;
	ld.u32 	%r231, [%rd23+8];
	mul.wide.s32 	%rd133, %r231, 4;
	add.s64 	%rd134, %rd63, %rd133;
	ld.u32 	%r232, [%rd134];
	mul.wide.s32 	%rd135, %r232, 4;
	add.s64 	%rd136, %rd6, %rd135;
	ld.global.u32 	%r233, [%rd136];
	st.u32 	[%rd24+8], %r233;
	ld.u32 	%r234, [%rd23+8];
	mul.wide.s32 	%rd137, %r234, 4;
	add.s64 	%rd138, %rd63, %rd137;
	ld.u32 	%r235, [%rd138];
	st.local.v2.u32 	[%rd8], {%r235, %r233};
	mov.u64 	%rd139, $str$4;
	cvta.global.u64 	%rd140, %rd139;
	add.u64 	%rd141, %SP, 0;
	{ // callseq 14, 0
	.param .b64 param0;
	st.param.b64 	[param0], %rd140;
	.param .b64 param1;
	st.param.b64 	[param1], %rd141;
	.param .b32 retval0;
	call.uni (retval0), 
	vprintf, 
	(
	param0, 
	param1
	);
	ld.param.b32 	%r236, [retval0];
	} // callseq 14
$L__BB3_35:
	not.b32 	%r239, %r26;
	add.s32 	%r40, %r27, %r239;
	add.s32 	%r41, %r27, -2;
	cvt.u16.u32 	%rs9, %r27;
	cvt.u16.u32 	%rs10, %r26;
	xor.b16  	%rs11, %rs10, 15;
	add.s16 	%rs1, %rs11, %rs9;
	xor.b16  	%rs12, %rs10, 7;
	add.s16 	%rs2, %rs12, %rs9;
	mov.b32 	%r450, 0;
	mov.b16 	%rs15, 0;
	mov.u16 	%rs16, %rs15;
$L__BB3_36:
	mov.u32 	%r44, %r450;
	sub.s32 	%r45, %r40, %r44;
	mul.wide.u32 	%rd142, %r44, 4;
	add.s64 	%rd25, %rd80, %rd142;
	add.s32 	%r450, %r44, 1;
	setp.ge.s32 	%p26, %r450, %r28;
	ld.u32 	%r47, [%rd25];
	mov.u32 	%r467, %r44;
	@%p26 bra 	$L__BB3_50;
	add.s32 	%r241, %r26, %r44;
	sub.s32 	%r242, %r41, %r241;
	setp.lt.u32 	%p27, %r242, 15;
	mov.u32 	%r456, %r450;
	mov.u32 	%r467, %r44;
	mov.u32 	%r458, %r47;
	@%p27 bra 	$L__BB3_40;
	and.b32  	%r48, %r45, -16;
	mov.b32 	%r454, 0;
	mov.u32 	%r456, %r450;
	mov.u32 	%r467, %r44;
	mov.u32 	%r458, %r47;
$L__BB3_39:
	.pragma "nounroll";
	mul.wide.u32 	%rd143, %r456, 4;
	add.s64 	%rd144, %rd80, %rd143;
	ld.u32 	%r244, [%rd144];
	setp.lt.s32 	%p28, %r244, %r458;
	min.s32 	%r245, %r244, %r458;
	selp.b32 	%r246, %r456, %r467, %p28;
	add.s32 	%r247, %r456, 1;
	ld.u32 	%r248, [%rd144+4];
	setp.lt.s32 	%p29, %r248, %r245;
	min.s32 	%r249, %r248, %r245;
	selp.b32 	%r250, %r247, %r246, %p29;
	add.s32 	%r251, %r456, 2;
	ld.u32 	%r252, [%rd144+8];
	setp.lt.s32 	%p30, %r252, %r249;
	min.s32 	%r253, %r252, %r249;
	selp.b32 	%r254, %r251, %r250, %p30;
	add.s32 	%r255, %r456, 3;
	ld.u32 	%r256, [%rd144+12];
	setp.lt.s32 	%p31, %r256, %r253;
	min.s32 	%r257, %r256, %r253;
	selp.b32 	%r258, %r255, %r254, %p31;
	add.s32 	%r259, %r456, 4;
	ld.u32 	%r260, [%rd144+16];
	setp.lt.s32 	%p32, %r260, %r257;
	min.s32 	%r261, %r260, %r257;
	selp.b32 	%r262, %r259, %r258, %p32;
	add.s32 	%r263, %r456, 5;
	ld.u32 	%r264, [%rd144+20];
	setp.lt.s32 	%p33, %r264, %r261;
	min.s32 	%r265, %r264, %r261;
	selp.b32 	%r266, %r263, %r262, %p33;
	add.s32 	%r267, %r456, 6;
	ld.u32 	%r268, [%rd144+24];
	setp.lt.s32 	%p34, %r268, %r265;
	min.s32 	%r269, %r268, %r265;
	selp.b32 	%r270, %r267, %r266, %p34;
	add.s32 	%r271, %r456, 7;
	ld.u32 	%r272, [%rd144+28];
	setp.lt.s32 	%p35, %r272, %r269;
	min.s32 	%r273, %r272, %r269;
	selp.b32 	%r274, %r271, %r270, %p35;
	add.s32 	%r275, %r456, 8;
	ld.u32 	%r276, [%rd144+32];
	setp.lt.s32 	%p36, %r276, %r273;
	min.s32 	%r277, %r276, %r273;
	selp.b32 	%r278, %r275, %r274, %p36;
	add.s32 	%r279, %r456, 9;
	ld.u32 	%r280, [%rd144+36];
	setp.lt.s32 	%p37, %r280, %r277;
	min.s32 	%r281, %r280, %r277;
	selp.b32 	%r282, %r279, %r278, %p37;
	add.s32 	%r283, %r456, 10;
	ld.u32 	%r284, [%rd144+40];
	setp.lt.s32 	%p38, %r284, %r281;
	min.s32 	%r285, %r284, %r281;
	selp.b32 	%r286, %r283, %r282, %p38;
	add.s32 	%r287, %r456, 11;
	ld.u32 	%r288, [%rd144+44];
	setp.lt.s32 	%p39, %r288, %r285;
	min.s32 	%r289, %r288, %r285;
	selp.b32 	%r290, %r287, %r286, %p39;
	add.s32 	%r291, %r456, 12;
	ld.u32 	%r292, [%rd144+48];
	setp.lt.s32 	%p40, %r292, %r289;
	min.s32 	%r293, %r292, %r289;
	selp.b32 	%r294, %r291, %r290, %p40;
	add.s32 	%r295, %r456, 13;
	ld.u32 	%r296, [%rd144+52];
	setp.lt.s32 	%p41, %r296, %r293;
	min.s32 	%r297, %r296, %r293;
	selp.b32 	%r298, %r295, %r294, %p41;
	add.s32 	%r299, %r456, 14;
	ld.u32 	%r300, [%rd144+56];
	setp.lt.s32 	%p42, %r300, %r297;
	min.s32 	%r301, %r300, %r297;
	selp.b32 	%r302, %r299, %r298, %p42;
	add.s32 	%r303, %r456, 15;
	ld.u32 	%r304, [%rd144+60];
	setp.lt.s32 	%p43, %r304, %r301;
	min.s32 	%r458, %r304, %r301;
	selp.b32 	%r467, %r303, %r302, %p43;
	add.s32 	%r456, %r456, 16;
	add.s32 	%r454, %r454, 16;
	setp.ne.s32 	%p44, %r454, %r48;
	@%p44 bra 	$L__BB3_39;
$L__BB3_40:
	and.b32  	%r305, %r45, 15;
	setp.eq.s32 	%p45, %r305, 0;
	@%p45 bra 	$L__BB3_50;
	sub.s16 	%rs13, %rs1, %rs16;
	cvt.u32.u16 	%r307, %rs13;
	and.b32  	%r61, %r307, 15;
	add.s32 	%r308, %r61, -1;
	setp.lt.u32 	%p46, %r308, 7;
	@%p46 bra 	$L__BB3_43;
	mul.wide.u32 	%rd145, %r456, 4;
	add.s64 	%rd146, %rd80, %rd145;
	ld.u32 	%r309, [%rd146];
	setp.lt.s32 	%p47, %r309, %r458;
	min.s32 	%r310, %r309, %r458;
	selp.b32 	%r311, %r456, %r467, %p47;
	add.s32 	%r312, %r456, 1;
	ld.u32 	%r313, [%rd146+4];
	setp.lt.s32 	%p48, %r313, %r310;
	min.s32 	%r314, %r313, %r310;
	selp.b32 	%r315, %r312, %r311, %p48;
	add.s32 	%r316, %r456, 2;
	ld.u32 	%r317, [%rd146+8];
	setp.lt.s32 	%p49, %r317, %r314;
	min.s32 	%r318, %r317, %r314;
	selp.b32 	%r319, %r316, %r315, %p49;
	add.s32 	%r320, %r456, 3;
	ld.u32 	%r321, [%rd146+12];
	setp.lt.s32 	%p50, %r321, %r318;
	min.s32 	%r322, %r321, %r318;
	selp.b32 	%r323, %r320, %r319, %p50;
	add.s32 	%r324, %r456, 4;
	ld.u32 	%r325, [%rd146+16];
	setp.lt.s32 	%p51, %r325, %r322;
	min.s32 	%r326, %r325, %r322;
	selp.b32 	%r327, %r324, %r323, %p51;
	add.s32 	%r328, %r456, 5;
	ld.u32 	%r329, [%rd146+20];
	setp.lt.s32 	%p52, %r329, %r326;
	min.s32 	%r330, %r329, %r326;
	selp.b32 	%r331, %r328, %r327, %p52;
	add.s32 	%r332, %r456, 6;
	ld.u32 	%r333, [%rd146+24];
	setp.lt.s32 	%p53, %r333, %r330;
	min.s32 	%r334, %r333, %r330;
	selp.b32 	%r335, %r332, %r331, %p53;
	add.s32 	%r336, %r456, 7;
	ld.u32 	%r337, [%rd146+28];
	setp.lt.s32 	%p54, %r337, %r334;
	min.s32 	%r458, %r337, %r334;
	selp.b32 	%r467, %r336, %r335, %p54;
	add.s32 	%r456, %r456, 8;
$L__BB3_43:
	and.b32  	%r338, %r61, 7;
	setp.eq.s32 	%p55, %r338, 0;
	@%p55 bra 	$L__BB3_50;
	sub.s16 	%rs14, %rs2, %rs15;
	cvt.u32.u16 	%r340, %rs14;
	and.b32  	%r341, %r340, 7;
	and.b32  	%r69, %r340, 3;
	add.s32 	%r342, %r341, -1;
	setp.lt.u32 	%p56, %r342, 3;
	@%p56 bra 	$L__BB3_46;
	mul.wide.u32 	%rd147, %r456, 4;
	add.s64 	%rd148, %rd80, %rd147;
	ld.u32 	%r343, [%rd148];
	setp.lt.s32 	%p57, %r343, %r458;
	min.s32 	%r344, %r343, %r458;
	selp.b32 	%r345, %r456, %r467, %p57;
	add.s32 	%r346, %r456, 1;
	ld.u32 	%r347, [%rd148+4];
	setp.lt.s32 	%p58, %r347, %r344;
	min.s32 	%r348, %r347, %r344;
	selp.b32 	%r349, %r346, %r345, %p58;
	add.s32 	%r350, %r456, 2;
	ld.u32 	%r351, [%rd148+8];
	setp.lt.s32 	%p59, %r351, %r348;
	min.s32 	%r352, %r351, %r348;
	selp.b32 	%r353, %r350, %r349, %p59;
	add.s32 	%r354, %r456, 3;
	ld.u32 	%r355, [%rd148+12];
	setp.lt.s32 	%p60, %r355, %r352;
	min.s32 	%r458, %r355, %r352;
	selp.b32 	%r467, %r354, %r353, %p60;
	add.s32 	%r456, %r456, 4;
$L__BB3_46:
	setp.eq.s32 	%p61, %r69, 0;
	@%p61 bra 	$L__BB3_50;
	mul.wide.u32 	%rd149, %r456, 4;
	add.s64 	%rd26, %rd80, %rd149;
	ld.u32 	%r356, [%rd26];
	setp.lt.s32 	%p62, %r356, %r458;
	min.s32 	%r77, %r356, %r458;
	selp.b32 	%r467, %r456, %r467, %p62;
	setp.eq.s32 	%p63, %r69, 1;
	@%p63 bra 	$L__BB3_50;
	add.s32 	%r357, %r456, 1;
	ld.u32 	%r358, [%rd26+4];
	setp.lt.s32 	%p64, %r358, %r77;
	min.s32 	%r79, %r358, %r77;
	selp.b32 	%r467, %r357, %r467, %p64;
	setp.eq.s32 	%p65, %r69, 2;
	@%p65 bra 	$L__BB3_50;
	add.s32 	%r359, %r456, 2;
	ld.u32 	%r360, [%rd26+8];
	setp.lt.s32 	%p66, %r360, %r79;
	selp.b32 	%r467, %r359, %r467, %p66;
$L__BB3_50:
	mul.wide.s32 	%rd150, %r467, 4;
	add.s64 	%rd151, %rd80, %rd150;
	ld.u32 	%r361, [%rd151];
	st.u32 	[%rd25], %r361;
	st.u32 	[%rd151], %r47;
	mul.wide.u32 	%rd152, %r44, 4;
	add.s64 	%rd153, %rd74, %rd152;
	ld.u32 	%r362, [%rd153];
	add.s64 	%rd154, %rd74, %rd150;
	ld.u32 	%r363, [%rd154];
	st.u32 	[%rd153], %r363;
	st.u32 	[%rd154], %r362;
	setp.ne.s32 	%p67, %r450, %r28;
	add.s16 	%rs16, %rs16, 1;
	add.s16 	%rs15, %rs15, 1;
	@%p67 bra 	$L__BB3_36;
$L__BB3_51:
	ld.u32 	%r364, [%rd74];
	mul.wide.s32 	%rd156, %r364, 4;
	add.s64 	%rd157, %rd63, %rd156;
	ld.u32 	%r83, [%rd157];
	ld.u32 	%r84, [%rd80];
	shr.s32 	%r365, %r84, 31;
	shr.u32 	%r366, %r365, 27;
	add.s32 	%r367, %r84, %r366;
	shr.s32 	%r368, %r367, 5;
	and.b32  	%r369, %r84, -2147483617;
	setp.gt.s32 	%p68, %r369, 0;
	selp.u32 	%r370, 1, 0, %p68;
	add.s32 	%r85, %r368, %r370;
	mul.wide.s32 	%rd158, %r85, 4;
	{ // callseq 15, 0
	.param .b64 param0;
	st.param.b64 	[param0], %rd158;
	.param .b64 retval0;
	call.uni (retval0), 
	malloc, 
	(
	param0
	);
	ld.param.b64 	%rd159, [retval0];
	} // callseq 15
	setp.ge.s32 	%p69, %r3, %r84;
	mov.b64 	%rd220, 0;
	@%p69 bra 	$L__BB3_60;
	mul.wide.s32 	%rd160, %r83, 4;
	add.s64 	%rd28, %rd13, %rd160;
	not.b32 	%r373, %r3;
	add.s32 	%r374, %r84, %r373;
	shr.u32 	%r375, %r374, 5;
	add.s32 	%r86, %r375, 1;
	and.b32  	%r87, %r86, 3;
	setp.lt.u32 	%p70, %r374, 96;
	mov.b32 	%r468, 0;
	mov.u32 	%r472, %r3;
	@%p70 bra 	$L__BB3_55;
	and.b32  	%r468, %r86, 268435452;
	mov.b32 	%r473, 0;
	mov.u32 	%r472, %r3;
$L__BB3_54:
	ld.global.u32 	%r377, [%rd28];
	add.s32 	%r378, %r377, %r472;
	mul.wide.s32 	%rd161, %r378, 4;
	add.s64 	%rd162, %rd2, %rd161;
	ld.global.u32 	%r379, [%rd162];
	mul.wide.u32 	%rd163, %r473, 4;
	add.s64 	%rd164, %rd159, %rd163;
	st.u32 	[%rd164], %r379;
	ld.global.s32 	%rd165, [%rd28];
	cvt.s64.s32 	%rd166, %r472;
	add.s64 	%rd167, %rd165, %rd166;
	shl.b64 	%rd168, %rd167, 2;
	add.s64 	%rd169, %rd2, %rd168;
	ld.global.u32 	%r380, [%rd169+128];
	st.u32 	[%rd164+4], %r380;
	ld.global.s32 	%rd170, [%rd28];
	add.s64 	%rd171, %rd170, %rd166;
	shl.b64 	%rd172, %rd171, 2;
	add.s64 	%rd173, %rd2, %rd172;
	ld.global.u32 	%r381, [%rd173+256];
	st.u32 	[%rd164+8], %r381;
	ld.global.s32 	%rd174, [%rd28];
	add.s64 	%rd175, %rd174, %rd166;
	shl.b64 	%rd176, %rd175, 2;
	add.s64 	%rd177, %rd2, %rd176;
	ld.global.u32 	%r382, [%rd177+384];
	st.u32 	[%rd164+12], %r382;
	add.s32 	%r473, %r473, 4;
	add.s32 	%r472, %r472, 128;
	setp.eq.s32 	%p71, %r473, %r468;
	@%p71 bra 	$L__BB3_55;
	bra.uni 	$L__BB3_54;
$L__BB3_55:
	setp.eq.s32 	%p72, %r87, 0;
	mov.u32 	%r471, %r468;
	@%p72 bra 	$L__BB3_59;
	ld.global.u32 	%r383, [%rd28];
	add.s32 	%r384, %r383, %r472;
	mul.wide.s32 	%rd178, %r384, 4;
	add.s64 	%rd179, %rd2, %rd178;
	ld.global.u32 	%r385, [%rd179];
	mul.wide.u32 	%rd180, %r468, 4;
	add.s64 	%rd29, %rd159, %rd180;
	st.u32 	[%rd29], %r385;
	add.s32 	%r471, %r468, 1;
	setp.eq.s32 	%p73, %r87, 1;
	@%p73 bra 	$L__BB3_59;
	ld.global.s32 	%rd181, [%rd28];
	cvt.s64.s32 	%rd30, %r472;
	add.s64 	%rd182, %rd181, %rd30;
	shl.b64 	%rd183, %rd182, 2;
	add.s64 	%rd184, %rd2, %rd183;
	ld.global.u32 	%r386, [%rd184+128];
	st.u32 	[%rd29+4], %r386;
	add.s32 	%r471, %r468, 2;
	setp.eq.s32 	%p74, %r87, 2;
	@%p74 bra 	$L__BB3_59;
	ld.global.s32 	%rd185, [%rd28];
	add.s64 	%rd186, %rd185, %rd30;
	shl.b64 	%rd187, %rd186, 2;
	add.s64 	%rd188, %rd2, %rd187;
	ld.global.u32 	%r387, [%rd188+256];
	st.u32 	[%rd29+8], %r387;
	add.s32 	%r471, %r468, 3;
$L__BB3_59:
	cvt.u64.u32 	%rd220, %r471;
$L__BB3_60:
	add.s32 	%r96, %r28, -2;
	setp.lt.s32 	%p75, %r28, 4;
	mov.b32 	%r480, 1;
	@%p75 bra 	$L__BB3_72;
	mov.b32 	%r474, 1;
$L__BB3_62:
	setp.lt.s32 	%p76, %r85, 1;
	@%p76 bra 	$L__BB3_71;
	mul.wide.u32 	%rd189, %r474, 4;
	add.s64 	%rd33, %rd80, %rd189;
	mov.b32 	%r475, 0;
$L__BB3_64:
	mul.wide.u32 	%rd190, %r475, 4;
	add.s64 	%rd34, %rd159, %rd190;
	ld.u32 	%r477, [%rd34];
	setp.eq.s32 	%p77, %r477, -1;
	@%p77 bra 	$L__BB3_70;
	ld.u32 	%r391, [%rd33];
	mul.lo.s32 	%r392, %r391, %r145;
	rem.s32 	%r393, %r477, %r392;
	mul.wide.u32 	%rd191, %r475, 4;
	add.s64 	%rd192, %rd74, %rd191;
	ld.u32 	%r394, [%rd192];
	mul.wide.s32 	%rd193, %r394, 4;
	add.s64 	%rd194, %rd63, %rd193;
	ld.u32 	%r395, [%rd194];
	mul.wide.s32 	%rd195, %r395, 4;
	add.s64 	%rd196, %rd5, %rd195;
	ld.global.u32 	%r396, [%rd196];
	add.s32 	%r397, %r393, %r142;
	add.s32 	%r398, %r397, %r396;
	mul.wide.s32 	%rd197, %r398, 4;
	add.s64 	%rd221, %rd4, %rd197;
	ld.global.u32 	%r476, [%rd221];
	setp.eq.s32 	%p78, %r476, -1;
	@%p78 bra 	$L__BB3_70;
$L__BB3_66:
	setp.eq.s32 	%p79, %r476, %r477;
	@%p79 bra 	$L__BB3_70;
	mul.wide.s32 	%rd198, %r142, 4;
	add.s64 	%rd221, %rd221, %rd198;
	ld.global.u32 	%r476, [%rd221];
	setp.ne.s32 	%p80, %r476, -1;
	@%p80 bra 	$L__BB3_69;
	mov.b32 	%r477, -1;
	st.u32 	[%rd34], %r477;
	ld.global.u32 	%r476, [%rd221];
$L__BB3_69:
	setp.ne.s32 	%p81, %r476, -1;
	@%p81 bra 	$L__BB3_66;
$L__BB3_70:
	add.s32 	%r475, %r475, 1;
	setp.ne.s32 	%p82, %r475, %r85;
	@%p82 bra 	$L__BB3_64;
$L__BB3_71:
	add.s32 	%r474, %r474, 1;
	setp.ne.s32 	%p83, %r474, %r96;
	mov.u32 	%r480, %r96;
	@%p83 bra 	$L__BB3_62;
$L__BB3_72:
	setp.eq.s32 	%p84, %r480, %r28;
	@%p84 bra 	$L__BB3_91;
	setp.lt.s32 	%p85, %r85, 1;
	mov.b32 	%r488, 0;
	@%p85 bra 	$L__BB3_85;
	mul.wide.u32 	%rd199, %r480, 4;
	add.s64 	%rd38, %rd80, %rd199;
	shl.b64 	%rd200, %rd220, 2;
	add.s64 	%rd39, %rd159, %rd200;
	mad.lo.s32 	%r402, %r442, 6912, %r2;
	mul.lo.s32 	%r114, %r402, %r143;
	mov.b32 	%r481, 0;
	mov.u32 	%r488, %r481;
$L__BB3_75:
	mul.wide.u32 	%rd201, %r481, 4;
	add.s64 	%rd40, %rd159, %rd201;
	ld.u32 	%r118, [%rd40];
	setp.eq.s32 	%p86, %r118, -1;
	@%p86 bra 	$L__BB3_84;
	ld.u32 	%r403, [%rd38];
	mul.lo.s32 	%r404, %r403, %r145;
	rem.s32 	%r405, %r118, %r404;
	mul.wide.u32 	%rd202, %r481, 4;
	add.s64 	%rd203, %rd74, %rd202;
	ld.u32 	%r406, [%rd203];
	mul.wide.s32 	%rd204, %r406, 4;
	add.s64 	%rd205, %rd63, %rd204;
	ld.u32 	%r407, [%rd205];
	mul.wide.s32 	%rd206, %r407, 4;
	add.s64 	%rd207, %rd5, %rd206;
	ld.global.u32 	%r408, [%rd207];
	add.s32 	%r409, %r405, %r142;
	add.s32 	%r410, %r409, %r408;
	mul.wide.s32 	%rd208, %r410, 4;
	add.s64 	%rd222, %rd4, %rd208;
	ld.global.u32 	%r484, [%rd222];
	setp.eq.s32 	%p87, %r484, -1;
	@%p87 bra 	$L__BB3_84;
$L__BB3_77:
	ld.u32 	%r411, [%rd40];
	setp.ne.s32 	%p88, %r484, %r411;
	@%p88 bra 	$L__BB3_81;
	setp.eq.s32 	%p89, %r442, %r19;
	@%p89 bra 	$L__BB3_80;
	// begin inline asm
	activemask.b32 %r412;
	// end inline asm
	popc.b32 	%r414, %r412;
	ld.u32 	%r415, [%rd39];
	// begin inline asm
	mov.u32 %r413, %lanemask_lt;
	// end inline asm
	and.b32  	%r416, %r413, %r412;
	popc.b32 	%r417, %r416;
	add.s32 	%r418, %r488, %r114;
	add.s32 	%r419, %r418, %r417;
	mul.wide.u32 	%rd209, %r419, 4;
	add.s64 	%rd210, %rd3, %rd209;
	st.global.u32 	[%rd210], %r415;
	add.s32 	%r488, %r414, %r488;
	bra.uni 	$L__BB3_81;
$L__BB3_80:
	// begin inline asm
	activemask.b32 %r420;
	// end inline asm
	popc.b32 	%r421, %r420;
	add.s32 	%r487, %r421, %r487;
$L__BB3_81:
	mul.wide.s32 	%rd211, %r142, 4;
	add.s64 	%rd222, %rd222, %rd211;
	ld.global.u32 	%r484, [%rd222];
	setp.ne.s32 	%p90, %r484, -1;
	@%p90 bra 	$L__BB3_83;
	mov.b32 	%r422, -1;
	st.u32 	[%rd40], %r422;
	ld.global.u32 	%r484, [%rd222];
$L__BB3_83:
	setp.ne.s32 	%p91, %r484, -1;
	@%p91 bra 	$L__BB3_77;
$L__BB3_84:
	add.s32 	%r481, %r481, 1;
	setp.ne.s32 	%p92, %r481, %r85;
	@%p92 bra 	$L__BB3_75;
$L__BB3_85:
	st.u32 	[%rd14], %r488;
	setp.ne.s32 	%p93, %r488, 0;
	mov.u32 	%r443, %r442;
	@%p93 bra 	$L__BB3_18;
	setp.gt.s32 	%p94, %r442, 0;
	add.s32 	%r443, %r442, -1;
	@%p94 bra 	$L__BB3_18;
	setp.ne.s32 	%p95, %r3, 1;
	@%p95 bra 	$L__BB3_89;
	ld.param.u64 	%rd218, [_Z9DFSKerneliiiiiPiS_S_S_S_S_S_S_S__param_13];
	cvta.to.global.u64 	%rd212, %rd218;
	atom.global.add.u32 	%r423, [%rd212], %r487;
$L__BB3_89:
	ld.param.u32 	%r433, [_Z9DFSKerneliiiiiPiS_S_S_S_S_S_S_S__param_0];
	mov.u32 	%r424, %ntid.x;
	mov.u32 	%r425, %nctaid.x;
	mul.lo.s32 	%r426, %r424, %r425;
	and.b32  	%r427, %r426, 31;
	add.s32 	%r440, %r440, %r427;
	setp.lt.s32 	%p96, %r440, %r433;
	@%p96 bra 	$L__BB3_17;
$L__BB3_90:
	{ // callseq 16, 0
	.param .b64 param0;
	st.param.b64 	[param0], %rd54;
	call.uni 
	free, 
	(
	param0
	);
	} // callseq 16
	{ // callseq 17, 0
	.param .b64 param0;
	st.param.b64 	[param0], %rd63;
	call.uni 
	free, 
	(
	param0
	);
	} // callseq 17
	ret;
$L__BB3_91:
	{ // callseq 18, 0
	.param .b64 param0;
	st.param.b64 	[param0], %rd74;
	call.uni 
	free, 
	(
	param0
	);
	} // callseq 18
	{ // callseq 19, 0
	.param .b64 param0;
	st.param.b64 	[param0], %rd80;
	call.uni 
	free, 
	(
	param0
	);
	} // callseq 19
	{ // callseq 20, 0
	.param .b64 param0;
	st.param.b64 	[param0], %rd159;
	call.uni 
	free, 
	(
	param0
	);
	} // callseq 20
	ld.u32 	%r494, [%rd14];
	bra.uni 	$L__BB3_94;
$L__BB3_92:
	setp.ne.s32 	%p13, %r3, 0;
	@%p13 bra 	$L__BB3_94;
	add.s32 	%r494, %r494, -1;
	st.u32 	[%rd14], %r494;
$L__BB3_94:
	mad.lo.s32 	%r428, %r442, 6912, %r2;
	mad.lo.s32 	%r429, %r428, %r143, %r494;
	mul.wide.s32 	%rd213, %r429, 4;
	add.s64 	%rd214, %rd3, %rd213;
	ld.global.u32 	%r430, [%rd214];
	mul.wide.s32 	%rd215, %r442, 4;
	add.s64 	%rd216, %rd63, %rd215;
	st.u32 	[%rd216], %r430;
	add.s32 	%r443, %r442, 1;
	bra.uni 	$L__BB3_18;

}
	// .globl	_ZN3cub18CUB_300001_SM_10006detail11EmptyKernelIvEEvv
.visible .entry _ZN3cub18CUB_300001_SM_10006detail11EmptyKernelIvEEvv()
{


	ret;

}
	// .globl	_ZN3cub18CUB_300001_SM_10006detail4scan20DeviceScanInitKernelINS0_13ScanTileStateIiLb1EEEEEvT_i
.visible .entry _ZN3cub18CUB_300001_SM_10006detail4scan20DeviceScanInitKernelINS0_13ScanTileStateIiLb1EEEEEvT_i(
	.param .align 8 .b8 _ZN3cub18CUB_300001_SM_10006detail4scan20DeviceScanInitKernelINS0_13ScanTileStateIiLb1EEEEEvT_i_param_0[8],
	.param .u32 _ZN3cub18CUB_300001_SM_10006detail4scan20DeviceScanInitKernelINS0_13ScanTileStateIiLb1EEEEEvT_i_param_1
)
{
	.reg .pred 	%p<5>;
	.reg .b32 	%r<10>;
	.reg .b64 	%rd<7>;

	ld.param.u64 	%rd2, [_ZN3cub18CUB_300001_SM_10006detail4scan20DeviceScanInitKernelINS0_13ScanTileStateIiLb1EEEEEvT_i_param_0];
	ld.param.u32 	%r4, [_ZN3cub18CUB_300001_SM_10006detail4scan20DeviceScanInitKernelINS0_13ScanTileStateIiLb1EEEEEvT_i_param_1];
	cvta.to.global.u64 	%rd1, %rd2;
	mov.u32 	%r1, %ctaid.x;
	mov.u32 	%r5, %ntid.x;
	mov.u32 	%r2, %tid.x;
	mad.lo.s32 	%r3, %r1, %r5, %r2;
	setp.ge.s32 	%p1, %r3, %r4;
	@%p1 bra 	$L__BB5_2;
	mul.wide.s32 	%rd3, %r3, 8;
	add.s64 	%rd4, %rd1, %rd3;
	mov.b32 	%r6, 0;
	mov.b32 	%r7, 99;
	st.global.v2.u32 	[%rd4+256], {%r7, %r6};
$L__BB5_2:
	setp.ne.s32 	%p2, %r1, 0;
	setp.gt.u32 	%p3, %r2, 31;
	or.pred  	%p4, %p2, %p3;
	@%p4 bra 	$L__BB5_4;
	mul.wide.u32 	%rd5, %r2, 8;
	add.s64 	%rd6, %rd1, %rd5;
	mov.b32 	%r9, 0;
	st.global.v2.u32 	[%rd6], {%r9, %r9};
$L__BB5_4:
	ret;

}
	// .globl	_ZN3cub18CUB_300001_SM_10006detail4scan16DeviceScanKernelINS2_10policy_hubIiiijN4cuda3std3__44plusIvEEE10Policy1000EPiSC_NS0_13ScanTileStateIiLb1EEES9_NS1_10InputValueIiSC_EEjiLb0EiEEvT0_T1_T2_iT3_T4_T5_
.visible .entry _ZN3cub18CUB_300001_SM_10006detail4scan16DeviceScanKernelINS2_10policy_hubIiiijN4cuda3std3__44plusIvEEE10Policy1000EPiSC_NS0_13ScanTileStateIiLb1EEES9_NS1_10InputValueIiSC_EEjiLb0EiEEvT0_T1_T2_iT3_T4_T5_(
	.param .u64 .ptr .align 1 _ZN3cub18CUB_300001_SM_10006detail4scan16DeviceScanKernelINS2_10policy_hubIiiijN4cuda3std3__44plusIvEEE10Policy1000EPiSC_NS0_13ScanTileStateIiLb1EEES9_NS1_10InputValueIiSC_EEjiLb0EiEEvT0_T1_T2_iT3_T4_T5__param_0,
	.param .u64 .ptr .align 1 _ZN3cub18CUB_300001_SM_10006detail4scan16DeviceScanKernelINS2_10policy_hubIiiijN4cuda3std3__44plusIvEEE10Policy1000EPiSC_NS0_13ScanTileStateIiLb1EEES9_NS1_10InputValueIiSC_EEjiLb0EiEEvT0_T1_T2_iT3_T4_T5__param_1,
	.param .align 8 .b8 _ZN3cub18CUB_300001_SM_10006detail4scan16DeviceScanKernelINS2_10policy_hubIiiijN4cuda3std3__44plusIvEEE10Policy1000EPiSC_NS0_13ScanTileStateIiLb1EEES9_NS1_10InputValueIiSC_EEjiLb0EiEEvT0_T1_T2_iT3_T4_T5__param_2[8],
	.param .u32 _ZN3cub18CUB_300001_SM_10006detail4scan16DeviceScanKernelINS2_10policy_hubIiiijN4cuda3std3__44plusIvEEE10Policy1000EPiSC_NS0_13ScanTileStateIiLb1EEES9_NS1_10InputValueIiSC_EEjiLb0EiEEvT0_T1_T2_iT3_T4_T5__param_3,
	.param .align 1 .b8 _ZN3cub18CUB_300001_SM_10006detail4scan16DeviceScanKernelINS2_10policy_hubIiiijN4cuda3std3__44plusIvEEE10Policy1000EPiSC_NS0_13ScanTileStateIiLb1EEES9_NS1_10InputValueIiSC_EEjiLb0EiEEvT0_T1_T2_iT3_T4_T5__param_4[1],
	.param .align 8 .b8 _ZN3cub18CUB_300001_SM_10006detail4scan16DeviceScanKernelINS2_10policy_hubIiiijN4cuda3std3__44plusIvEEE10Policy1000EPiSC_NS0_13ScanTileStateIiLb1EEES9_NS1_10InputValueIiSC_EEjiLb0EiEEvT0_T1_T2_iT3_T4_T5__param_5[16],
	.param .u32 _ZN3cub18CUB_300001_SM_10006detail4scan16DeviceScanKernelINS2_10policy_hubIiiijN4cuda3std3__44plusIvEEE10Policy1000EPiSC_NS0_13ScanTileStateIiLb1EEES9_NS1_10InputValueIiSC_EEjiLb0EiEEvT0_T1_T2_iT3_T4_T5__param_6
)
.maxntid 384
{
	.reg .pred 	%p<160>;
	.reg .b16 	%rs<3>;
	.reg .b32 	%r<1038>;
	.reg .b64 	%rd<61>;
	// demoted variable
	.shared .align 16 .b8 _ZZN3cub18CUB_300001_SM_10006detail4scan16DeviceScanKernelINS2_10policy_hubIiiijN4cuda3std3__44plusIvEEE10Policy1000EPiSC_NS0_13ScanTileStateIiLb1EEES9_NS1_10InputValueIiSC_EEjiLb0EiEEvT0_T1_T2_iT3_T4_T5_E12temp_storage[33808];
	ld.param.u32 	%r241, [_ZN3cub18CUB_300001_SM_10006detail4scan16DeviceScanKernelINS2_10policy_hubIiiijN4cuda3std3__44plusIvEEE10Policy1000EPiSC_NS0_13ScanTileStateIiLb1EEES9_NS1_10InputValueIiSC_EEjiLb0EiEEvT0_T1_T2_iT3_T4_T5__param_5];
	bfe.u32 	%r242, %r241, 0, 8;
	cvt.u16.u32 	%rs1, %r242;
	and.b16  	%rs2, %rs1, 255;
	ld.param.u64 	%rd14, [_ZN3cub18CUB_300001_SM_10006detail4scan16DeviceScanKernelINS2_10policy_hubIiiijN4cuda3std3__44plusIvEEE10Policy1000EPiSC_NS0_13ScanTileStateIiLb1EEES9_NS1_10InputValueIiSC_EEjiLb0EiEEvT0_T1_T2_iT3_T4_T5__param_2];
	ld.param.u64 	%rd2, [_ZN3cub18CUB_300001_SM_10006detail4scan16DeviceScanKernelINS2_10policy_hubIiiijN4cuda3std3__44plusIvEEE10Policy1000EPiSC_NS0_13ScanTileStateIiLb1EEES9_NS1_10InputValueIiSC_EEjiLb0EiEEvT0_T1_T2_iT3_T4_T5__param_5+8];
	ld.param.u64 	%rd15, [_ZN3cub18CUB_300001_SM_10006detail4scan16DeviceScanKernelINS2_10policy_hubIiiijN4cuda3std3__44plusIvEEE10Policy1000EPiSC_NS0_13ScanTileStateIiLb1EEES9_NS1_10InputValueIiSC_EEjiLb0EiEEvT0_T1_T2_iT3_T4_T5__param_0];
	ld.param.u32 	%r240, [_ZN3cub18CUB_300001_SM_10006detail4scan16DeviceScanKernelINS2_10policy_hubIiiijN4cuda3std3__44plusIvEEE10Policy1000EPiSC_NS0_13ScanTileStateIiLb1EEES9_NS1_10InputValueIiSC_EEjiLb0EiEEvT0_T1_T2_iT3_T4_T5__param_6];
	cvta.to.global.u64 	%rd1, %rd15;
	setp.eq.s16 	%p1, %rs2, 0;
	@%p1 bra 	$L__BB6_2;
	cvta.to.global.u64 	%rd16, %rd2;
	ld.global.u32 	%r985, [%rd16];
	bra.uni 	$L__BB6_3;
$L__BB6_2:
	cvt.u32.u64 	%r985, %rd2;
$L__BB6_3:
	ld.param.u32 	%r983, [_ZN3cub18CUB_300001_SM_10006detail4scan16DeviceScanKernelINS2_10policy_hubIiiijN4cuda3std3__44plusIvEEE10Policy1000EPiSC_NS0_13ScanTileStateIiLb1EEES9_NS1_10InputValueIiSC_EEjiLb0EiEEvT0_T1_T2_iT3_T4_T5__param_3];
	mov.u32 	%r243, %ctaid.x;
	add.s32 	%r986, %r983, %r243;
	mul.lo.s32 	%r5, %r986, 8448;
	sub.s32 	%r6, %r240, %r5;
	setp.lt.u32 	%p2, %r6, 8449;
	@%p2 bra 	$L__BB6_29;
	cvt.u64.u32 	%rd40, %r5;
	mov.u32 	%r7, %tid.x;
	and.b32  	%r628, %r7, 31;
	and.b32  	%r629, %r7, 992;
	mul.lo.s32 	%r630, %r629, 22;
	or.b32  	%r631, %r630, %r628;
	cvt.u64.u32 	%rd41, %r631;
	add.s64 	%rd4, %rd41, %rd40;
	shl.b64 	%rd42, %rd4, 2;
	add.s64 	%rd43, %rd1, %rd42;
	ld.global.u32 	%r632, [%rd43];
	ld.global.u32 	%r633, [%rd43+128];
	ld.global.u32 	%r634, [%rd43+256];
	ld.global.u32 	%r635, [%rd43+384];
	ld.global.u32 	%r636, [%rd43+512];
	ld.global.u32 	%r637, [%rd43+640];
	ld.global.u32 	%r638, [%rd43+768];
	ld.global.u32 	%r639, [%rd43+896];
	ld.global.u32 	%r640, [%rd43+1024];
	ld.global.u32 	%r641, [%rd43+1152];
	ld.global.u32 	%r642, [%rd43+1280];
	ld.global.u32 	%r643, [%rd43+1408];
	ld.global.u32 	%r644, [%rd43+1536];
	ld.global.u32 	%r645, [%rd43+1664];
	ld.global.u32 	%r646, [%rd43+1792];
	ld.global.u32 	%r647, [%rd43+1920];
	ld.global.u32 	%r648, [%rd43+2048];
	ld.global.u32 	%r649, [%rd43+2176];
	ld.global.u32 	%r650, [%rd43+2304];
	ld.global.u32 	%r651, [%rd43+2432];
	ld.global.u32 	%r652, [%rd43+2560];
	ld.global.u32 	%r653, [%rd43+2688];
	// begin inline asm
	mov.u32 %r627, %laneid;
	// end inline asm
	shr.u32 	%r9, %r7, 5;
	mad.lo.s32 	%r654, %r9, 704, %r627;
	shl.b32 	%r655, %r654, 2;
	mov.u32 	%r656, _ZZN3cub18CUB_300001_SM_10006detail4scan16DeviceScanKernelINS2_10policy_hubIiiijN4cuda3std3__44plusIvEEE10Policy1000EPiSC_NS0_13ScanTileStateIiLb1EEES9_NS1_10InputValueIiSC_EEjiLb0EiEEvT0_T1_T2_iT3_T4_T5_E12temp_storage;
	add.s32 	%r10, %r656, %r655;
	st.shared.u32 	[%r10], %r632;
	st.shared.u32 	[%r10+128], %r633;
	st.shared.u32 	[%r10+256], %r634;
	st.shared.u32 	[%r10+384], %r635;
	st.shared.u32 	[%r10+512], %r636;
	st.shared.u32 	[%r10+640], %r637;
	st.shared.u32 	[%r10+768], %r638;
	st.shared.u32 	[%r10+896], %r639;
	st.shared.u32 	[%r10+1024], %r640;
	st.shared.u32 	[%r10+1152], %r641;
	st.shared.u32 	[%r10+1280], %r642;
	st.shared.u32 	[%r10+1408], %r643;
	st.shared.u32 	[%r10+1536], %r644;
	st.shared.u32 	[%r10+1664], %r645;
	st.shared.u32 	[%r10+1792], %r646;
	st.shared.u32 	[%r10+1920], %r647;
	st.shared.u32 	[%r10+2048], %r648;
	st.shared.u32 	[%r10+2176], %r649;
	st.shared.u32 	[%r10+2304], %r650;
	st.shared.u32 	[%r10+2432], %r651;
	st.shared.u32 	[%r10+2560], %r652;
	st.shared.u32 	[%r10+2688], %r653;
	bar.warp.sync 	-1;
	mad.lo.s32 	%r11, %r627, 84, %r10;
	ld.shared.v2.u32 	{%r12, %r13}, [%r11];
	ld.shared.v2.u32 	{%r14, %r15}, [%r11+8];
	ld.shared.v2.u32 	{%r16, %r17}, [%r11+16];
	ld.shared.v2.u32 	{%r18, %r19}, [%r11+24];
	ld.shared.v2.u32 	{%r20, %r21}, [%r11+32];
	ld.shared.v2.u32 	{%r22, %r23}, [%r11+40];
	ld.shared.v2.u32 	{%r24, %r25}, [%r11+48];
	ld.shared.v2.u32 	{%r26, %r27}, [%r11+56];
	ld.shared.v2.u32 	{%r28, %r29}, [%r11+64];
	ld.shared.v2.u32 	{%r30, %r31}, [%r11+72];
	ld.shared.v2.u32 	{%r32, %r33}, [%r11+80];
	bar.sync 	0;
	setp.ne.s32 	%p104, %r986, 0;
	@%p104 bra 	$L__BB6_9;
	add.s32 	%r878, %r13, %r12;
	add.s32 	%r879, %r14, %r878;
	add.s32 	%r880, %r15, %r879;
	add.s32 	%r881, %r16, %r880;
	add.s32 	%r882, %r17, %r881;
	add.s32 	%r883, %r18, %r882;
	add.s32 	%r884, %r19, %r883;
	add.s32 	%r885, %r20, %r884;
	add.s32 	%r886, %r21, %r885;
	add.s32 	%r887, %r22, %r886;
	add.s32 	%r888, %r23, %r887;
	add.s32 	%r889, %r24, %r888;
	add.s32 	%r890, %r25, %r889;
	add.s32 	%r891, %r26, %r890;
	add.s32 	%r892, %r27, %r891;
	add.s32 	%r893, %r28, %r892;
	add.s32 	%r894, %r29, %r893;
	add.s32 	%r895, %r30, %r894;
	add.s32 	%r896, %r31, %r895;
	add.s32 	%r897, %r32, %r896;
	add.s32 	%r852, %r33, %r897;
	mov.b32 	%r850, 1;
	mov.b32 	%r875, 0;
	mov.b32 	%r877, -1;
	// begin inline asm
	{  .reg .s32 r0;  .reg .pred p;  shfl.sync.up.b32 r0|p, %r852, %r850, %r875, %r877;  @p add.s32 r0, r0, %r852;  mov.s32 %r848, r0;}
	// end inline asm
	mov.b32 	%r856, 2;
	// begin inline asm
	{  .reg .s32 r0;  .reg .pred p;  shfl.sync.up.b32 r0|p, %r848, %r856, %r875, %r877;  @p add.s32 r0, r0, %r848;  mov.s32 %r854, r0;}
	// end inline asm
	mov.b32 	%r862, 4;
	// begin inline asm
	{  .reg .s32 r0;  .reg .pred p;  shfl.sync.up.b32 r0|p, %r854, %r862, %r875, %r877;  @p add.s32 r0, r0, %r854;  mov.s32 %r860, r0;}
	// end inline asm
	mov.b32 	%r868, 8;
	// begin inline asm
	{  .reg .s32 r0;  .reg .pred p;  shfl.sync.up.b32 r0|p, %r860, %r868, %r875, %r877;  @p add.s32 r0, r0, %r860;  mov.s32 %r866, r0;}
	// end inline asm
	mov.b32 	%r874, 16;
	// begin inline asm
	{  .reg .s32 r0;  .reg .pred p;  shfl.sync.up.b32 r0|p, %r866, %r874, %r875, %r877;  @p add.s32 r0, r0, %r866;  mov.s32 %r872, r0;}
	// end inline asm
	setp.ne.s32 	%p146, %r627, 31;
	@%p146 bra 	$L__BB6_7;
	shl.b32 	%r898, %r9, 2;
	add.s32 	%r900, %r656, %r898;
	st.shared.u32 	[%r900+16], %r872;
$L__BB6_7:
	bar.sync 	0;
	ld.shared.v4.u32 	{%r901, %r902, %r903, %r904}, [_ZZN3cub18CUB_300001_SM_10006detail4scan16DeviceScanKernelINS2_10policy_hubIiiijN4cuda3std3__44plusIvEEE10Policy1000EPiSC_NS0_13ScanTileStateIiLb1EEES9_NS1_10InputValueIiSC_EEjiLb0EiEEvT0_T1_T2_iT3_T4_T5_E12temp_storage+16];
	add.s32 	%r905, %r902, %r901;
	setp.eq.s32 	%p147, %r9, 2;
	selp.b32 	%r906, %r905, %r901, %p147;
	add.s32 	%r907, %r905, %r903;
	setp.eq.s32 	%p148, %r9, 3;
	selp.b32 	%r908, %r907, %r906, %p148;
	add.s32 	%r909, %r907, %r904;
	setp.eq.s32 	%p149, %r9, 4;
	selp.b32 	%r910, %r909, %r908, %p149;
	ld.shared.v4.u32 	{%r911, %r912, %r913, %r914}, [_ZZN3cub18CUB_300001_SM_10006detail4scan16DeviceScanKernelINS2_10policy_hubIiiijN4cuda3std3__44plusIvEEE10Policy1000EPiSC_NS0_13ScanTileStateIiLb1EEES9_NS1_10InputValueIiSC_EEjiLb0EiEEvT0_T1_T2_iT3_T4_T5_E12temp_storage+32];
	add.s32 	%r915, %r909, %r911;
	setp.eq.s32 	%p150, %r9, 5;
	selp.b32 	%r916, %r915, %r910, %p150;
	add.s32 	%r917, %r915, %r912;
	setp.eq.s32 	%p151, %r9, 6;
	selp.b32 	%r918, %r917, %r916, %p151;
	add.s32 	%r919, %r917, %r913;
	setp.eq.s32 	%p152, %r9, 7;
	selp.b32 	%r920, %r919, %r918, %p152;
	add.s32 	%r921, %r919, %r914;
	setp.eq.s32 	%p153, %r9, 8;
	selp.b32 	%r922, %r921, %r920, %p153;
	ld.shared.v4.u32 	{%r923, %r924, %r925, %r926}, [_ZZN3cub18CUB_300001_SM_10006detail4scan16DeviceScanKernelINS2_10policy_hubIiiijN4cuda3std3__44plusIvEEE10Policy1000EPiSC_NS0_13ScanTileStateIiLb1EEES9_NS1_10InputValueIiSC_EEjiLb0EiEEvT0_T1_T2_iT3_T4_T5_E12temp_storage+48];
	add.s32 	%r927, %r921, %r923;
	setp.eq.s32 	%p154, %r9, 9;
	selp.b32 	%r928, %r927, %r922, %p154;
	add.s32 	%r929, %r927, %r924;
	setp.eq.s32 	%p155, %r9, 10;
	selp.b32 	%r930, %r929, %r928, %p155;
	add.s32 	%r931, %r929, %r925;
	setp.eq.s32 	%p156, %r9, 11;
	selp.b32 	%r932, %r931, %r930, %p156;
	setp.lt.u32 	%p157, %r7, 32;
	selp.b32 	%r933, 0, %r932, %p157;
	setp.eq.s32 	%p158, %r627, 0;
	sub.s32 	%r934, %r872, %r852;
	selp.b32 	%r935, 0, %r934, %p158;
	add.s32 	%r936, %r935, %r985;
	add.s32 	%r1000, %r936, %r933;
	add.s32 	%r937, %r926, %r985;
	add.s32 	%r37, %r937, %r931;
	setp.ne.s32 	%p159, %r7, 0;
	@%p159 bra 	$L__BB6_28;
	add.s64 	%rd55, %rd14, 256;
	mov.b32 	%r938, 101;
	// begin inline asm
	st.relaxed.gpu.v2.u32 [%rd55], {%r938, %r37};
	// end inline asm
	bra.uni 	$L__BB6_28;
$L__BB6_9:
	add.s32 	%r687, %r13, %r12;
	add.s32 	%r688, %r14, %r687;
	add.s32 	%r689, %r15, %r688;
	add.s32 	%r690, %r16, %r689;
	add.s32 	%r691, %r17, %r690;
	add.s32 	%r692, %r18, %r691;
	add.s32 	%r693, %r19, %r692;
	add.s32 	%r694, %r20, %r693;
	add.s32 	%r695, %r21, %r694;
	add.s32 	%r696, %r22, %r695;
	add.s32 	%r697, %r23, %r696;
	add.s32 	%r698, %r24, %r697;
	add.s32 	%r699, %r25, %r698;
	add.s32 	%r700, %r26, %r699;
	add.s32 	%r701, %r27, %r700;
	add.s32 	%r702, %r28, %r701;
	add.s32 	%r703, %r29, %r702;
	add.s32 	%r704, %r30, %r703;
	add.s32 	%r705, %r31, %r704;
	add.s32 	%r706, %r32, %r705;
	add.s32 	%r661, %r33, %r706;
	mov.b32 	%r659, 1;
	mov.b32 	%r684, 0;
	mov.b32 	%r686, -1;
	// begin inline asm
	{  .reg .s32 r0;  .reg .pred p;  shfl.sync.up.b32 r0|p, %r661, %r659, %r684, %r686;  @p add.s32 r0, r0, %r661;  mov.s32 %r657, r0;}
	// end inline asm
	mov.b32 	%r665, 2;
	// begin inline asm
	{  .reg .s32 r0;  .reg .pred p;  shfl.sync.up.b32 r0|p, %r657, %r665, %r684, %r686;  @p add.s32 r0, r0, %r657;  mov.s32 %r663, r0;}
	// end inline asm
	mov.b32 	%r671, 4;
	// begin inline asm
	{  .reg .s32 r0;  .reg .pred p;  shfl.sync.up.b32 r0|p, %r663, %r671, %r684, %r686;  @p add.s32 r0, r0, %r663;  mov.s32 %r669, r0;}
	// end inline asm
	mov.b32 	%r677, 8;
	// begin inline asm
	{  .reg .s32 r0;  .reg .pred p;  shfl.sync.up.b32 r0|p, %r669, %r677, %r684, %r686;  @p add.s32 r0, r0, %r669;  mov.s32 %r675, r0;}
	// end inline asm
	mov.b32 	%r683, 16;
	// begin inline asm
	{  .reg .s32 r0;  .reg .pred p;  shfl.sync.up.b32 r0|p, %r675, %r683, %r684, %r686;  @p add.s32 r0, r0, %r675;  mov.s32 %r681, r0;}
	// end inline asm
	setp.ne.s32 	%p105, %r627, 31;
	@%p105 bra 	$L__BB6_11;
	shl.b32 	%r707, %r9, 2;
	add.s32 	%r709, %r656, %r707;
	st.shared.u32 	[%r709+16], %r681;
$L__BB6_11:
	sub.s32 	%r710, %r681, %r661;
	bar.sync 	0;
	ld.shared.v4.u32 	{%r711, %r712, %r713, %r714}, [_ZZN3cub18CUB_300001_SM_10006detail4scan16DeviceScanKernelINS2_10policy_hubIiiijN4cuda3std3__44plusIvEEE10Policy1000EPiSC_NS0_13ScanTileStateIiLb1EEES9_NS1_10InputValueIiSC_EEjiLb0EiEEvT0_T1_T2_iT3_T4_T5_E12temp_storage+16];
	add.s32 	%r715, %r712, %r711;
	setp.eq.s32 	%p106, %r9, 2;
	selp.b32 	%r716, %r715, %r711, %p106;
	add.s32 	%r717, %r715, %r713;
	setp.eq.s32 	%p107, %r9, 3;
	selp.b32 	%r718, %r717, %r716, %p107;
	add.s32 	%r719, %r717, %r714;
	setp.eq.s32 	%p108, %r9, 4;
	selp.b32 	%r720, %r719, %r718, %p108;
	ld.shared.v4.u32 	{%r721, %r722, %r723, %r724}, [_ZZN3cub18CUB_300001_SM_10006detail4scan16DeviceScanKernelINS2_10policy_hubIiiijN4cuda3std3__44plusIvEEE10Policy1000EPiSC_NS0_13ScanTileStateIiLb1EEES9_NS1_10InputValueIiSC_EEjiLb0EiEEvT0_T1_T2_iT3_T4_T5_E12temp_storage+32];
	add.s32 	%r725, %r719, %r721;
	setp.eq.s32 	%p109, %r9, 5;
	selp.b32 	%r726, %r725, %r720, %p109;
	add.s32 	%r727, %r725, %r722;
	setp.eq.s32 	%p110, %r9, 6;
	selp.b32 	%r728, %r727, %r726, %p110;
	add.s32 	%r729, %r727, %r723;
	setp.eq.s32 	%p111, %r9, 7;
	selp.b32 	%r730, %r729, %r728, %p111;
	add.s32 	%r731, %r729, %r724;
	setp.eq.s32 	%p112, %r9, 8;
	selp.b32 	%r732, %r731, %r730, %p112;
	ld.shared.v4.u32 	{%r733, %r734, %r735, %r736}, [_ZZN3cub18CUB_300001_SM_10006detail4scan16DeviceScanKernelINS2_10policy_hubIiiijN4cuda3std3__44plusIvEEE10Policy1000EPiSC_NS0_13ScanTileStateIiLb1EEES9_NS1_10InputValueIiSC_EEjiLb0EiEEvT0_T1_T2_iT3_T4_T5_E12temp_storage+48];
	add.s32 	%r737, %r731, %r733;
	setp.eq.s32 	%p113, %r9, 9;
	selp.b32 	%r738, %r737, %r732, %p113;
	add.s32 	%r739, %r737, %r734;
	setp.eq.s32 	%p114, %r9, 10;
	selp.b32 	%r740, %r739, %r738, %p114;
	add.s32 	%r741, %r739, %r735;
	setp.eq.s32 	%p115, %r9, 11;
	selp.b32 	%r742, %r741, %r740, %p115;
	add.s32 	%r40, %r741, %r736;
	setp.gt.u32 	%p116, %r7, 31;
	setp.lt.u32 	%p117, %r7, 32;
	setp.eq.s32 	%p118, %r627, 0;
	selp.b32 	%r743, 0, %r710, %p118;
	add.s32 	%r999, %r742, %r743;
	selp.b32 	%r42, %r710, %r999, %p117;
	@%p116 bra 	$L__BB6_27;
	setp.ne.s32 	%p119, %r7, 0;
	mul.wide.s32 	%rd44, %r986, 8;
	add.s64 	%rd5, %rd14, %rd44;
	@%p119 bra 	$L__BB6_14;
	st.shared.u32 	[_ZZN3cub18CUB_300001_SM_10006detail4scan16DeviceScanKernelINS2_10policy_hubIiiijN4cuda3std3__44plusIvEEE10Policy1000EPiSC_NS0_13ScanTileStateIiLb1EEES9_NS1_10InputValueIiSC_EEjiLb0EiEEvT0_T1_T2_iT3_T4_T5_E12temp_storage+12], %r40;
	add.s64 	%rd45, %rd5, 256;
	mov.b32 	%r744, 100;
	// begin inline asm
	st.relaxed.gpu.v2.u32 [%rd45], {%r744, %r40};
	// end inline asm
$L__BB6_14:
	not.b32 	%r750, %r7;
	add.s32 	%r994, %r986, %r750;
	mov.b32 	%r746, 830;
	// begin inline asm
	nanosleep.u32 %r746;
	// end inline asm
	mul.wide.s32 	%rd47, %r994, 8;
	add.s64 	%rd48, %rd14, %rd47;
	add.s64 	%rd46, %rd48, 256;
	// begin inline asm
	ld.relaxed.gpu.v2.u32 {%r996, %r988}, [%rd46];
	// end inline asm
	mov.b32 	%r989, 952;
$L__BB6_15:
	setp.eq.s32 	%p120, %r996, 99;
	mov.b32 	%r751, -1;
	vote.sync.any.pred 	%p121, %p120, %r751;
	not.pred 	%p122, %p121;
	@%p122 bra 	$L__BB6_17;
	mul.lo.s32 	%r846, %r986, 16807;
	and.b32  	%r986, %r846, 2147483647;
	add.s32 	%r847, %r989, 1;
	rem.u32 	%r843, %r986, %r847;
	// begin inline asm
	nanosleep.u32 %r843;
	// end inline asm
	shr.u32 	%r989, %r989, 1;
	// begin inline asm
	ld.relaxed.gpu.v2.u32 {%r996, %r988}, [%rd46];
	// end inline asm
	bra.uni 	$L__BB6_15;
$L__BB6_17:
	setp.eq.s32 	%p123, %r996, 101;
	mov.b32 	%r778, -1;
	vote.sync.ballot.b32 	%r780, %p123, %r778;
	// begin inline asm
	mov.u32 %r753, %lanemask_ge;
	// end inline asm
	and.b32  	%r781, %r780, %r753;
	or.b32  	%r782, %r781, -2147483648;
	add.s32 	%r783, %r782, -1;
	not.b32 	%r784, %r782;
	and.b32  	%r785, %r784, %r783;
	popc.b32 	%r757, %r785;
	mov.b32 	%r756, 1;
	// begin inline asm
	shfl.sync.down.b32 %r754, %r988, %r756, %r757, %r778;
	// end inline asm
	setp.lt.s32 	%p125, %r627, %r757;
	selp.b32 	%r786, %r754, 0, %p125;
	add.s32 	%r760, %r786, %r988;
	mov.b32 	%r761, 2;
	// begin inline asm
	shfl.sync.down.b32 %r759, %r760, %r761, %r757, %r778;
	// end inline asm
	add.s32 	%r57, %r627, 2;
	setp.gt.s32 	%p126, %r57, %r757;
	selp.b32 	%r787, 0, %r759, %p126;
	add.s32 	%r765, %r760, %r787;
	mov.b32 	%r766, 4;
	// begin inline asm
	shfl.sync.down.b32 %r764, %r765, %r766, %r757, %r778;
	// end inline asm
	add.s32 	%r58, %r627, 4;
	setp.gt.s32 	%p127, %r58, %r757;
	selp.b32 	%r788, 0, %r764, %p127;
	add.s32 	%r770, %r765, %r788;
	mov.b32 	%r771, 8;
	// begin inline asm
	shfl.sync.down.b32 %r769, %r770, %r771, %r757, %r778;
	// end inline asm
	add.s32 	%r59, %r627, 8;
	setp.gt.s32 	%p128, %r59, %r757;
	selp.b32 	%r789, 0, %r769, %p128;
	add.s32 	%r775, %r770, %r789;
	mov.b32 	%r776, 16;
	// begin inline asm
	shfl.sync.down.b32 %r774, %r775, %r776, %r757, %r778;
	// end inline asm
	add.s32 	%r60, %r627, 16;
	setp.gt.s32 	%p129, %r60, %r757;
	selp.b32 	%r790, 0, %r774, %p129;
	add.s32 	%r993, %r775, %r790;
	add.s64 	%rd7, %rd14, 256;
	mov.b32 	%r990, 952;
$L__BB6_18:
	setp.ne.s32 	%p130, %r996, 101;
	mov.b32 	%r791, -1;
	vote.sync.all.pred 	%p131, %p130, %r791;
	not.pred 	%p132, %p131;
	@%p132 bra 	$L__BB6_23;
	shr.u32 	%r990, %r990, 1;
	mul.wide.s32 	%rd51, %r994, 8;
	add.s64 	%rd52, %rd7, %rd51;
	add.s64 	%rd50, %rd52, -256;
	// begin inline asm
	ld.relaxed.gpu.v2.u32 {%r996, %r997}, [%rd50];
	// end inline asm
	mov.u32 	%r998, %r990;
$L__BB6_20:
	setp.eq.s32 	%p136, %r996, 99;
	mov.b32 	%r799, -1;
	vote.sync.any.pred 	%p137, %p136, %r799;
	not.pred 	%p138, %p137;
	@%p138 bra 	$L__BB6_22;
	mul.lo.s32 	%r841, %r986, 16807;
	and.b32  	%r986, %r841, 2147483647;
	add.s32 	%r842, %r998, 1;
	rem.u32 	%r838, %r986, %r842;
	// begin inline asm
	nanosleep.u32 %r838;
	// end inline asm
	shr.u32 	%r998, %r998, 1;
	// begin inline asm
	ld.relaxed.gpu.v2.u32 {%r996, %r997}, [%rd50];
	// end inline asm
	bra.uni 	$L__BB6_20;
$L__BB6_22:
	setp.eq.s32 	%p139, %r996, 101;
	mov.b32 	%r825, -1;
	vote.sync.ballot.b32 	%r826, %p139, %r825;
	and.b32  	%r827, %r826, %r753;
	or.b32  	%r828, %r827, -2147483648;
	add.s32 	%r829, %r828, -1;
	not.b32 	%r830, %r828;
	and.b32  	%r831, %r830, %r829;
	popc.b32 	%r804, %r831;
	mov.b32 	%r803, 1;
	// begin inline asm
	shfl.sync.down.b32 %r801, %r997, %r803, %r804, %r825;
	// end inline asm
	setp.lt.s32 	%p141, %r627, %r804;
	selp.b32 	%r832, %r801, 0, %p141;
	add.s32 	%r807, %r832, %r997;
	mov.b32 	%r808, 2;
	// begin inline asm
	shfl.sync.down.b32 %r806, %r807, %r808, %r804, %r825;
	// end inline asm
	setp.gt.s32 	%p142, %r57, %r804;
	selp.b32 	%r833, 0, %r806, %p142;
	add.s32 	%r812, %r807, %r833;
	mov.b32 	%r813, 4;
	// begin inline asm
	shfl.sync.down.b32 %r811, %r812, %r813, %r804, %r825;
	// end inline asm
	setp.gt.s32 	%p143, %r58, %r804;
	selp.b32 	%r834, 0, %r811, %p143;
	add.s32 	%r817, %r812, %r834;
	mov.b32 	%r818, 8;
	// begin inline asm
	shfl.sync.down.b32 %r816, %r817, %r818, %r804, %r825;
	// end inline asm
	setp.gt.s32 	%p144, %r59, %r804;
	selp.b32 	%r835, 0, %r816, %p144;
	add.s32 	%r822, %r817, %r835;
	mov.b32 	%r823, 16;
	// begin inline asm
	shfl.sync.down.b32 %r821, %r822, %r823, %r804, %r825;
	// end inline asm
	setp.gt.s32 	%p145, %r60, %r804;
	selp.b32 	%r836, 0, %r821, %p145;
	add.s32 	%r837, %r836, %r993;
	add.s32 	%r993, %r837, %r822;
	add.s32 	%r994, %r994, -32;
	bra.uni 	$L__BB6_18;
$L__BB6_23:
	@%p119 bra 	$L__BB6_25;
	add.s32 	%r794, %r993, %r40;
	add.s64 	%rd49, %rd5, 256;
	mov.b32 	%r793, 101;
	// begin inline asm
	st.relaxed.gpu.v2.u32 [%rd49], {%r793, %r794};
	// end inline asm
	st.shared.u32 	[_ZZN3cub18CUB_300001_SM_10006detail4scan16DeviceScanKernelINS2_10policy_hubIiiijN4cuda3std3__44plusIvEEE10Policy1000EPiSC_NS0_13ScanTileStateIiLb1EEES9_NS1_10InputValueIiSC_EEjiLb0EiEEvT0_T1_T2_iT3_T4_T5_E12temp_storage+4], %r993;
	st.shared.u32 	[_ZZN3cub18CUB_300001_SM_10006detail4scan16DeviceScanKernelINS2_10policy_hubIiiijN4cuda3std3__44plusIvEEE10Policy1000EPiSC_NS0_13ScanTileStateIiLb1EEES9_NS1_10InputValueIiSC_EEjiLb0EiEEvT0_T1_T2_iT3_T4_T5_E12temp_storage+8], %r794;
$L__BB6_25:
	setp.ne.s32 	%p134, %r627, 0;
	mov.u32 	%r999, %r42;
	@%p134 bra 	$L__BB6_27;
	st.shared.u32 	[_ZZN3cub18CUB_300001_SM_10006detail4scan16DeviceScanKernelINS2_10policy_hubIiiijN4cuda3std3__44plusIvEEE10Policy1000EPiSC_NS0_13ScanTileStateIiLb1EEES9_NS1_10InputValueIiSC_EEjiLb0EiEEvT0_T1_T2_iT3_T4_T5_E12temp_storage+76], %r993;
	mov.u32 	%r999, %r993;
$L__BB6_27:
	bar.sync 	0;
	setp.eq.s32 	%p135, %r7, 0;
	ld.shared.u32 	%r795, [_ZZN3cub18CUB_300001_SM_10006detail4scan16DeviceScanKernelINS2_10policy_hubIiiijN4cuda3std3__44plusIvEEE10Policy1000EPiSC_NS0_13ScanTileStateIiLb1EEES9_NS1_10InputValueIiSC_EEjiLb0EiEEvT0_T1_T2_iT3_T4_T5_E12temp_storage+76];
	selp.b32 	%r796, 0, %r795, %p135;
	add.s32 	%r1000, %r796, %r999;
$L__BB6_28:
	ld.param.u64 	%rd60, [_ZN3cub18CUB_300001_SM_10006detail4scan16DeviceScanKernelINS2_10policy_hubIiiijN4cuda3std3__44plusIvEEE10Policy1000EPiSC_NS0_13ScanTileStateIiLb1EEES9_NS1_10InputValueIiSC_EEjiLb0EiEEvT0_T1_T2_iT3_T4_T5__param_1];
	add.s32 	%r940, %r1000, %r12;
	add.s32 	%r941, %r13, %r940;
	add.s32 	%r942, %r14, %r941;
	add.s32 	%r943, %r15, %r942;
	add.s32 	%r944, %r16, %r943;
	add.s32 	%r945, %r17, %r944;
	add.s32 	%r946, %r18, %r945;
	add.s32 	%r947, %r19, %r946;
	add.s32 	%r948, %r20, %r947;
	add.s32 	%r949, %r21, %r948;
	add.s32 	%r950, %r22, %r949;
	add.s32 	%r951, %r23, %r950;
	add.s32 	%r952, %r24, %r951;
	add.s32 	%r953, %r25, %r952;
	add.s32 	%r954, %r26, %r953;
	add.s32 	%r955, %r27, %r954;
	add.s32 	%r956, %r28, %r955;
	add.s32 	%r957, %r29, %r956;
	add.s32 	%r958, %r30, %r957;
	add.s32 	%r959, %r31, %r958;
	add.s32 	%r960, %r32, %r959;
	bar.sync 	0;
	st.shared.v2.u32 	[%r11], {%r1000, %r940};
	st.shared.v2.u32 	[%r11+8], {%r941, %r942};
	st.shared.v2.u32 	[%r11+16], {%r943, %r944};
	st.shared.v2.u32 	[%r11+24], {%r945, %r946};
	st.shared.v2.u32 	[%r11+32], {%r947, %r948};
	st.shared.v2.u32 	[%r11+40], {%r949, %r950};
	st.shared.v2.u32 	[%r11+48], {%r951, %r952};
	st.shared.v2.u32 	[%r11+56], {%r953, %r954};
	st.shared.v2.u32 	[%r11+64], {%r955, %r956};
	st.shared.v2.u32 	[%r11+72], {%r957, %r958};
	st.shared.v2.u32 	[%r11+80], {%r959, %r960};
	bar.warp.sync 	-1;
	ld.shared.u32 	%r961, [%r10];
	ld.shared.u32 	%r962, [%r10+128];
	ld.shared.u32 	%r963, [%r10+256];
	ld.shared.u32 	%r964, [%r10+384];
	ld.shared.u32 	%r965, [%r10+512];
	ld.shared.u32 	%r966, [%r10+640];
	ld.shared.u32 	%r967, [%r10+768];
	ld.shared.u32 	%r968, [%r10+896];
	ld.shared.u32 	%r969, [%r10+1024];
	ld.shared.u32 	%r970, [%r10+1152];
	ld.shared.u32 	%r971, [%r10+1280];
	ld.shared.u32 	%r972, [%r10+1408];
	ld.shared.u32 	%r973, [%r10+1536];
	ld.shared.u32 	%r974, [%r10+1664];
	ld.shared.u32 	%r975, [%r10+1792];
	ld.shared.u32 	%r976, [%r10+1920];
	ld.shared.u32 	%r977, [%r10+2048];
	ld.shared.u32 	%r978, [%r10+2176];
	ld.shared.u32 	%r979, [%r10+2304];
	ld.shared.u32 	%r980, [%r10+2432];
	ld.shared.u32 	%r981, [%r10+2560];
	ld.shared.u32 	%r982, [%r10+2688];
	cvta.to.global.u64 	%rd56, %rd60;
	add.s64 	%rd58, %rd56, %rd42;
	st.global.u32 	[%rd58], %r961;
	st.global.u32 	[%rd58+128], %r962;
	st.global.u32 	[%rd58+256], %r963;
	st.global.u32 	[%rd58+384], %r964;
	st.global.u32 	[%rd58+512], %r965;
	st.global.u32 	[%rd58+640], %r966;
	st.global.u32 	[%rd58+768], %r967;
	st.global.u32 	[%rd58+896], %r968;
	st.global.u32 	[%rd58+1024], %r969;
	st.global.u32 	[%rd58+1152], %r970;
	st.global.u32 	[%rd58+1280], %r971;
	st.global.u32 	[%rd58+1408], %r972;
	st.global.u32 	[%rd58+1536], %r973;
	st.global.u32 	[%rd58+1664], %r974;
	st.global.u32 	[%rd58+1792], %r975;
	st.global.u32 	[%rd58+1920], %r976;
	st.global.u32 	[%rd58+2048], %r977;
	st.global.u32 	[%rd58+2176], %r978;
	st.global.u32 	[%rd58+2304], %r979;
	st.global.u32 	[%rd58+2432], %r980;
	st.global.u32 	[%rd58+2560], %r981;
	st.global.u32 	[%rd58+2688], %r982;
	bra.uni 	$L__BB6_143;
$L__BB6_29:
	setp.eq.s32 	%p3, %r6, 0;
	@%p3 bra 	$L__BB6_143;
	mul.wide.u32 	%rd17, %r5, 4;
	add.s64 	%rd18, %rd1, %rd17;
	mov.u32 	%r85, %tid.x;
	ld.global.u32 	%r1022, [%rd18];
	and.b32  	%r244, %r85, 31;
	and.b32  	%r245, %r85, 992;
	mul.lo.s32 	%r246, %r245, 22;
	or.b32  	%r87, %r246, %r244;
	setp.ge.u32 	%p4, %r87, %r6;
	shl.b32 	%r247, %r87, 2;
	cvt.u64.u32 	%rd19, %r247;
	add.s64 	%rd9, %rd18, %rd19;
	mov.u32 	%r1001, %r1022;
	@%p4 bra 	$L__BB6_32;
	ld.global.u32 	%r1001, [%rd9];
$L__BB6_32:
	add.s32 	%r90, %r87, 32;
	setp.ge.u32 	%p5, %r90, %r6;
	mov.u32 	%r1002, %r1022;
	@%p5 bra 	$L__BB6_34;
	ld.global.u32 	%r1002, [%rd9+128];
$L__BB6_34:
	add.s32 	%r93, %r87, 64;
	setp.ge.u32 	%p6, %r93, %r6;
	mov.u32 	%r1003, %r1022;
	@%p6 bra 	$L__BB6_36;
	ld.global.u32 	%r1003, [%rd9+256];
$L__BB6_36:
	add.s32 	%r96, %r87, 96;
	setp.ge.u32 	%p7, %r96, %r6;
	mov.u32 	%r1004, %r1022;
	@%p7 bra 	$L__BB6_38;
	ld.global.u32 	%r1004, [%rd9+384];
$L__BB6_38:
	add.s32 	%r248, %r87, 128;
	setp.ge.u32 	%p8, %r248, %r6;
	mov.u32 	%r1005, %r1022;
	@%p8 bra 	$L__BB6_40;
	ld.global.u32 	%r1005, [%rd9+512];
$L__BB6_40:
	add.s32 	%r249, %r87, 160;
	setp.ge.u32 	%p9, %r249, %r6;
	mov.u32 	%r1006, %r1022;
	@%p9 bra 	$L__BB6_42;
	ld.global.u32 	%r1006, [%rd9+640];
$L__BB6_42:
	add.s32 	%r103, %r87, 192;
	setp.ge.u32 	%p10, %r103, %r6;
	mov.u32 	%r1007, %r1022;
	@%p10 bra 	$L__BB6_44;
	ld.global.u32 	%r1007, [%rd9+768];
$L__BB6_44:
	add.s32 	%r250, %r87, 224;
	setp.ge.u32 	%p11, %r250, %r6;
	mov.u32 	%r1008, %r1022;
	@%p11 bra 	$L__BB6_46;
	ld.global.u32 	%r1008, [%rd9+896];
$L__BB6_46:
	add.s32 	%r108, %r87, 256;
	setp.ge.u32 	%p12, %r108, %r6;
	mov.u32 	%r1009, %r1022;
	@%p12 bra 	$L__BB6_48;
	ld.global.u32 	%r1009, [%rd9+1024];
$L__BB6_48:
	add.s32 	%r251, %r87, 288;
	setp.ge.u32 	%p13, %r251, %r6;
	mov.u32 	%r1010, %r1022;
	@%p13 bra 	$L__BB6_50;
	ld.global.u32 	%r1010, [%rd9+1152];
$L__BB6_50:
	add.s32 	%r113, %r87, 320;
	setp.ge.u32 	%p14, %r113, %r6;
	mov.u32 	%r1011, %r1022;
	@%p14 bra 	$L__BB6_52;
	ld.global.u32 	%r1011, [%rd9+1280];
$L__BB6_52:
	add.s32 	%r116, %r87, 352;
	setp.ge.u32 	%p15, %r116, %r6;
	mov.u32 	%r1012, %r1022;
	@%p15 bra 	$L__BB6_54;
	ld.global.u32 	%r1012, [%rd9+1408];
$L__BB6_54:
	add.s32 	%r119, %r87, 384;
	setp.ge.u32 	%p16, %r119, %r6;
	mov.u32 	%r1013, %r1022;
	@%p16 bra 	$L__BB6_56;
	ld.global.u32 	%r1013, [%rd9+1536];
$L__BB6_56:
	add.s32 	%r122, %r87, 416;
	setp.ge.u32 	%p17, %r122, %r6;
	mov.u32 	%r1014, %r1022;
	@%p17 bra 	$L__BB6_58;
	ld.global.u32 	%r1014, [%rd9+1664];
$L__BB6_58:
	add.s32 	%r252, %r87, 448;
	setp.ge.u32 	%p18, %r252, %r6;
	mov.u32 	%r1015, %r1022;
	@%p18 bra 	$L__BB6_60;
	ld.global.u32 	%r1015, [%rd9+1792];
$L__BB6_60:
	add.s32 	%r127, %r87, 480;
	setp.ge.u32 	%p19, %r127, %r6;
	mov.u32 	%r1016, %r1022;
	@%p19 bra 	$L__BB6_62;
	ld.global.u32 	%r1016, [%rd9+1920];
$L__BB6_62:
	add.s32 	%r253, %r87, 512;
	setp.ge.u32 	%p20, %r253, %r6;
	mov.u32 	%r1017, %r1022;
	@%p20 bra 	$L__BB6_64;
	ld.global.u32 	%r1017, [%rd9+2048];
$L__BB6_64:
	add.s32 	%r254, %r87, 544;
	setp.ge.u32 	%p21, %r254, %r6;
	mov.u32 	%r1018, %r1022;
	@%p21 bra 	$L__BB6_66;
	ld.global.u32 	%r1018, [%rd9+2176];
$L__BB6_66:
	add.s32 	%r134, %r87, 576;
	setp.ge.u32 	%p22, %r134, %r6;
	mov.u32 	%r1019, %r1022;
	@%p22 bra 	$L__BB6_68;
	ld.global.u32 	%r1019, [%rd9+2304];
$L__BB6_68:
	add.s32 	%r255, %r87, 608;
	setp.ge.u32 	%p23, %r255, %r6;
	mov.u32 	%r1020, %r1022;
	@%p23 bra 	$L__BB6_70;
	ld.global.u32 	%r1020, [%rd9+2432];
$L__BB6_70:
	add.s32 	%r256, %r87, 640;
	setp.ge.u32 	%p24, %r256, %r6;
	mov.u32 	%r1021, %r1022;
	@%p24 bra 	$L__BB6_72;
	ld.global.u32 	%r1021, [%rd9+2560];
$L__BB6_72:
	add.s32 	%r141, %r87, 672;
	setp.ge.u32 	%p25, %r141, %r6;
	@%p25 bra 	$L__BB6_74;
	ld.global.u32 	%r1022, [%rd9+2688];
$L__BB6_74:
	// begin inline asm
	mov.u32 %r257, %laneid;
	// end inline asm
	shr.u32 	%r145, %r85, 5;
	mad.lo.s32 	%r258, %r145, 704, %r257;
	shl.b32 	%r259, %r258, 2;
	mov.u32 	%r260, _ZZN3cub18CUB_300001_SM_10006detail4scan16DeviceScanKernelINS2_10policy_hubIiiijN4cuda3std3__44plusIvEEE10Policy1000EPiSC_NS0_13ScanTileStateIiLb1EEES9_NS1_10InputValueIiSC_EEjiLb0EiEEvT0_T1_T2_iT3_T4_T5_E12temp_storage;
	add.s32 	%r146, %r260, %r259;
	st.shared.u32 	[%r146], %r1001;
	st.shared.u32 	[%r146+128], %r1002;
	st.shared.u32 	[%r146+256], %r1003;
	st.shared.u32 	[%r146+384], %r1004;
	st.shared.u32 	[%r146+512], %r1005;
	st.shared.u32 	[%r146+640], %r1006;
	st.shared.u32 	[%r146+768], %r1007;
	st.shared.u32 	[%r146+896], %r1008;
	st.shared.u32 	[%r146+1024], %r1009;
	st.shared.u32 	[%r146+1152], %r1010;
	st.shared.u32 	[%r146+1280], %r1011;
	st.shared.u32 	[%r146+1408], %r1012;
	st.shared.u32 	[%r146+1536], %r1013;
	st.shared.u32 	[%r146+1664], %r1014;
	st.shared.u32 	[%r146+1792], %r1015;
	st.shared.u32 	[%r146+1920], %r1016;
	st.shared.u32 	[%r146+2048], %r1017;
	st.shared.u32 	[%r146+2176], %r1018;
	st.shared.u32 	[%r146+2304], %r1019;
	st.shared.u32 	[%r146+2432], %r1020;
	st.shared.u32 	[%r146+2560], %r1021;
	st.shared.u32 	[%r146+2688], %r1022;
	bar.warp.sync 	-1;
	mad.lo.s32 	%r147, %r257, 84, %r146;
	ld.shared.v2.u32 	{%r148, %r149}, [%r147];
	ld.shared.v2.u32 	{%r150, %r151}, [%r147+8];
	ld.shared.v2.u32 	{%r152, %r153}, [%r147+16];
	ld.shared.v2.u32 	{%r154, %r155}, [%r147+24];
	ld.shared.v2.u32 	{%r156, %r157}, [%r147+32];
	ld.shared.v2.u32 	{%r158, %r159}, [%r147+40];
	ld.shared.v2.u32 	{%r160, %r161}, [%r147+48];
	ld.shared.v2.u32 	{%r162, %r163}, [%r147+56];
	ld.shared.v2.u32 	{%r164, %r165}, [%r147+64];
	ld.shared.v2.u32 	{%r166, %r167}, [%r147+72];
	ld.shared.v2.u32 	{%r168, %r169}, [%r147+80];
	bar.sync 	0;
	setp.ne.s32 	%p26, %r986, 0;
	@%p26 bra 	$L__BB6_78;
	add.s32 	%r490, %r149, %r148;
	add.s32 	%r491, %r150, %r490;
	add.s32 	%r492, %r151, %r491;
	add.s32 	%r493, %r152, %r492;
	add.s32 	%r494, %r153, %r493;
	add.s32 	%r495, %r154, %r494;
	add.s32 	%r496, %r155, %r495;
	add.s32 	%r497, %r156, %r496;
	add.s32 	%r498, %r157, %r497;
	add.s32 	%r499, %r158, %r498;
	add.s32 	%r500, %r159, %r499;
	add.s32 	%r501, %r160, %r500;
	add.s32 	%r502, %r161, %r501;
	add.s32 	%r503, %r162, %r502;
	add.s32 	%r504, %r163, %r503;
	add.s32 	%r505, %r164, %r504;
	add.s32 	%r506, %r165, %r505;
	add.s32 	%r507, %r166, %r506;
	add.s32 	%r508, %r167, %r507;
	add.s32 	%r509, %r168, %r508;
	add.s32 	%r464, %r169, %r509;
	mov.b32 	%r462, 1;
	mov.b32 	%r487, 0;
	mov.b32 	%r489, -1;
	// begin inline asm
	{  .reg .s32 r0;  .reg .pred p;  shfl.sync.up.b32 r0|p, %r464, %r462, %r487, %r489;  @p add.s32 r0, r0, %r464;  mov.s32 %r460, r0;}
	// end inline asm
	mov.b32 	%r468, 2;
	// begin inline asm
	{  .reg .s32 r0;  .reg .pred p;  shfl.sync.up.b32 r0|p, %r460, %r468, %r487, %r489;  @p add.s32 r0, r0, %r460;  mov.s32 %r466, r0;}
	// end inline asm
	mov.b32 	%r474, 4;
	// begin inline asm
	{  .reg .s32 r0;  .reg .pred p;  shfl.sync.up.b32 r0|p, %r466, %r474, %r487, %r489;  @p add.s32 r0, r0, %r466;  mov.s32 %r472, r0;}
	// end inline asm
	mov.b32 	%r480, 8;
	// begin inline asm
	{  .reg .s32 r0;  .reg .pred p;  shfl.sync.up.b32 r0|p, %r472, %r480, %r487, %r489;  @p add.s32 r0, r0, %r472;  mov.s32 %r478, r0;}
	// end inline asm
	mov.b32 	%r486, 16;
	// begin inline asm
	{  .reg .s32 r0;  .reg .pred p;  shfl.sync.up.b32 r0|p, %r478, %r486, %r487, %r489;  @p add.s32 r0, r0, %r478;  mov.s32 %r484, r0;}
	// end inline asm
	setp.ne.s32 	%p68, %r257, 31;
	@%p68 bra 	$L__BB6_77;
	shl.b32 	%r510, %r145, 2;
	mov.u32 	%r511, _ZZN3cub18CUB_300001_SM_10006detail4scan16DeviceScanKernelINS2_10policy_hubIiiijN4cuda3std3__44plusIvEEE10Policy1000EPiSC_NS0_13ScanTileStateIiLb1EEES9_NS1_10InputValueIiSC_EEjiLb0EiEEvT0_T1_T2_iT3_T4_T5_E12temp_storage;
	add.s32 	%r512, %r511, %r510;
	st.shared.u32 	[%r512+16], %r484;
$L__BB6_77:
	bar.sync 	0;
	ld.shared.v4.u32 	{%r513, %r514, %r515, %r516}, [_ZZN3cub18CUB_300001_SM_10006detail4scan16DeviceScanKernelINS2_10policy_hubIiiijN4cuda3std3__44plusIvEEE10Policy1000EPiSC_NS0_13ScanTileStateIiLb1EEES9_NS1_10InputValueIiSC_EEjiLb0EiEEvT0_T1_T2_iT3_T4_T5_E12temp_storage+16];
	add.s32 	%r517, %r514, %r513;
	setp.eq.s32 	%p69, %r145, 2;
	selp.b32 	%r518, %r517, %r513, %p69;
	add.s32 	%r519, %r517, %r515;
	setp.eq.s32 	%p70, %r145, 3;
	selp.b32 	%r520, %r519, %r518, %p70;
	add.s32 	%r521, %r519, %r516;
	setp.eq.s32 	%p71, %r145, 4;
	selp.b32 	%r522, %r521, %r520, %p71;
	ld.shared.v4.u32 	{%r523, %r524, %r525, %r526}, [_ZZN3cub18CUB_300001_SM_10006detail4scan16DeviceScanKernelINS2_10policy_hubIiiijN4cuda3std3__44plusIvEEE10Policy1000EPiSC_NS0_13ScanTileStateIiLb1EEES9_NS1_10InputValueIiSC_EEjiLb0EiEEvT0_T1_T2_iT3_T4_T5_E12temp_storage+32];
	add.s32 	%r527, %r521, %r523;
	setp.eq.s32 	%p72, %r145, 5;
	selp.b32 	%r528, %r527, %r522, %p72;
	add.s32 	%r529, %r527, %r524;
	setp.eq.s32 	%p73, %r145, 6;
	selp.b32 	%r530, %r529, %r528, %p73;
	add.s32 	%r531, %r529, %r525;
	setp.eq.s32 	%p74, %r145, 7;
	selp.b32 	%r532, %r531, %r530, %p74;
	add.s32 	%r533, %r531, %r526;
	setp.eq.s32 	%p75, %r145, 8;
	selp.b32 	%r534, %r533, %r532, %p75;
	.pragma "used_bytes_mask 4095";
	ld.shared.v4.u32 	{%r535, %r536, %r537, %r538}, [_ZZN3cub18CUB_300001_SM_10006detail4scan16DeviceScanKernelINS2_10policy_hubIiiijN4cuda3std3__44plusIvEEE10Policy1000EPiSC_NS0_13ScanTileStateIiLb1EEES9_NS1_10InputValueIiSC_EEjiLb0EiEEvT0_T1_T2_iT3_T4_T5_E12temp_storage+48];
	add.s32 	%r539, %r533, %r535;
	setp.eq.s32 	%p76, %r145, 9;
	selp.b32 	%r540, %r539, %r534, %p76;
	add.s32 	%r541, %r539, %r536;
	setp.eq.s32 	%p77, %r145, 10;
	selp.b32 	%r542, %r541, %r540, %p77;
	add.s32 	%r543, %r541, %r537;
	setp.eq.s32 	%p78, %r145, 11;
	selp.b32 	%r544, %r543, %r542, %p78;
	setp.lt.u32 	%p79, %r85, 32;
	selp.b32 	%r545, 0, %r544, %p79;
	setp.eq.s32 	%p80, %r257, 0;
	sub.s32 	%r546, %r484, %r464;
	selp.b32 	%r547, 0, %r546, %p80;
	add.s32 	%r548, %r547, %r985;
	add.s32 	%r1037, %r548, %r545;
	bra.uni 	$L__BB6_97;
$L__BB6_78:
	add.s32 	%r291, %r149, %r148;
	add.s32 	%r292, %r150, %r291;
	add.s32 	%r293, %r151, %r292;
	add.s32 	%r294, %r152, %r293;
	add.s32 	%r295, %r153, %r294;
	add.s32 	%r296, %r154, %r295;
	add.s32 	%r297, %r155, %r296;
	add.s32 	%r298, %r156, %r297;
	add.s32 	%r299, %r157, %r298;
	add.s32 	%r300, %r158, %r299;
	add.s32 	%r301, %r159, %r300;
	add.s32 	%r302, %r160, %r301;
	add.s32 	%r303, %r161, %r302;
	add.s32 	%r304, %r162, %r303;
	add.s32 	%r305, %r163, %r304;
	add.s32 	%r306, %r164, %r305;
	add.s32 	%r307, %r165, %r306;
	add.s32 	%r308, %r166, %r307;
	add.s32 	%r309, %r167, %r308;
	add.s32 	%r310, %r168, %r309;
	add.s32 	%r265, %r169, %r310;
	mov.b32 	%r263, 1;
	mov.b32 	%r288, 0;
	mov.b32 	%r290, -1;
	// begin inline asm
	{  .reg .s32 r0;  .reg .pred p;  shfl.sync.up.b32 r0|p, %r265, %r263, %r288, %r290;  @p add.s32 r0, r0, %r265;  mov.s32 %r261, r0;}
	// end inline asm
	mov.b32 	%r269, 2;
	// begin inline asm
	{  .reg .s32 r0;  .reg .pred p;  shfl.sync.up.b32 r0|p, %r261, %r269, %r288, %r290;  @p add.s32 r0, r0, %r261;  mov.s32 %r267, r0;}
	// end inline asm
	mov.b32 	%r275, 4;
	// begin inline asm
	{  .reg .s32 r0;  .reg .pred p;  shfl.sync.up.b32 r0|p, %r267, %r275, %r288, %r290;  @p add.s32 r0, r0, %r267;  mov.s32 %r273, r0;}
	// end inline asm
	mov.b32 	%r281, 8;
	// begin inline asm
	{  .reg .s32 r0;  .reg .pred p;  shfl.sync.up.b32 r0|p, %r273, %r281, %r288, %r290;  @p add.s32 r0, r0, %r273;  mov.s32 %r279, r0;}
	// end inline asm
	mov.b32 	%r287, 16;
	// begin inline asm
	{  .reg .s32 r0;  .reg .pred p;  shfl.sync.up.b32 r0|p, %r279, %r287, %r288, %r290;  @p add.s32 r0, r0, %r279;  mov.s32 %r285, r0;}
	// end inline asm
	setp.ne.s32 	%p27, %r257, 31;
	@%p27 bra 	$L__BB6_80;
	shl.b32 	%r311, %r145, 2;
	mov.u32 	%r312, _ZZN3cub18CUB_300001_SM_10006detail4scan16DeviceScanKernelINS2_10policy_hubIiiijN4cuda3std3__44plusIvEEE10Policy1000EPiSC_NS0_13ScanTileStateIiLb1EEES9_NS1_10InputValueIiSC_EEjiLb0EiEEvT0_T1_T2_iT3_T4_T5_E12temp_storage;
	add.s32 	%r313, %r312, %r311;
	st.shared.u32 	[%r313+16], %r285;
$L__BB6_80:
	sub.s32 	%r314, %r285, %r265;
	bar.sync 	0;
	ld.shared.v4.u32 	{%r315, %r316, %r317, %r318}, [_ZZN3cub18CUB_300001_SM_10006detail4scan16DeviceScanKernelINS2_10policy_hubIiiijN4cuda3std3__44plusIvEEE10Policy1000EPiSC_NS0_13ScanTileStateIiLb1EEES9_NS1_10InputValueIiSC_EEjiLb0EiEEvT0_T1_T2_iT3_T4_T5_E12temp_storage+16];
	add.s32 	%r319, %r316, %r315;
	setp.eq.s32 	%p28, %r145, 2;
	selp.b32 	%r320, %r319, %r315, %p28;
	add.s32 	%r321, %r319, %r317;
	setp.eq.s32 	%p29, %r145, 3;
	selp.b32 	%r322, %r321, %r320, %p29;
	add.s32 	%r323, %r321, %r318;
	setp.eq.s32 	%p30, %r145, 4;
	selp.b32 	%r324, %r323, %r322, %p30;
	ld.shared.v4.u32 	{%r325, %r326, %r327, %r328}, [_ZZN3cub18CUB_300001_SM_10006detail4scan16DeviceScanKernelINS2_10policy_hubIiiijN4cuda3std3__44plusIvEEE10Policy1000EPiSC_NS0_13ScanTileStateIiLb1EEES9_NS1_10InputValueIiSC_EEjiLb0EiEEvT0_T1_T2_iT3_T4_T5_E12temp_storage+32];
	add.s32 	%r329, %r323, %r325;
	setp.eq.s32 	%p31, %r145, 5;
	selp.b32 	%r330, %r329, %r324, %p31;
	add.s32 	%r331, %r329, %r326;
	setp.eq.s32 	%p32, %r145, 6;
	selp.b32 	%r332, %r331, %r330, %p32;
	add.s32 	%r333, %r331, %r327;
	setp.eq.s32 	%p33, %r145, 7;
	selp.b32 	%r334, %r333, %r332, %p33;
	add.s32 	%r335, %r333, %r328;
	setp.eq.s32 	%p34, %r145, 8;
	selp.b32 	%r336, %r335, %r334, %p34;
	ld.shared.v4.u32 	{%r337, %r338, %r339, %r340}, [_ZZN3cub18CUB_300001_SM_10006detail4scan16DeviceScanKernelINS2_10policy_hubIiiijN4cuda3std3__44plusIvEEE10Policy1000EPiSC_NS0_13ScanTileStateIiLb1EEES9_NS1_10InputValueIiSC_EEjiLb0EiEEvT0_T1_T2_iT3_T4_T5_E12temp_storage+48];
	add.s32 	%r341, %r335, %r337;
	setp.eq.s32 	%p35, %r145, 9;
	selp.b32 	%r342, %r341, %r336, %p35;
	add.s32 	%r343, %r341, %r338;
	setp.eq.s32 	%p36, %r145, 10;
	selp.b32 	%r344, %r343, %r342, %p36;
	add.s32 	%r345, %r343, %r339;
	setp.eq.s32 	%p37, %r145, 11;
	selp.b32 	%r346, %r345, %r344, %p37;
	add.s32 	%r175, %r345, %r340;
	setp.gt.u32 	%p38, %r85, 31;
	setp.lt.u32 	%p39, %r85, 32;
	setp.eq.s32 	%p40, %r257, 0;
	selp.b32 	%r347, 0, %r314, %p40;
	add.s32 	%r1036, %r346, %r347;
	selp.b32 	%r177, %r314, %r1036, %p39;
	@%p38 bra 	$L__BB6_96;
	setp.ne.s32 	%p41, %r85, 0;
	mul.wide.s32 	%rd20, %r986, 8;
	add.s64 	%rd10, %rd14, %rd20;
	@%p41 bra 	$L__BB6_83;
	st.shared.u32 	[_ZZN3cub18CUB_300001_SM_10006detail4scan16DeviceScanKernelINS2_10policy_hubIiiijN4cuda3std3__44plusIvEEE10Policy1000EPiSC_NS0_13ScanTileStateIiLb1EEES9_NS1_10InputValueIiSC_EEjiLb0EiEEvT0_T1_T2_iT3_T4_T5_E12temp_storage+12], %r175;
	add.s64 	%rd21, %rd10, 256;
	mov.b32 	%r348, 100;
	// begin inline asm
	st.relaxed.gpu.v2.u32 [%rd21], {%r348, %r175};
	// end inline asm
$L__BB6_83:
	not.b32 	%r354, %r85;
	add.s32 	%r1031, %r986, %r354;
	mov.b32 	%r350, 830;
	// begin inline asm
	nanosleep.u32 %r350;
	// end inline asm
	mul.wide.s32 	%rd23, %r1031, 8;
	add.s64 	%rd24, %rd14, %rd23;
	add.s64 	%rd22, %rd24, 256;
	// begin inline asm
	ld.relaxed.gpu.v2.u32 {%r1033, %r1025}, [%rd22];
	// end inline asm
	mov.b32 	%r1026, 952;
$L__BB6_84:
	setp.eq.s32 	%p42, %r1033, 99;
	mov.b32 	%r355, -1;
	vote.sync.any.pred 	%p43, %p42, %r355;
	not.pred 	%p44, %p43;
	@%p44 bra 	$L__BB6_86;
	mul.lo.s32 	%r458, %r986, 16807;
	and.b32  	%r986, %r458, 2147483647;
	add.s32 	%r459, %r1026, 1;
	rem.u32 	%r455, %r986, %r459;
	// begin inline asm
	nanosleep.u32 %r455;
	// end inline asm
	shr.u32 	%r1026, %r1026, 1;
	// begin inline asm
	ld.relaxed.gpu.v2.u32 {%r1033, %r1025}, [%rd22];
	// end inline asm
	bra.uni 	$L__BB6_84;
$L__BB6_86:
	setp.eq.s32 	%p45, %r1033, 101;
	mov.b32 	%r382, -1;
	vote.sync.ballot.b32 	%r384, %p45, %r382;
	// begin inline asm
	mov.u32 %r357, %lanemask_ge;
	// end inline asm
	and.b32  	%r385, %r384, %r357;
	or.b32  	%r386, %r385, -2147483648;
	add.s32 	%r387, %r386, -1;
	not.b32 	%r388, %r386;
	and.b32  	%r389, %r388, %r387;
	popc.b32 	%r361, %r389;
	mov.b32 	%r360, 1;
	// begin inline asm
	shfl.sync.down.b32 %r358, %r1025, %r360, %r361, %r382;
	// end inline asm
	setp.lt.s32 	%p47, %r257, %r361;
	selp.b32 	%r390, %r358, 0, %p47;
	add.s32 	%r364, %r390, %r1025;
	mov.b32 	%r365, 2;
	// begin inline asm
	shfl.sync.down.b32 %r363, %r364, %r365, %r361, %r382;
	// end inline asm
	add.s32 	%r391, %r257, 2;
	setp.gt.s32 	%p48, %r391, %r361;
	selp.b32 	%r392, 0, %r363, %p48;
	add.s32 	%r369, %r364, %r392;
	mov.b32 	%r370, 4;
	// begin inline asm
	shfl.sync.down.b32 %r368, %r369, %r370, %r361, %r382;
	// end inline asm
	add.s32 	%r393, %r257, 4;
	setp.gt.s32 	%p49, %r393, %r361;
	selp.b32 	%r394, 0, %r368, %p49;
	add.s32 	%r374, %r369, %r394;
	mov.b32 	%r375, 8;
	// begin inline asm
	shfl.sync.down.b32 %r373, %r374, %r375, %r361, %r382;
	// end inline asm
	add.s32 	%r395, %r257, 8;
	setp.gt.s32 	%p50, %r395, %r361;
	selp.b32 	%r396, 0, %r373, %p50;
	add.s32 	%r379, %r374, %r396;
	mov.b32 	%r380, 16;
	// begin inline asm
	shfl.sync.down.b32 %r378, %r379, %r380, %r361, %r382;
	// end inline asm
	add.s32 	%r397, %r257, 16;
	setp.gt.s32 	%p51, %r397, %r361;
	selp.b32 	%r398, 0, %r378, %p51;
	add.s32 	%r1029, %r379, %r398;
	add.s64 	%rd11, %rd14, 256;
	mov.b32 	%r1027, 952;
$L__BB6_87:
	setp.ne.s32 	%p52, %r1033, 101;
	mov.b32 	%r399, -1;
	vote.sync.all.pred 	%p53, %p52, %r399;
	not.pred 	%p54, %p53;
	@%p54 bra 	$L__BB6_92;
	shr.u32 	%r1027, %r1027, 1;
	mul.wide.s32 	%rd27, %r1031, 8;
	add.s64 	%rd28, %rd11, %rd27;
	add.s64 	%rd26, %rd28, -256;
	// begin inline asm
	ld.relaxed.gpu.v2.u32 {%r1033, %r1034}, [%rd26];
	// end inline asm
	mov.u32 	%r1035, %r1027;
$L__BB6_89:
	setp.eq.s32 	%p58, %r1033, 99;
	mov.b32 	%r407, -1;
	vote.sync.any.pred 	%p59, %p58, %r407;
	not.pred 	%p60, %p59;
	@%p60 bra 	$L__BB6_91;
	mul.lo.s32 	%r453, %r986, 16807;
	and.b32  	%r986, %r453, 2147483647;
	add.s32 	%r454, %r1035, 1;
	rem.u32 	%r450, %r986, %r454;
	// begin inline asm
	nanosleep.u32 %r450;
	// end inline asm
	shr.u32 	%r1035, %r1035, 1;
	// begin inline asm
	ld.relaxed.gpu.v2.u32 {%r1033, %r1034}, [%rd26];
	// end inline asm
	bra.uni 	$L__BB6_89;
$L__BB6_91:
	setp.eq.s32 	%p61, %r1033, 101;
	mov.b32 	%r433, -1;
	vote.sync.ballot.b32 	%r434, %p61, %r433;
	and.b32  	%r435, %r434, %r357;
	or.b32  	%r436, %r435, -2147483648;
	add.s32 	%r437, %r436, -1;
	not.b32 	%r438, %r436;
	and.b32  	%r439, %r438, %r437;
	popc.b32 	%r412, %r439;
	mov.b32 	%r411, 1;
	// begin inline asm
	shfl.sync.down.b32 %r409, %r1034, %r411, %r412, %r433;
	// end inline asm
	setp.lt.s32 	%p63, %r257, %r412;
	selp.b32 	%r440, %r409, 0, %p63;
	add.s32 	%r415, %r440, %r1034;
	mov.b32 	%r416, 2;
	// begin inline asm
	shfl.sync.down.b32 %r414, %r415, %r416, %r412, %r433;
	// end inline asm
	add.s32 	%r441, %r257, 2;
	setp.gt.s32 	%p64, %r441, %r412;
	selp.b32 	%r442, 0, %r414, %p64;
	add.s32 	%r420, %r415, %r442;
	mov.b32 	%r421, 4;
	// begin inline asm
	shfl.sync.down.b32 %r419, %r420, %r421, %r412, %r433;
	// end inline asm
	add.s32 	%r443, %r257, 4;
	setp.gt.s32 	%p65, %r443, %r412;
	selp.b32 	%r444, 0, %r419, %p65;
	add.s32 	%r425, %r420, %r444;
	mov.b32 	%r426, 8;
	// begin inline asm
	shfl.sync.down.b32 %r424, %r425, %r426, %r412, %r433;
	// end inline asm
	add.s32 	%r445, %r257, 8;
	setp.gt.s32 	%p66, %r445, %r412;
	selp.b32 	%r446, 0, %r424, %p66;
	add.s32 	%r430, %r425, %r446;
	mov.b32 	%r431, 16;
	// begin inline asm
	shfl.sync.down.b32 %r429, %r430, %r431, %r412, %r433;
	// end inline asm
	add.s32 	%r447, %r257, 16;
	setp.gt.s32 	%p67, %r447, %r412;
	selp.b32 	%r448, 0, %r429, %p67;
	add.s32 	%r449, %r448, %r1029;
	add.s32 	%r1029, %r449, %r430;
	add.s32 	%r1031, %r1031, -32;
	bra.uni 	$L__BB6_87;
$L__BB6_92:
	@%p41 bra 	$L__BB6_94;
	add.s32 	%r402, %r1029, %r175;
	add.s64 	%rd25, %rd10, 256;
	mov.b32 	%r401, 101;
	// begin inline asm
	st.relaxed.gpu.v2.u32 [%rd25], {%r401, %r402};
	// end inline asm
	st.shared.u32 	[_ZZN3cub18CUB_300001_SM_10006detail4scan16DeviceScanKernelINS2_10policy_hubIiiijN4cuda3std3__44plusIvEEE10Policy1000EPiSC_NS0_13ScanTileStateIiLb1EEES9_NS1_10InputValueIiSC_EEjiLb0EiEEvT0_T1_T2_iT3_T4_T5_E12temp_storage+4], %r1029;
	st.shared.u32 	[_ZZN3cub18CUB_300001_SM_10006detail4scan16DeviceScanKernelINS2_10policy_hubIiiijN4cuda3std3__44plusIvEEE10Policy1000EPiSC_NS0_13ScanTileStateIiLb1EEES9_NS1_10InputValueIiSC_EEjiLb0EiEEvT0_T1_T2_iT3_T4_T5_E12temp_storage+8], %r402;
$L__BB6_94:
	setp.ne.s32 	%p56, %r257, 0;
	mov.u32 	%r1036, %r177;
	@%p56 bra 	$L__BB6_96;
	st.shared.u32 	[_ZZN3cub18CUB_300001_SM_10006detail4scan16DeviceScanKernelINS2_10policy_hubIiiijN4cuda3std3__44plusIvEEE10Policy1000EPiSC_NS0_13ScanTileStateIiLb1EEES9_NS1_10InputValueIiSC_EEjiLb0EiEEvT0_T1_T2_iT3_T4_T5_E12temp_storage+76], %r1029;
	mov.u32 	%r1036, %r1029;
$L__BB6_96:
	bar.sync 	0;
	setp.eq.s32 	%p57, %r85, 0;
	ld.shared.u32 	%r403, [_ZZN3cub18CUB_300001_SM_10006detail4scan16DeviceScanKernelINS2_10policy_hubIiiijN4cuda3std3__44plusIvEEE10Policy1000EPiSC_NS0_13ScanTileStateIiLb1EEES9_NS1_10InputValueIiSC_EEjiLb0EiEEvT0_T1_T2_iT3_T4_T5_E12temp_storage+76];
	selp.b32 	%r404, 0, %r403, %p57;
	add.s32 	%r1037, %r404, %r1036;
$L__BB6_97:
	add.s32 	%r549, %r1037, %r148;
	add.s32 	%r550, %r149, %r549;
	add.s32 	%r551, %r150, %r550;
	add.s32 	%r552, %r151, %r551;
	add.s32 	%r553, %r152, %r552;
	add.s32 	%r554, %r153, %r553;
	add.s32 	%r555, %r154, %r554;
	add.s32 	%r556, %r155, %r555;
	add.s32 	%r557, %r156, %r556;
	add.s32 	%r558, %r157, %r557;
	add.s32 	%r559, %r158, %r558;
	add.s32 	%r560, %r159, %r559;
	add.s32 	%r561, %r160, %r560;
	add.s32 	%r562, %r161, %r561;
	add.s32 	%r563, %r162, %r562;
	add.s32 	%r564, %r163, %r563;
	add.s32 	%r565, %r164, %r564;
	add.s32 	%r566, %r165, %r565;
	add.s32 	%r567, %r166, %r566;
	add.s32 	%r568, %r167, %r567;
	add.s32 	%r569, %r168, %r568;
	bar.sync 	0;
	st.shared.v2.u32 	[%r147], {%r1037, %r549};
	st.shared.v2.u32 	[%r147+8], {%r550, %r551};
	st.shared.v2.u32 	[%r147+16], {%r552, %r553};
	st.shared.v2.u32 	[%r147+24], {%r554, %r555};
	st.shared.v2.u32 	[%r147+32], {%r556, %r557};
	st.shared.v2.u32 	[%r147+40], {%r558, %r559};
	st.shared.v2.u32 	[%r147+48], {%r560, %r561};
	st.shared.v2.u32 	[%r147+56], {%r562, %r563};
	st.shared.v2.u32 	[%r147+64], {%r564, %r565};
	st.shared.v2.u32 	[%r147+72], {%r566, %r567};
	st.shared.v2.u32 	[%r147+80], {%r568, %r569};
	bar.warp.sync 	-1;
	ld.shared.u32 	%r216, [%r146];
	ld.shared.u32 	%r217, [%r146+128];
	ld.shared.u32 	%r218, [%r146+256];
	ld.shared.u32 	%r219, [%r146+384];
	ld.shared.u32 	%r220, [%r146+512];
	ld.shared.u32 	%r221, [%r146+640];
	ld.shared.u32 	%r222, [%r146+768];
	ld.shared.u32 	%r223, [%r146+896];
	ld.shared.u32 	%r224, [%r146+1024];
	ld.shared.u32 	%r225, [%r146+1152];
	ld.shared.u32 	%r226, [%r146+1280];
	ld.shared.u32 	%r227, [%r146+1408];
	ld.shared.u32 	%r228, [%r146+1536];
	ld.shared.u32 	%r229, [%r146+1664];
	ld.shared.u32 	%r230, [%r146+1792];
	ld.shared.u32 	%r231, [%r146+1920];
	ld.shared.u32 	%r232, [%r146+2048];
	ld.shared.u32 	%r233, [%r146+2176];
	ld.shared.u32 	%r234, [%r146+2304];
	ld.shared.u32 	%r235, [%r146+2432];
	ld.shared.u32 	%r236, [%r146+2560];
	ld.shared.u32 	%r237, [%r146+2688];
	setp.ne.s32 	%p81, %r85, 0;
	@%p81 bra 	$L__BB6_99;
	st.volatile.shared.u32 	[_ZZN3cub18CUB_300001_SM_10006detail4scan16DeviceScanKernelINS2_10policy_hubIiiijN4cuda3std3__44plusIvEEE10Policy1000EPiSC_NS0_13ScanTileStateIiLb1EEES9_NS1_10InputValueIiSC_EEjiLb0EiEEvT0_T1_T2_iT3_T4_T5_E12temp_storage+33792], %r6;
$L__BB6_99:
	ld.param.u32 	%r984, [_ZN3cub18CUB_300001_SM_10006detail4scan16DeviceScanKernelINS2_10policy_hubIiiijN4cuda3std3__44plusIvEEE10Policy1000EPiSC_NS0_13ScanTileStateIiLb1EEES9_NS1_10InputValueIiSC_EEjiLb0EiEEvT0_T1_T2_iT3_T4_T5__param_3];
	ld.param.u64 	%rd59, [_ZN3cub18CUB_300001_SM_10006detail4scan16DeviceScanKernelINS2_10policy_hubIiiijN4cuda3std3__44plusIvEEE10Policy1000EPiSC_NS0_13ScanTileStateIiLb1EEES9_NS1_10InputValueIiSC_EEjiLb0EiEEvT0_T1_T2_iT3_T4_T5__param_1];
	bar.sync 	0;
	ld.volatile.shared.u32 	%r238, [_ZZN3cub18CUB_300001_SM_10006detail4scan16DeviceScanKernelINS2_10policy_hubIiiijN4cuda3std3__44plusIvEEE10Policy1000EPiSC_NS0_13ScanTileStateIiLb1EEES9_NS1_10InputValueIiSC_EEjiLb0EiEEvT0_T1_T2_iT3_T4_T5_E12temp_storage+33792];
	setp.ge.s32 	%p82, %r87, %r238;
	cvt.u64.u32 	%rd35, %r87;
	mov.u32 	%r570, %ctaid.x;
	add.s32 	%r571, %r984, %r570;
	mul.lo.s32 	%r572, %r571, 8448;
	cvt.u64.u32 	%rd36, %r572;
	add.s64 	%rd37, %rd35, %rd36;
	cvta.to.global.u64 	%rd38, %rd59;
	shl.b64 	%rd39, %rd37, 2;
	add.s64 	%rd12, %rd38, %rd39;
	@%p82 bra 	$L__BB6_101;
	st.global.u32 	[%rd12], %r216;
$L__BB6_101:
	setp.ge.s32 	%p83, %r90, %r238;
	@%p83 bra 	$L__BB6_103;
	st.global.u32 	[%rd12+128], %r217;
$L__BB6_103:
	setp.ge.s32 	%p84, %r93, %r238;
	@%p84 bra 	$L__BB6_105;
	st.global.u32 	[%rd12+256], %r218;
$L__BB6_105:
	setp.ge.s32 	%p85, %r96, %r238;
	@%p85 bra 	$L__BB6_107;
	st.global.u32 	[%rd12+384], %r219;
$L__BB6_107:
	mov.u32 	%r573, %tid.x;
	and.b32  	%r574, %r573, 992;
	mul.lo.s32 	%r575, %r574, 22;
	and.b32  	%r576, %r573, 31;
	or.b32  	%r577, %r575, %r576;
	add.s32 	%r578, %r577, 128;
	setp.ge.s32 	%p86, %r578, %r238;
	@%p86 bra 	$L__BB6_109;
	st.global.u32 	[%rd12+512], %r220;
$L__BB6_109:
	add.s32 	%r584, %r577, 160;
	setp.ge.s32 	%p87, %r584, %r238;
	@%p87 bra 	$L__BB6_111;
	st.global.u32 	[%rd12+640], %r221;
$L__BB6_111:
	setp.ge.s32 	%p88, %r103, %r238;
	@%p88 bra 	$L__BB6_113;
	st.global.u32 	[%rd12+768], %r222;
$L__BB6_113:
	add.s32 	%r590, %r577, 224;
	setp.ge.s32 	%p89, %r590, %r238;
	@%p89 bra 	$L__BB6_115;
	st.global.u32 	[%rd12+896], %r223;
$L__BB6_115:
	setp.ge.s32 	%p90, %r108, %r238;
	@%p90 bra 	$L__BB6_117;
	st.global.u32 	[%rd12+1024], %r224;
$L__BB6_117:
	add.s32 	%r596, %r577, 288;
	setp.ge.s32 	%p91, %r596, %r238;
	@%p91 bra 	$L__BB6_119;
	st.global.u32 	[%rd12+1152], %r225;
$L__BB6_119:
	setp.ge.s32 	%p92, %r113, %r238;
	@%p92 bra 	$L__BB6_121;
	st.global.u32 	[%rd12+1280], %r226;
$L__BB6_121:
	setp.ge.s32 	%p93, %r116, %r238;
	@%p93 bra 	$L__BB6_123;
	st.global.u32 	[%rd12+1408], %r227;
$L__BB6_123:
	setp.ge.s32 	%p94, %r119, %r238;
	@%p94 bra 	$L__BB6_125;
	st.global.u32 	[%rd12+1536], %r228;
$L__BB6_125:
	setp.ge.s32 	%p95, %r122, %r238;
	@%p95 bra 	$L__BB6_127;
	st.global.u32 	[%rd12+1664], %r229;
$L__BB6_127:
	add.s32 	%r602, %r577, 448;
	setp.ge.s32 	%p96, %r602, %r238;
	@%p96 bra 	$L__BB6_129;
	st.global.u32 	[%rd12+1792], %r230;
$L__BB6_129:
	setp.ge.s32 	%p97, %r127, %r238;
	@%p97 bra 	$L__BB6_131;
	st.global.u32 	[%rd12+1920], %r231;
$L__BB6_131:
	add.s32 	%r608, %r577, 512;
	setp.ge.s32 	%p98, %r608, %r238;
	@%p98 bra 	$L__BB6_133;
	st.global.u32 	[%rd12+2048], %r232;
$L__BB6_133:
	add.s32 	%r614, %r577, 544;
	setp.ge.s32 	%p99, %r614, %r238;
	@%p99 bra 	$L__BB6_135;
	st.global.u32 	[%rd12+2176], %r233;
$L__BB6_135:
	setp.ge.s32 	%p100, %r134, %r238;
	@%p100 bra 	$L__BB6_137;
	st.global.u32 	[%rd12+2304], %r234;
$L__BB6_137:
	add.s32 	%r620, %r577, 608;
	setp.ge.s32 	%p101, %r620, %r238;
	@%p101 bra 	$L__BB6_139;
	st.global.u32 	[%rd12+2432], %r235;
$L__BB6_139:
	add.s32 	%r626, %r577, 640;
	setp.ge.s32 	%p102, %r626, %r238;
	@%p102 bra 	$L__BB6_141;
	st.global.u32 	[%rd12+2560], %r236;
$L__BB6_141:
	setp.ge.s32 	%p103, %r141, %r238;
	@%p103 bra 	$L__BB6_143;
	st.global.u32 	[%rd12+2688], %r237;
$L__BB6_143:
	ret;

}
	// .globl	_ZN3cub18CUB_300001_SM_10006detail6reduce28DeviceReduceSingleTileKernelINS2_10policy_hubIijN4cuda3__47maximumIvEEE10Policy1000EPiSB_jS8_iiNS5_3std3__410__identityEEEvT0_T1_T2_T3_T4_T6_
.visible .entry _ZN3cub18CUB_300001_SM_10006detail6reduce28DeviceReduceSingleTileKernelINS2_10policy_hubIijN4cuda3__47maximumIvEEE10Policy1000EPiSB_jS8_iiNS5_3std3__410__identityEEEvT0_T1_T2_T3_T4_T6_(
	.param .u64 .ptr .align 1 _ZN3cub18CUB_300001_SM_10006detail6reduce28DeviceReduceSingleTileKernelINS2_10policy_hubIijN4cuda3__47maximumIvEEE10Policy1000EPiSB_jS8_iiNS5_3std3__410__identityEEEvT0_T1_T2_T3_T4_T6__param_0,
	.param .u64 .ptr .align 1 _ZN3cub18CUB_300001_SM_10006detail6reduce28DeviceReduceSingleTileKernelINS2_10policy_hubIijN4cuda3__47maximumIvEEE10Policy1000EPiSB_jS8_iiNS5_3std3__410__identityEEEvT0_T1_T2_T3_T4_T6__param_1,
	.param .u32 _ZN3cub18CUB_300001_SM_10006detail6reduce28DeviceReduceSingleTileKernelINS2_10policy_hubIijN4cuda3__47maximumIvEEE10Policy1000EPiSB_jS8_iiNS5_3std3__410__identityEEEvT0_T1_T2_T3_T4_T6__param_2,
	.param .align 1 .b8 _ZN3cub18CUB_300001_SM_10006detail6reduce28DeviceReduceSingleTileKernelINS2_10policy_hubIijN4cuda3__47maximumIvEEE10Policy1000EPiSB_jS8_iiNS5_3std3__410__identityEEEvT0_T1_T2_T3_T4_T6__param_3[1],
	.param .u32 _ZN3cub18CUB_300001_SM_10006detail6reduce28DeviceReduceSingleTileKernelINS2_10policy_hubIijN4cuda3__47maximumIvEEE10Policy1000EPiSB_jS8_iiNS5_3std3__410__identityEEEvT0_T1_T2_T3_T4_T6__param_4,
	.param .align 1 .b8 _ZN3cub18CUB_300001_SM_10006detail6reduce28DeviceReduceSingleTileKernelINS2_10policy_hubIijN4cuda3__47maximumIvEEE10Policy1000EPiSB_jS8_iiNS5_3std3__410__identityEEEvT0_T1_T2_T3_T4_T6__param_5[1]
)
.maxntid 256
.minnctapersm 1
{
	.reg .pred 	%p<77>;
	.reg .b32 	%r<583>;
	.reg .b64 	%rd<122>;
	// demoted variable
	.shared .align 4 .b8 _ZZN3cub18CUB_300001_SM_10006detail6reduce28DeviceReduceSingleTileKernelINS2_10policy_hubIijN4cuda3__47maximumIvEEE10Policy1000EPiSB_jS8_iiNS5_3std3__410__identityEEEvT0_T1_T2_T3_T4_T6_E12temp_storage[44];
	ld.param.u64 	%rd15, [_ZN3cub18CUB_300001_SM_10006detail6reduce28DeviceReduceSingleTileKernelINS2_10policy_hubIijN4cuda3__47maximumIvEEE10Policy1000EPiSB_jS8_iiNS5_3std3__410__identityEEEvT0_T1_T2_T3_T4_T6__param_0];
	ld.param.u64 	%rd16, [_ZN3cub18CUB_300001_SM_10006detail6reduce28DeviceReduceSingleTileKernelINS2_10policy_hubIijN4cuda3__47maximumIvEEE10Policy1000EPiSB_jS8_iiNS5_3std3__410__identityEEEvT0_T1_T2_T3_T4_T6__param_1];
	ld.param.u32 	%r123, [_ZN3cub18CUB_300001_SM_10006detail6reduce28DeviceReduceSingleTileKernelINS2_10policy_hubIijN4cuda3__47maximumIvEEE10Policy1000EPiSB_jS8_iiNS5_3std3__410__identityEEEvT0_T1_T2_T3_T4_T6__param_2];
	ld.param.u32 	%r124, [_ZN3cub18CUB_300001_SM_10006detail6reduce28DeviceReduceSingleTileKernelINS2_10policy_hubIijN4cuda3__47maximumIvEEE10Policy1000EPiSB_jS8_iiNS5_3std3__410__identityEEEvT0_T1_T2_T3_T4_T6__param_4];
	cvta.to.global.u64 	%rd1, %rd16;
	setp.ne.s32 	%p1, %r123, 0;
	@%p1 bra 	$L__BB7_3;
	mov.u32 	%r529, %tid.x;
	setp.ne.s32 	%p76, %r529, 0;
	@%p76 bra 	$L__BB7_76;
	st.global.u32 	[%rd1], %r124;
	bra.uni 	$L__BB7_76;
$L__BB7_3:
	and.b64  	%rd17, %rd15, 15;
	setp.ne.s64 	%p2, %rd17, 0;
	@%p2 bra 	$L__BB7_39;
	setp.gt.u32 	%p39, %r123, 4095;
	@%p39 bra 	$L__BB7_23;
	mov.u32 	%r1, %tid.x;
	setp.ge.u32 	%p51, %r1, %r123;
	mov.b32 	%r540, 0;
	mov.u32 	%r535, %r1;
	@%p51 bra 	$L__BB7_7;
	mul.wide.u32 	%rd110, %r1, 4;
	add.s64 	%rd109, %rd15, %rd110;
	// begin inline asm
	ld.global.nc.u32 %r540, [%rd109];
	// end inline asm
	add.s32 	%r535, %r1, 256;
$L__BB7_7:
	setp.ge.u32 	%p52, %r535, %r123;
	@%p52 bra 	$L__BB7_14;
	not.b32 	%r432, %r535;
	add.s32 	%r6, %r123, %r432;
	and.b32  	%r433, %r6, 768;
	setp.eq.s32 	%p53, %r433, 768;
	@%p53 bra 	$L__BB7_11;
	mul.wide.u32 	%rd111, %r535, 4;
	add.s64 	%rd118, %rd15, %rd111;
	shr.u32 	%r434, %r6, 8;
	add.s32 	%r435, %r434, 1;
	and.b32  	%r436, %r435, 3;
	neg.s32 	%r532, %r436;
$L__BB7_10:
	.pragma "nounroll";
	// begin inline asm
	ld.global.nc.u32 %r437, [%rd118];
	// end inline asm
	max.s32 	%r540, %r540, %r437;
	add.s32 	%r535, %r535, 256;
	add.s64 	%rd118, %rd118, 1024;
	add.s32 	%r532, %r532, 1;
	setp.ne.s32 	%p54, %r532, 0;
	@%p54 bra 	$L__BB7_10;
$L__BB7_11:
	setp.lt.u32 	%p55, %r6, 768;
	@%p55 bra 	$L__BB7_14;
	mul.wide.u32 	%rd113, %r535, 4;
	add.s64 	%rd119, %rd15, %rd113;
$L__BB7_13:
	// begin inline asm
	ld.global.nc.u32 %r438, [%rd119];
	// end inline asm
	max.s32 	%r442, %r540, %r438;
	add.s64 	%rd115, %rd119, 1024;
	// begin inline asm
	ld.global.nc.u32 %r439, [%rd115];
	// end inline asm
	max.s32 	%r443, %r442, %r439;
	add.s64 	%rd116, %rd119, 2048;
	// begin inline asm
	ld.global.nc.u32 %r440, [%rd116];
	// end inline asm
	max.s32 	%r444, %r443, %r440;
	add.s64 	%rd117, %rd119, 3072;
	// begin inline asm
	ld.global.nc.u32 %r441, [%rd117];
	// end inline asm
	max.s32 	%r540, %r444, %r441;
	add.s32 	%r535, %r535, 1024;
	add.s64 	%rd119, %rd119, 4096;
	setp.lt.s32 	%p56, %r535, %r123;
	@%p56 bra 	$L__BB7_13;
$L__BB7_14:
	setp.lt.u32 	%p57, %r123, 256;
	@%p57 bra 	$L__BB7_19;
	// begin inline asm
	mov.u32 %r508, %laneid;
	// end inline asm
	mov.b32 	%r509, -1;
	redux.sync.max.s32 %r582, %r540, %r509;
	setp.ne.s32 	%p73, %r508, 0;
	@%p73 bra 	$L__BB7_17;
	shr.u32 	%r510, %r1, 3;
	and.b32  	%r511, %r510, 124;
	mov.u32 	%r512, _ZZN3cub18CUB_300001_SM_10006detail6reduce28DeviceReduceSingleTileKernelINS2_10policy_hubIijN4cuda3__47maximumIvEEE10Policy1000EPiSB_jS8_iiNS5_3std3__410__identityEEEvT0_T1_T2_T3_T4_T6_E12temp_storage;
	add.s32 	%r513, %r512, %r511;
	st.shared.u32 	[%r513+8], %r582;
$L__BB7_17:
	bar.sync 	0;
	setp.ne.s32 	%p74, %r1, 0;
	@%p74 bra 	$L__BB7_74;
	ld.shared.u32 	%r514, [_ZZN3cub18CUB_300001_SM_10006detail6reduce28DeviceReduceSingleTileKernelINS2_10policy_hubIijN4cuda3__47maximumIvEEE10Policy1000EPiSB_jS8_iiNS5_3std3__410__identityEEEvT0_T1_T2_T3_T4_T6_E12temp_storage+12];
	max.s32 	%r515, %r582, %r514;
	ld.shared.u32 	%r516, [_ZZN3cub18CUB_300001_SM_10006detail6reduce28DeviceReduceSingleTileKernelINS2_10policy_hubIijN4cuda3__47maximumIvEEE10Policy1000EPiSB_jS8_iiNS5_3std3__410__identityEEEvT0_T1_T2_T3_T4_T6_E12temp_storage+16];
	max.s32 	%r517, %r515, %r516;
	ld.shared.u32 	%r518, [_ZZN3cub18CUB_300001_SM_10006detail6reduce28DeviceReduceSingleTileKernelINS2_10policy_hubIijN4cuda3__47maximumIvEEE10Policy1000EPiSB_jS8_iiNS5_3std3__410__identityEEEvT0_T1_T2_T3_T4_T6_E12temp_storage+20];
	max.s32 	%r519, %r517, %r518;
	ld.shared.u32 	%r520, [_ZZN3cub18CUB_300001_SM_10006detail6reduce28DeviceReduceSingleTileKernelINS2_10policy_hubIijN4cuda3__47maximumIvEEE10Policy1000EPiSB_jS8_iiNS5_3std3__410__identityEEEvT0_T1_T2_T3_T4_T6_E12temp_storage+24];
	max.s32 	%r521, %r519, %r520;
	ld.shared.u32 	%r522, [_ZZN3cub18CUB_300001_SM_10006detail6reduce28DeviceReduceSingleTileKernelINS2_10policy_hubIijN4cuda3__47maximumIvEEE10Policy1000EPiSB_jS8_iiNS5_3std3__410__identityEEEvT0_T1_T2_T3_T4_T6_E12temp_storage+28];
	max.s32 	%r523, %r521, %r522;
	ld.shared.u32 	%r524, [_ZZN3cub18CUB_300001_SM_10006detail6reduce28DeviceReduceSingleTileKernelINS2_10policy_hubIijN4cuda3__47maximumIvEEE10Policy1000EPiSB_jS8_iiNS5_3std3__410__identityEEEvT0_T1_T2_T3_T4_T6_E12temp_storage+32];
	max.s32 	%r525, %r523, %r524;
	ld.shared.u32 	%r526, [_ZZN3cub18CUB_300001_SM_10006detail6reduce28DeviceReduceSingleTileKernelINS2_10policy_hubIijN4cuda3__47maximumIvEEE10Policy1000EPiSB_jS8_iiNS5_3std3__410__identityEEEvT0_T1_T2_T3_T4_T6_E12temp_storage+36];
	max.s32 	%r582, %r525, %r526;
	bra.uni 	$L__BB7_74;
$L__BB7_19:
	// begin inline asm
	mov.u32 %r445, %laneid;
	// end inline asm
	and.b32  	%r471, %r1, 992;
	add.s32 	%r472, %r471, 32;
	setp.gt.u32 	%p58, %r472, %r123;
	not.b32 	%r473, %r471;
	add.s32 	%r474, %r123, %r473;
	selp.b32 	%r469, %r474, 31, %p58;
	mov.b32 	%r448, 1;
	mov.b32 	%r470, -1;
	// begin inline asm
	shfl.sync.down.b32 %r446, %r540, %r448, %r469, %r470;
	// end inline asm
	setp.lt.s32 	%p59, %r445, %r469;
	max.s32 	%r475, %r540, %r446;
	selp.b32 	%r452, %r475, %r540, %p59;
	mov.b32 	%r453, 2;
	// begin inline asm
	shfl.sync.down.b32 %r451, %r452, %r453, %r469, %r470;
	// end inline asm
	add.s32 	%r476, %r445, 2;
	setp.gt.s32 	%p60, %r476, %r469;
	max.s32 	%r477, %r452, %r451;
	selp.b32 	%r457, %r452, %r477, %p60;
	mov.b32 	%r458, 4;
	// begin inline asm
	shfl.sync.down.b32 %r456, %r457, %r458, %r469, %r470;
	// end inline asm
	add.s32 	%r478, %r445, 4;
	setp.gt.s32 	%p61, %r478, %r469;
	max.s32 	%r479, %r457, %r456;
	selp.b32 	%r462, %r457, %r479, %p61;
	mov.b32 	%r463, 8;
	// begin inline asm
	shfl.sync.down.b32 %r461, %r462, %r463, %r469, %r470;
	// end inline asm
	add.s32 	%r480, %r445, 8;
	setp.gt.s32 	%p62, %r480, %r469;
	max.s32 	%r481, %r462, %r461;
	selp.b32 	%r467, %r462, %r481, %p62;
	mov.b32 	%r468, 16;
	// begin inline asm
	shfl.sync.down.b32 %r466, %r467, %r468, %r469, %r470;
	// end inline asm
	add.s32 	%r482, %r445, 16;
	setp.gt.s32 	%p63, %r482, %r469;
	max.s32 	%r483, %r467, %r466;
	selp.b32 	%r582, %r467, %r483, %p63;
	setp.ne.s32 	%p64, %r445, 0;
	@%p64 bra 	$L__BB7_21;
	shr.u32 	%r484, %r1, 3;
	and.b32  	%r485, %r484, 124;
	mov.u32 	%r486, _ZZN3cub18CUB_300001_SM_10006detail6reduce28DeviceReduceSingleTileKernelINS2_10policy_hubIijN4cuda3__47maximumIvEEE10Policy1000EPiSB_jS8_iiNS5_3std3__410__identityEEEvT0_T1_T2_T3_T4_T6_E12temp_storage;
	add.s32 	%r487, %r486, %r485;
	st.shared.u32 	[%r487+8], %r582;
$L__BB7_21:
	bar.sync 	0;
	setp.ne.s32 	%p65, %r1, 0;
	@%p65 bra 	$L__BB7_74;
	setp.gt.u32 	%p66, %r123, 32;
	ld.shared.u32 	%r488, [_ZZN3cub18CUB_300001_SM_10006detail6reduce28DeviceReduceSingleTileKernelINS2_10policy_hubIijN4cuda3__47maximumIvEEE10Policy1000EPiSB_jS8_iiNS5_3std3__410__identityEEEvT0_T1_T2_T3_T4_T6_E12temp_storage+12];
	max.s32 	%r489, %r582, %r488;
	selp.b32 	%r490, %r489, %r582, %p66;
	setp.gt.u32 	%p67, %r123, 64;
	ld.shared.u32 	%r491, [_ZZN3cub18CUB_300001_SM_10006detail6reduce28DeviceReduceSingleTileKernelINS2_10policy_hubIijN4cuda3__47maximumIvEEE10Policy1000EPiSB_jS8_iiNS5_3std3__410__identityEEEvT0_T1_T2_T3_T4_T6_E12temp_storage+16];
	max.s32 	%r492, %r490, %r491;
	selp.b32 	%r493, %r492, %r490, %p67;
	setp.gt.u32 	%p68, %r123, 96;
	ld.shared.u32 	%r494, [_ZZN3cub18CUB_300001_SM_10006detail6reduce28DeviceReduceSingleTileKernelINS2_10policy_hubIijN4cuda3__47maximumIvEEE10Policy1000EPiSB_jS8_iiNS5_3std3__410__identityEEEvT0_T1_T2_T3_T4_T6_E12temp_storage+20];
	max.s32 	%r495, %r493, %r494;
	selp.b32 	%r496, %r495, %r493, %p68;
	setp.gt.u32 	%p69, %r123, 128;
	ld.shared.u32 	%r497, [_ZZN3cub18CUB_300001_SM_10006detail6reduce28DeviceReduceSingleTileKernelINS2_10policy_hubIijN4cuda3__47maximumIvEEE10Policy1000EPiSB_jS8_iiNS5_3std3__410__identityEEEvT0_T1_T2_T3_T4_T6_E12temp_storage+24];
	max.s32 	%r498, %r496, %r497;
	selp.b32 	%r499, %r498, %r496, %p69;
	setp.gt.u32 	%p70, %r123, 160;
	ld.shared.u32 	%r500, [_ZZN3cub18CUB_300001_SM_10006detail6reduce28DeviceReduceSingleTileKernelINS2_10policy_hubIijN4cuda3__47maximumIvEEE10Policy1000EPiSB_jS8_iiNS5_3std3__410__identityEEEvT0_T1_T2_T3_T4_T6_E12temp_storage+28];
	max.s32 	%r501, %r499, %r500;
	selp.b32 	%r502, %r501, %r499, %p70;
	setp.gt.u32 	%p71, %r123, 192;
	ld.shared.u32 	%r503, [_ZZN3cub18CUB_300001_SM_10006detail6reduce28DeviceReduceSingleTileKernelINS2_10policy_hubIijN4cuda3__47maximumIvEEE10Policy1000EPiSB_jS8_iiNS5_3std3__410__identityEEEvT0_T1_T2_T3_T4_T6_E12temp_storage+32];
	max.s32 	%r504, %r502, %r503;
	selp.b32 	%r505, %r504, %r502, %p71;
	setp.gt.u32 	%p72, %r123, 224;
	ld.shared.u32 	%r506, [_ZZN3cub18CUB_300001_SM_10006detail6reduce28DeviceReduceSingleTileKernelINS2_10policy_hubIijN4cuda3__47maximumIvEEE10Policy1000EPiSB_jS8_iiNS5_3std3__410__identityEEEvT0_T1_T2_T3_T4_T6_E12temp_storage+36];
	max.s32 	%r507, %r505, %r506;
	selp.b32 	%r582, %r507, %r505, %p72;
	bra.uni 	$L__BB7_74;
$L__BB7_23:
	mov.u32 	%r26, %tid.x;
	shl.b32 	%r27, %r26, 2;
	mul.wide.u32 	%rd85, %r27, 4;
	add.s64 	%rd75, %rd15, %rd85;
	// begin inline asm
	ld.global.nc.v2.u64 {%rd73, %rd74}, [%rd75];
	// end inline asm
	mov.b64 	{%r327, %r328}, %rd74;
	mov.b64 	{%r329, %r330}, %rd73;
	add.s64 	%rd78, %rd75, 4096;
	// begin inline asm
	ld.global.nc.v2.u64 {%rd76, %rd77}, [%rd78];
	// end inline asm
	mov.b64 	{%r331, %r332}, %rd77;
	mov.b64 	{%r333, %r334}, %rd76;
	add.s64 	%rd81, %rd75, 8192;
	// begin inline asm
	ld.global.nc.v2.u64 {%rd79, %rd80}, [%rd81];
	// end inline asm
	mov.b64 	{%r335, %r336}, %rd80;
	mov.b64 	{%r337, %r338}, %rd79;
	add.s64 	%rd84, %rd75, 12288;
	// begin inline asm
	ld.global.nc.v2.u64 {%rd82, %rd83}, [%rd84];
	// end inline asm
	mov.b64 	{%r339, %r340}, %rd83;
	mov.b64 	{%r341, %r342}, %rd82;
	max.s32 	%r343, %r329, %r330;
	max.s32 	%r344, %r343, %r327;
	max.s32 	%r345, %r328, %r333;
	max.s32 	%r346, %r345, %r334;
	max.s32 	%r347, %r331, %r332;
	max.s32 	%r348, %r347, %r337;
	max.s32 	%r349, %r338, %r335;
	max.s32 	%r350, %r349, %r336;
	max.s32 	%r351, %r341, %r342;
	max.s32 	%r352, %r351, %r339;
	max.s32 	%r353, %r344, %r346;
	max.s32 	%r354, %r353, %r348;
	max.s32 	%r355, %r350, %r352;
	max.s32 	%r356, %r355, %r340;
	max.s32 	%r555, %r354, %r356;
	add.s32 	%r29, %r123, -4096;
	setp.lt.u32 	%p40, %r29, 4096;
	mov.b32 	%r544, 4096;
	@%p40 bra 	$L__BB7_27;
	mov.b32 	%r544, 4096;
$L__BB7_25:
	add.s32 	%r358, %r544, %r27;
	mul.wide.u32 	%rd98, %r358, 4;
	add.s64 	%rd88, %rd15, %rd98;
	// begin inline asm
	ld.global.nc.v2.u64 {%rd86, %rd87}, [%rd88];
	// end inline asm
	mov.b64 	{%r359, %r360}, %rd87;
	mov.b64 	{%r361, %r362}, %rd86;
	add.s64 	%rd91, %rd88, 4096;
	// begin inline asm
	ld.global.nc.v2.u64 {%rd89, %rd90}, [%rd91];
	// end inline asm
	mov.b64 	{%r363, %r364}, %rd90;
	mov.b64 	{%r365, %r366}, %rd89;
	add.s64 	%rd94, %rd88, 8192;
	// begin inline asm
	ld.global.nc.v2.u64 {%rd92, %rd93}, [%rd94];
	// end inline asm
	mov.b64 	{%r367, %r368}, %rd93;
	mov.b64 	{%r369, %r370}, %rd92;
	add.s64 	%rd97, %rd88, 12288;
	// begin inline asm
	ld.global.nc.v2.u64 {%rd95, %rd96}, [%rd97];
	// end inline asm
	mov.b64 	{%r371, %r372}, %rd96;
	mov.b64 	{%r373, %r374}, %rd95;
	max.s32 	%r375, %r555, %r361;
	max.s32 	%r376, %r375, %r362;
	max.s32 	%r377, %r359, %r360;
	max.s32 	%r378, %r377, %r365;
	max.s32 	%r379, %r366, %r363;
	max.s32 	%r380, %r379, %r364;
	max.s32 	%r381, %r369, %r370;
	max.s32 	%r382, %r381, %r367;
	max.s32 	%r383, %r368, %r373;
	max.s32 	%r384, %r383, %r374;
	max.s32 	%r385, %r371, %r372;
	max.s32 	%r386, %r376, %r378;
	max.s32 	%r387, %r386, %r380;
	max.s32 	%r388, %r382, %r384;
	max.s32 	%r389, %r388, %r385;
	max.s32 	%r555, %r387, %r389;
	sub.s32 	%r390, %r123, %r544;
	setp.lt.u32 	%p41, %r390, 4096;
	@%p41 bra 	$L__BB7_35;
	add.s32 	%r544, %r544, 4096;
	setp.le.u32 	%p42, %r544, %r29;
	@%p42 bra 	$L__BB7_25;
$L__BB7_27:
	setp.le.u32 	%p43, %r123, %r544;
	@%p43 bra 	$L__BB7_35;
	sub.s32 	%r36, %r123, %r544;
	setp.ge.s32 	%p44, %r26, %r36;
	@%p44 bra 	$L__BB7_35;
	not.b32 	%r392, %r26;
	add.s32 	%r393, %r123, %r392;
	sub.s32 	%r37, %r393, %r544;
	and.b32  	%r394, %r37, 768;
	setp.eq.s32 	%p45, %r394, 768;
	mov.u32 	%r549, %r26;
	@%p45 bra 	$L__BB7_32;
	add.s32 	%r546, %r26, %r544;
	shr.u32 	%r395, %r37, 8;
	add.s32 	%r396, %r395, 1;
	and.b32  	%r397, %r396, 3;
	neg.s32 	%r545, %r397;
	mov.u32 	%r549, %r26;
$L__BB7_31:
	.pragma "nounroll";
	mul.wide.u32 	%rd100, %r546, 4;
	add.s64 	%rd99, %rd15, %rd100;
	// begin inline asm
	ld.global.nc.u32 %r398, [%rd99];
	// end inline asm
	max.s32 	%r555, %r555, %r398;
	add.s32 	%r549, %r549, 256;
	add.s32 	%r546, %r546, 256;
	add.s32 	%r545, %r545, 1;
	setp.ne.s32 	%p46, %r545, 0;
	@%p46 bra 	$L__BB7_31;
$L__BB7_32:
	setp.lt.u32 	%p47, %r37, 768;
	@%p47 bra 	$L__BB7_35;
	add.s32 	%r553, %r549, 512;
	add.s32 	%r552, %r549, %r544;
$L__BB7_34:
	mul.wide.u32 	%rd105, %r552, 4;
	add.s64 	%rd101, %rd15, %rd105;
	// begin inline asm
	ld.global.nc.u32 %r399, [%rd101];
	// end inline asm
	max.s32 	%r403, %r555, %r399;
	add.s32 	%r404, %r552, 256;
	mul.wide.u32 	%rd106, %r404, 4;
	add.s64 	%rd102, %rd15, %rd106;
	// begin inline asm
	ld.global.nc.u32 %r400, [%rd102];
	// end inline asm
	max.s32 	%r405, %r403, %r400;
	add.s32 	%r406, %r552, 512;
	mul.wide.u32 	%rd107, %r406, 4;
	add.s64 	%rd103, %rd15, %rd107;
	// begin inline asm
	ld.global.nc.u32 %r401, [%rd103];
	// end inline asm
	max.s32 	%r407, %r405, %r401;
	add.s32 	%r408, %r552, 768;
	mul.wide.u32 	%rd108, %r408, 4;
	add.s64 	%rd104, %rd15, %rd108;
	// begin inline asm
	ld.global.nc.u32 %r402, [%rd104];
	// end inline asm
	max.s32 	%r555, %r407, %r402;
	add.s32 	%r57, %r553, 1024;
	add.s32 	%r409, %r553, 512;
	add.s32 	%r552, %r552, 1024;
	setp.lt.s32 	%p48, %r409, %r36;
	mov.u32 	%r553, %r57;
	@%p48 bra 	$L__BB7_34;
$L__BB7_35:
	// begin inline asm
	mov.u32 %r410, %laneid;
	// end inline asm
	mov.b32 	%r411, -1;
	redux.sync.max.s32 %r582, %r555, %r411;
	setp.ne.s32 	%p49, %r410, 0;
	@%p49 bra 	$L__BB7_37;
	shr.u32 	%r412, %r26, 3;
	and.b32  	%r413, %r412, 124;
	mov.u32 	%r414, _ZZN3cub18CUB_300001_SM_10006detail6reduce28DeviceReduceSingleTileKernelINS2_10policy_hubIijN4cuda3__47maximumIvEEE10Policy1000EPiSB_jS8_iiNS5_3std3__410__identityEEEvT0_T1_T2_T3_T4_T6_E12temp_storage;
	add.s32 	%r415, %r414, %r413;
	st.shared.u32 	[%r415+8], %r582;
$L__BB7_37:
	bar.sync 	0;
	setp.ne.s32 	%p50, %r26, 0;
	@%p50 bra 	$L__BB7_74;
	ld.shared.u32 	%r416, [_ZZN3cub18CUB_300001_SM_10006detail6reduce28DeviceReduceSingleTileKernelINS2_10policy_hubIijN4cuda3__47maximumIvEEE10Policy1000EPiSB_jS8_iiNS5_3std3__410__identityEEEvT0_T1_T2_T3_T4_T6_E12temp_storage+12];
	max.s32 	%r417, %r582, %r416;
	ld.shared.u32 	%r418, [_ZZN3cub18CUB_300001_SM_10006detail6reduce28DeviceReduceSingleTileKernelINS2_10policy_hubIijN4cuda3__47maximumIvEEE10Policy1000EPiSB_jS8_iiNS5_3std3__410__identityEEEvT0_T1_T2_T3_T4_T6_E12temp_storage+16];
	max.s32 	%r419, %r417, %r418;
	ld.shared.u32 	%r420, [_ZZN3cub18CUB_300001_SM_10006detail6reduce28DeviceReduceSingleTileKernelINS2_10policy_hubIijN4cuda3__47maximumIvEEE10Policy1000EPiSB_jS8_iiNS5_3std3__410__identityEEEvT0_T1_T2_T3_T4_T6_E12temp_storage+20];
	max.s32 	%r421, %r419, %r420;
	ld.shared.u32 	%r422, [_ZZN3cub18CUB_300001_SM_10006detail6reduce28DeviceReduceSingleTileKernelINS2_10policy_hubIijN4cuda3__47maximumIvEEE10Policy1000EPiSB_jS8_iiNS5_3std3__410__identityEEEvT0_T1_T2_T3_T4_T6_E12temp_storage+24];
	max.s32 	%r423, %r421, %r422;
	ld.shared.u32 	%r424, [_ZZN3cub18CUB_300001_SM_10006detail6reduce28DeviceReduceSingleTileKernelINS2_10policy_hubIijN4cuda3__47maximumIvEEE10Policy1000EPiSB_jS8_iiNS5_3std3__410__identityEEEvT0_T1_T2_T3_T4_T6_E12temp_storage+28];
	max.s32 	%r425, %r423, %r424;
	ld.shared.u32 	%r426, [_ZZN3cub18CUB_300001_SM_10006detail6reduce28DeviceReduceSingleTileKernelINS2_10policy_hubIijN4cuda3__47maximumIvEEE10Policy1000EPiSB_jS8_iiNS5_3std3__410__identityEEEvT0_T1_T2_T3_T4_T6_E12temp_storage+32];
	max.s32 	%r427, %r425, %r426;
	ld.shared.u32 	%r428, [_ZZN3cub18CUB_300001_SM_10006detail6reduce28DeviceReduceSingleTileKernelINS2_10policy_hubIijN4cuda3__47maximumIvEEE10Policy1000EPiSB_jS8_iiNS5_3std3__410__identityEEEvT0_T1_T2_T3_T4_T6_E12temp_storage+36];
	max.s32 	%r582, %r427, %r428;
	bra.uni 	$L__BB7_74;
$L__BB7_39:
	setp.gt.u32 	%p3, %r123, 4095;
	@%p3 bra 	$L__BB7_58;
	mov.u32 	%r62, %tid.x;
	setp.ge.u32 	%p15, %r62, %r123;
	mov.b32 	%r566, 0;
	mov.u32 	%r561, %r62;
	@%p15 bra 	$L__BB7_42;
	mul.wide.u32 	%rd65, %r62, 4;
	add.s64 	%rd64, %rd15, %rd65;
	// begin inline asm
	ld.global.nc.u32 %r566, [%rd64];
	// end inline asm
	add.s32 	%r561, %r62, 256;
$L__BB7_42:
	setp.ge.u32 	%p16, %r561, %r123;
	@%p16 bra 	$L__BB7_49;
	not.b32 	%r231, %r561;
	add.s32 	%r67, %r123, %r231;
	and.b32  	%r232, %r67, 768;
	setp.eq.s32 	%p17, %r232, 768;
	@%p17 bra 	$L__BB7_46;
	mul.wide.u32 	%rd66, %r561, 4;
	add.s64 	%rd120, %rd15, %rd66;
	shr.u32 	%r233, %r67, 8;
	add.s32 	%r234, %r233, 1;
	and.b32  	%r235, %r234, 3;
	neg.s32 	%r558, %r235;
$L__BB7_45:
	.pragma "nounroll";
	// begin inline asm
	ld.global.nc.u32 %r236, [%rd120];
	// end inline asm
	max.s32 	%r566, %r566, %r236;
	add.s32 	%r561, %r561, 256;
	add.s64 	%rd120, %rd120, 1024;
	add.s32 	%r558, %r558, 1;
	setp.ne.s32 	%p18, %r558, 0;
	@%p18 bra 	$L__BB7_45;
$L__BB7_46:
	setp.lt.u32 	%p19, %r67, 768;
	@%p19 bra 	$L__BB7_49;
	mul.wide.u32 	%rd68, %r561, 4;
	add.s64 	%rd121, %rd15, %rd68;
$L__BB7_48:
	// begin inline asm
	ld.global.nc.u32 %r237, [%rd121];
	// end inline asm
	max.s32 	%r241, %r566, %r237;
	add.s64 	%rd70, %rd121, 1024;
	// begin inline asm
	ld.global.nc.u32 %r238, [%rd70];
	// end inline asm
	max.s32 	%r242, %r241, %r238;
	add.s64 	%rd71, %rd121, 2048;
	// begin inline asm
	ld.global.nc.u32 %r239, [%rd71];
	// end inline asm
	max.s32 	%r243, %r242, %r239;
	add.s64 	%rd72, %rd121, 3072;
	// begin inline asm
	ld.global.nc.u32 %r240, [%rd72];
	// end inline asm
	max.s32 	%r566, %r243, %r240;
	add.s32 	%r561, %r561, 1024;
	add.s64 	%rd121, %rd121, 4096;
	setp.lt.s32 	%p20, %r561, %r123;
	@%p20 bra 	$L__BB7_48;
$L__BB7_49:
	setp.lt.u32 	%p21, %r123, 256;
	@%p21 bra 	$L__BB7_54;
	// begin inline asm
	mov.u32 %r307, %laneid;
	// end inline asm
	mov.b32 	%r308, -1;
	redux.sync.max.s32 %r582, %r566, %r308;
	setp.ne.s32 	%p37, %r307, 0;
	@%p37 bra 	$L__BB7_52;
	shr.u32 	%r309, %r62, 3;
	and.b32  	%r310, %r309, 124;
	mov.u32 	%r311, _ZZN3cub18CUB_300001_SM_10006detail6reduce28DeviceReduceSingleTileKernelINS2_10policy_hubIijN4cuda3__47maximumIvEEE10Policy1000EPiSB_jS8_iiNS5_3std3__410__identityEEEvT0_T1_T2_T3_T4_T6_E12temp_storage;
	add.s32 	%r312, %r311, %r310;
	st.shared.u32 	[%r312+8], %r582;
$L__BB7_52:
	bar.sync 	0;
	setp.ne.s32 	%p38, %r62, 0;
	@%p38 bra 	$L__BB7_74;
	ld.shared.u32 	%r313, [_ZZN3cub18CUB_300001_SM_10006detail6reduce28DeviceReduceSingleTileKernelINS2_10policy_hubIijN4cuda3__47maximumIvEEE10Policy1000EPiSB_jS8_iiNS5_3std3__410__identityEEEvT0_T1_T2_T3_T4_T6_E12temp_storage+12];
	max.s32 	%r314, %r582, %r313;
	ld.shared.u32 	%r315, [_ZZN3cub18CUB_300001_SM_10006detail6reduce28DeviceReduceSingleTileKernelINS2_10policy_hubIijN4cuda3__47maximumIvEEE10Policy1000EPiSB_jS8_iiNS5_3std3__410__identityEEEvT0_T1_T2_T3_T4_T6_E12temp_storage+16];
	max.s32 	%r316, %r314, %r315;
	ld.shared.u32 	%r317, [_ZZN3cub18CUB_300001_SM_10006detail6reduce28DeviceReduceSingleTileKernelINS2_10policy_hubIijN4cuda3__47maximumIvEEE10Policy1000EPiSB_jS8_iiNS5_3std3__410__identityEEEvT0_T1_T2_T3_T4_T6_E12temp_storage+20];
	max.s32 	%r318, %r316, %r317;
	ld.shared.u32 	%r319, [_ZZN3cub18CUB_300001_SM_10006detail6reduce28DeviceReduceSingleTileKernelINS2_10policy_hubIijN4cuda3__47maximumIvEEE10Policy1000EPiSB_jS8_iiNS5_3std3__410__identityEEEvT0_T1_T2_T3_T4_T6_E12temp_storage+24];
	max.s32 	%r320, %r318, %r319;
	ld.shared.u32 	%r321, [_ZZN3cub18CUB_300001_SM_10006detail6reduce28DeviceReduceSingleTileKernelINS2_10policy_hubIijN4cuda3__47maximumIvEEE10Policy1000EPiSB_jS8_iiNS5_3std3__410__identityEEEvT0_T1_T2_T3_T4_T6_E12temp_storage+28];
	max.s32 	%r322, %r320, %r321;
	ld.shared.u32 	%r323, [_ZZN3cub18CUB_300001_SM_10006detail6reduce28DeviceReduceSingleTileKernelINS2_10policy_hubIijN4cuda3__47maximumIvEEE10Policy1000EPiSB_jS8_iiNS5_3std3__410__identityEEEvT0_T1_T2_T3_T4_T6_E12temp_storage+32];
	max.s32 	%r324, %r322, %r323;
	ld.shared.u32 	%r325, [_ZZN3cub18CUB_300001_SM_10006detail6reduce28DeviceReduceSingleTileKernelINS2_10policy_hubIijN4cuda3__47maximumIvEEE10Policy1000EPiSB_jS8_iiNS5_3std3__410__identityEEEvT0_T1_T2_T3_T4_T6_E12temp_storage+36];
	max.s32 	%r582, %r324, %r325;
	bra.uni 	$L__BB7_74;
$L__BB7_54:
	// begin inline asm
	mov.u32 %r244, %laneid;
	// end inline asm
	and.b32  	%r270, %r62, 992;
	add.s32 	%r271, %r270, 32;
	setp.gt.u32 	%p22, %r271, %r123;
	not.b32 	%r272, %r270;
	add.s32 	%r273, %r123, %r272;
	selp.b32 	%r268, %r273, 31, %p22;
	mov.b32 	%r247, 1;
	mov.b32 	%r269, -1;
	// begin inline asm
	shfl.sync.down.b32 %r245, %r566, %r247, %r268, %r269;
	// end inline asm
	setp.lt.s32 	%p23, %r244, %r268;
	max.s32 	%r274, %r566, %r245;
	selp.b32 	%r251, %r274, %r566, %p23;
	mov.b32 	%r252, 2;
	// begin inline asm
	shfl.sync.down.b32 %r250, %r251, %r252, %r268, %r269;
	// end inline asm
	add.s32 	%r275, %r244, 2;
	setp.gt.s32 	%p24, %r275, %r268;
	max.s32 	%r276, %r251, %r250;
	selp.b32 	%r256, %r251, %r276, %p24;
	mov.b32 	%r257, 4;
	// begin inline asm
	shfl.sync.down.b32 %r255, %r256, %r257, %r268, %r269;
	// end inline asm
	add.s32 	%r277, %r244, 4;
	setp.gt.s32 	%p25, %r277, %r268;
	max.s32 	%r278, %r256, %r255;
	selp.b32 	%r261, %r256, %r278, %p25;
	mov.b32 	%r262, 8;
	// begin inline asm
	shfl.sync.down.b32 %r260, %r261, %r262, %r268, %r269;
	// end inline asm
	add.s32 	%r279, %r244, 8;
	setp.gt.s32 	%p26, %r279, %r268;
	max.s32 	%r280, %r261, %r260;
	selp.b32 	%r266, %r261, %r280, %p26;
	mov.b32 	%r267, 16;
	// begin inline asm
	shfl.sync.down.b32 %r265, %r266, %r267, %r268, %r269;
	// end inline asm
	add.s32 	%r281, %r244, 16;
	setp.gt.s32 	%p27, %r281, %r268;
	max.s32 	%r282, %r266, %r265;
	selp.b32 	%r582, %r266, %r282, %p27;
	setp.ne.s32 	%p28, %r244, 0;
	@%p28 bra 	$L__BB7_56;
	shr.u32 	%r283, %r62, 3;
	and.b32  	%r284, %r283, 124;
	mov.u32 	%r285, _ZZN3cub18CUB_300001_SM_10006detail6reduce28DeviceReduceSingleTileKernelINS2_10policy_hubIijN4cuda3__47maximumIvEEE10Policy1000EPiSB_jS8_iiNS5_3std3__410__identityEEEvT0_T1_T2_T3_T4_T6_E12temp_storage;
	add.s32 	%r286, %r285, %r284;
	st.shared.u32 	[%r286+8], %r582;
$L__BB7_56:
	bar.sync 	0;
	setp.ne.s32 	%p29, %r62, 0;
	@%p29 bra 	$L__BB7_74;
	setp.gt.u32 	%p30, %r123, 32;
	ld.shared.u32 	%r287, [_ZZN3cub18CUB_300001_SM_10006detail6reduce28DeviceReduceSingleTileKernelINS2_10policy_hubIijN4cuda3__47maximumIvEEE10Policy1000EPiSB_jS8_iiNS5_3std3__410__identityEEEvT0_T1_T2_T3_T4_T6_E12temp_storage+12];
	max.s32 	%r288, %r582, %r287;
	selp.b32 	%r289, %r288, %r582, %p30;
	setp.gt.u32 	%p31, %r123, 64;
	ld.shared.u32 	%r290, [_ZZN3cub18CUB_300001_SM_10006detail6reduce28DeviceReduceSingleTileKernelINS2_10policy_hubIijN4cuda3__47maximumIvEEE10Policy1000EPiSB_jS8_iiNS5_3std3__410__identityEEEvT0_T1_T2_T3_T4_T6_E12temp_storage+16];
	max.s32 	%r291, %r289, %r290;
	selp.b32 	%r292, %r291, %r289, %p31;
	setp.gt.u32 	%p32, %r123, 96;
	ld.shared.u32 	%r293, [_ZZN3cub18CUB_300001_SM_10006detail6reduce28DeviceReduceSingleTileKernelINS2_10policy_hubIijN4cuda3__47maximumIvEEE10Policy1000EPiSB_jS8_iiNS5_3std3__410__identityEEEvT0_T1_T2_T3_T4_T6_E12temp_storage+20];
	max.s32 	%r294, %r292, %r293;
	selp.b32 	%r295, %r294, %r292, %p32;
	setp.gt.u32 	%p33, %r123, 128;
	ld.shared.u32 	%r296, [_ZZN3cub18CUB_300001_SM_10006detail6reduce28DeviceReduceSingleTileKernelINS2_10policy_hubIijN4cuda3__47maximumIvEEE10Policy1000EPiSB_jS8_iiNS5_3std3__410__identityEEEvT0_T1_T2_T3_T4_T6_E12temp_storage+24];
	max.s32 	%r297, %r295, %r296;
	selp.b32 	%r298, %r297, %r295, %p33;
	setp.gt.u32 	%p34, %r123, 160;
	ld.shared.u32 	%r299, [_ZZN3cub18CUB_300001_SM_10006detail6reduce28DeviceReduceSingleTileKernelINS2_10policy_hubIijN4cuda3__47maximumIvEEE10Policy1000EPiSB_jS8_iiNS5_3std3__410__identityEEEvT0_T1_T2_T3_T4_T6_E12temp_storage+28];
	max.s32 	%r300, %r298, %r299;
	selp.b32 	%r301, %r300, %r298, %p34;
	setp.gt.u32 	%p35, %r123, 192;
	ld.shared.u32 	%r302, [_ZZN3cub18CUB_300001_SM_10006detail6reduce28DeviceReduceSingleTileKernelINS2_10policy_hubIijN4cuda3__47maximumIvEEE10Policy1000EPiSB_jS8_iiNS5_3std3__410__identityEEEvT0_T1_T2_T3_T4_T6_E12temp_storage+32];
	max.s32 	%r303, %r301, %r302;
	selp.b32 	%r304, %r303, %r301, %p35;
	setp.gt.u32 	%p36, %r123, 224;
	ld.shared.u32 	%r305, [_ZZN3cub18CUB_300001_SM_10006detail6reduce28DeviceReduceSingleTileKernelINS2_10policy_hubIijN4cuda3__47maximumIvEEE10Policy1000EPiSB_jS8_iiNS5_3std3__410__identityEEEvT0_T1_T2_T3_T4_T6_E12temp_storage+36];
	max.s32 	%r306, %r304, %r305;
	selp.b32 	%r582, %r306, %r304, %p36;
	bra.uni 	$L__BB7_74;
$L__BB7_58:
	mov.u32 	%r87, %tid.x;
	mul.wide.u32 	%rd34, %r87, 4;
	add.s64 	%rd18, %rd15, %rd34;
	// begin inline asm
	ld.global.nc.u32 %r125, [%rd18];
	// end inline asm
	add.s64 	%rd19, %rd18, 1024;
	// begin inline asm
	ld.global.nc.u32 %r126, [%rd19];
	// end inline asm
	add.s64 	%rd20, %rd18, 2048;
	// begin inline asm
	ld.global.nc.u32 %r127, [%rd20];
	// end inline asm
	add.s64 	%rd21, %rd18, 3072;
	// begin inline asm
	ld.global.nc.u32 %r128, [%rd21];
	// end inline asm
	add.s64 	%rd22, %rd18, 4096;
	// begin inline asm
	ld.global.nc.u32 %r129, [%rd22];
	// end inline asm
	add.s64 	%rd23, %rd18, 5120;
	// begin inline asm
	ld.global.nc.u32 %r130, [%rd23];
	// end inline asm
	add.s64 	%rd24, %rd18, 6144;
	// begin inline asm
	ld.global.nc.u32 %r131, [%rd24];
	// end inline asm
	add.s64 	%rd25, %rd18, 7168;
	// begin inline asm
	ld.global.nc.u32 %r132, [%rd25];
	// end inline asm
	add.s64 	%rd26, %rd18, 8192;
	// begin inline asm
	ld.global.nc.u32 %r133, [%rd26];
	// end inline asm
	add.s64 	%rd27, %rd18, 9216;
	// begin inline asm
	ld.global.nc.u32 %r134, [%rd27];
	// end inline asm
	add.s64 	%rd28, %rd18, 10240;
	// begin inline asm
	ld.global.nc.u32 %r135, [%rd28];
	// end inline asm
	add.s64 	%rd29, %rd18, 11264;
	// begin inline asm
	ld.global.nc.u32 %r136, [%rd29];
	// end inline asm
	add.s64 	%rd30, %rd18, 12288;
	// begin inline asm
	ld.global.nc.u32 %r137, [%rd30];
	// end inline asm
	add.s64 	%rd31, %rd18, 13312;
	// begin inline asm
	ld.global.nc.u32 %r138, [%rd31];
	// end inline asm
	add.s64 	%rd32, %rd18, 14336;
	// begin inline asm
	ld.global.nc.u32 %r139, [%rd32];
	// end inline asm
	add.s64 	%rd33, %rd18, 15360;
	// begin inline asm
	ld.global.nc.u32 %r140, [%rd33];
	// end inline asm
	max.s32 	%r142, %r125, %r126;
	max.s32 	%r143, %r142, %r127;
	max.s32 	%r144, %r128, %r129;
	max.s32 	%r145, %r144, %r130;
	max.s32 	%r146, %r131, %r132;
	max.s32 	%r147, %r146, %r133;
	max.s32 	%r148, %r134, %r135;
	max.s32 	%r149, %r148, %r136;
	max.s32 	%r150, %r137, %r138;
	max.s32 	%r151, %r150, %r139;
	max.s32 	%r152, %r143, %r145;
	max.s32 	%r153, %r152, %r147;
	max.s32 	%r154, %r149, %r151;
	max.s32 	%r155, %r154, %r140;
	max.s32 	%r581, %r153, %r155;
	add.s32 	%r89, %r123, -4096;
	setp.lt.u32 	%p4, %r89, 4096;
	mov.b32 	%r570, 4096;
	@%p4 bra 	$L__BB7_62;
	mov.b32 	%r570, 4096;
$L__BB7_60:
	add.s32 	%r173, %r87, %r570;
	mul.wide.u32 	%rd51, %r173, 4;
	add.s64 	%rd35, %rd15, %rd51;
	// begin inline asm
	ld.global.nc.u32 %r157, [%rd35];
	// end inline asm
	mul.wide.u32 	%rd52, %r570, 4;
	add.s64 	%rd53, %rd18, %rd52;
	add.s64 	%rd36, %rd53, 1024;
	// begin inline asm
	ld.global.nc.u32 %r158, [%rd36];
	// end inline asm
	add.s64 	%rd37, %rd53, 2048;
	// begin inline asm
	ld.global.nc.u32 %r159, [%rd37];
	// end inline asm
	add.s64 	%rd38, %rd53, 3072;
	// begin inline asm
	ld.global.nc.u32 %r160, [%rd38];
	// end inline asm
	add.s64 	%rd39, %rd53, 4096;
	// begin inline asm
	ld.global.nc.u32 %r161, [%rd39];
	// end inline asm
	add.s64 	%rd40, %rd53, 5120;
	// begin inline asm
	ld.global.nc.u32 %r162, [%rd40];
	// end inline asm
	add.s64 	%rd41, %rd53, 6144;
	// begin inline asm
	ld.global.nc.u32 %r163, [%rd41];
	// end inline asm
	add.s64 	%rd42, %rd53, 7168;
	// begin inline asm
	ld.global.nc.u32 %r164, [%rd42];
	// end inline asm
	add.s64 	%rd43, %rd53, 8192;
	// begin inline asm
	ld.global.nc.u32 %r165, [%rd43];
	// end inline asm
	add.s64 	%rd44, %rd53, 9216;
	// begin inline asm
	ld.global.nc.u32 %r166, [%rd44];
	// end inline asm
	add.s64 	%rd45, %rd53, 10240;
	// begin inline asm
	ld.global.nc.u32 %r167, [%rd45];
	// end inline asm
	add.s64 	%rd46, %rd53, 11264;
	// begin inline asm
	ld.global.nc.u32 %r168, [%rd46];
	// end inline asm
	add.s64 	%rd47, %rd53, 12288;
	// begin inline asm
	ld.global.nc.u32 %r169, [%rd47];
	// end inline asm
	add.s64 	%rd48, %rd53, 13312;
	// begin inline asm
	ld.global.nc.u32 %r170, [%rd48];
	// end inline asm
	add.s64 	%rd49, %rd53, 14336;
	// begin inline asm
	ld.global.nc.u32 %r171, [%rd49];
	// end inline asm
	add.s64 	%rd50, %rd53, 15360;
	// begin inline asm
	ld.global.nc.u32 %r172, [%rd50];
	// end inline asm
	max.s32 	%r174, %r581, %r157;
	max.s32 	%r175, %r174, %r158;
	max.s32 	%r176, %r159, %r160;
	max.s32 	%r177, %r176, %r161;
	max.s32 	%r178, %r162, %r163;
	max.s32 	%r179, %r178, %r164;
	max.s32 	%r180, %r165, %r166;
	max.s32 	%r181, %r180, %r167;
	max.s32 	%r182, %r168, %r169;
	max.s32 	%r183, %r182, %r170;
	max.s32 	%r184, %r171, %r172;
	max.s32 	%r185, %r175, %r177;
	max.s32 	%r186, %r185, %r179;
	max.s32 	%r187, %r181, %r183;
	max.s32 	%r188, %r187, %r184;
	max.s32 	%r581, %r186, %r188;
	sub.s32 	%r189, %r123, %r570;
	setp.lt.u32 	%p5, %r189, 4096;
	@%p5 bra 	$L__BB7_70;
	add.s32 	%r570, %r570, 4096;
	setp.le.u32 	%p6, %r570, %r89;
	@%p6 bra 	$L__BB7_60;
$L__BB7_62:
	setp.le.u32 	%p7, %r123, %r570;
	@%p7 bra 	$L__BB7_70;
	sub.s32 	%r96, %r123, %r570;
	setp.ge.s32 	%p8, %r87, %r96;
	@%p8 bra 	$L__BB7_70;
	not.b32 	%r191, %r87;
	add.s32 	%r192, %r123, %r191;
	sub.s32 	%r97, %r192, %r570;
	and.b32  	%r193, %r97, 768;
	setp.eq.s32 	%p9, %r193, 768;
	mov.u32 	%r575, %r87;
	@%p9 bra 	$L__BB7_67;
	add.s32 	%r572, %r87, %r570;
	shr.u32 	%r194, %r97, 8;
	add.s32 	%r195, %r194, 1;
	and.b32  	%r196, %r195, 3;
	neg.s32 	%r571, %r196;
	mov.u32 	%r575, %r87;
$L__BB7_66:
	.pragma "nounroll";
	mul.wide.u32 	%rd55, %r572, 4;
	add.s64 	%rd54, %rd15, %rd55;
	// begin inline asm
	ld.global.nc.u32 %r197, [%rd54];
	// end inline asm
	max.s32 	%r581, %r581, %r197;
	add.s32 	%r575, %r575, 256;
	add.s32 	%r572, %r572, 256;
	add.s32 	%r571, %r571, 1;
	setp.ne.s32 	%p10, %r571, 0;
	@%p10 bra 	$L__BB7_66;
$L__BB7_67:
	setp.lt.u32 	%p11, %r97, 768;
	@%p11 bra 	$L__BB7_70;
	add.s32 	%r579, %r575, 512;
	add.s32 	%r578, %r575, %r570;
$L__BB7_69:
	mul.wide.u32 	%rd60, %r578, 4;
	add.s64 	%rd56, %rd15, %rd60;
	// begin inline asm
	ld.global.nc.u32 %r198, [%rd56];
	// end inline asm
	max.s32 	%r202, %r581, %r198;
	add.s32 	%r203, %r578, 256;
	mul.wide.u32 	%rd61, %r203, 4;
	add.s64 	%rd57, %rd15, %rd61;
	// begin inline asm
	ld.global.nc.u32 %r199, [%rd57];
	// end inline asm
	max.s32 	%r204, %r202, %r199;
	add.s32 	%r205, %r578, 512;
	mul.wide.u32 	%rd62, %r205, 4;
	add.s64 	%rd58, %rd15, %rd62;
	// begin inline asm
	ld.global.nc.u32 %r200, [%rd58];
	// end inline asm
	max.s32 	%r206, %r204, %r200;
	add.s32 	%r207, %r578, 768;
	mul.wide.u32 	%rd63, %r207, 4;
	add.s64 	%rd59, %rd15, %rd63;
	// begin inline asm
	ld.global.nc.u32 %r201, [%rd59];
	// end inline asm
	max.s32 	%r581, %r206, %r201;
	add.s32 	%r117, %r579, 1024;
	add.s32 	%r208, %r579, 512;
	add.s32 	%r578, %r578, 1024;
	setp.lt.s32 	%p12, %r208, %r96;
	mov.u32 	%r579, %r117;
	@%p12 bra 	$L__BB7_69;
$L__BB7_70:
	// begin inline asm
	mov.u32 %r209, %laneid;
	// end inline asm
	mov.b32 	%r210, -1;
	redux.sync.max.s32 %r582, %r581, %r210;
	setp.ne.s32 	%p13, %r209, 0;
	@%p13 bra 	$L__BB7_72;
	shr.u32 	%r211, %r87, 3;
	and.b32  	%r212, %r211, 124;
	mov.u32 	%r213, _ZZN3cub18CUB_300001_SM_10006detail6reduce28DeviceReduceSingleTileKernelINS2_10policy_hubIijN4cuda3__47maximumIvEEE10Policy1000EPiSB_jS8_iiNS5_3std3__410__identityEEEvT0_T1_T2_T3_T4_T6_E12temp_storage;
	add.s32 	%r214, %r213, %r212;
	st.shared.u32 	[%r214+8], %r582;
$L__BB7_72:
	bar.sync 	0;
	setp.ne.s32 	%p14, %r87, 0;
	@%p14 bra 	$L__BB7_74;
	ld.shared.u32 	%r215, [_ZZN3cub18CUB_300001_SM_10006detail6reduce28DeviceReduceSingleTileKernelINS2_10policy_hubIijN4cuda3__47maximumIvEEE10Policy1000EPiSB_jS8_iiNS5_3std3__410__identityEEEvT0_T1_T2_T3_T4_T6_E12temp_storage+12];
	max.s32 	%r216, %r582, %r215;
	ld.shared.u32 	%r217, [_ZZN3cub18CUB_300001_SM_10006detail6reduce28DeviceReduceSingleTileKernelINS2_10policy_hubIijN4cuda3__47maximumIvEEE10Policy1000EPiSB_jS8_iiNS5_3std3__410__identityEEEvT0_T1_T2_T3_T4_T6_E12temp_storage+16];
	max.s32 	%r218, %r216, %r217;
	ld.shared.u32 	%r219, [_ZZN3cub18CUB_300001_SM_10006detail6reduce28DeviceReduceSingleTileKernelINS2_10policy_hubIijN4cuda3__47maximumIvEEE10Policy1000EPiSB_jS8_iiNS5_3std3__410__identityEEEvT0_T1_T2_T3_T4_T6_E12temp_storage+20];
	max.s32 	%r220, %r218, %r219;
	ld.shared.u32 	%r221, [_ZZN3cub18CUB_300001_SM_10006detail6reduce28DeviceReduceSingleTileKernelINS2_10policy_hubIijN4cuda3__47maximumIvEEE10Policy1000EPiSB_jS8_iiNS5_3std3__410__identityEEEvT0_T1_T2_T3_T4_T6_E12temp_storage+24];
	max.s32 	%r222, %r220, %r221;
	ld.shared.u32 	%r223, [_ZZN3cub18CUB_300001_SM_10006detail6reduce28DeviceReduceSingleTileKernelINS2_10policy_hubIijN4cuda3__47maximumIvEEE10Policy1000EPiSB_jS8_iiNS5_3std3__410__identityEEEvT0_T1_T2_T3_T4_T6_E12temp_storage+28];
	max.s32 	%r224, %r222, %r223;
	ld.shared.u32 	%r225, [_ZZN3cub18CUB_300001_SM_10006detail6reduce28DeviceReduceSingleTileKernelINS2_10policy_hubIijN4cuda3__47maximumIvEEE10Policy1000EPiSB_jS8_iiNS5_3std3__410__identityEEEvT0_T1_T2_T3_T4_T6_E12temp_storage+32];
	max.s32 	%r226, %r224, %r225;
	ld.shared.u32 	%r227, [_ZZN3cub18CUB_300001_SM_10006detail6reduce28DeviceReduceSingleTileKernelINS2_10policy_hubIijN4cuda3__47maximumIvEEE10Policy1000EPiSB_jS8_iiNS5_3std3__410__identityEEEvT0_T1_T2_T3_T4_T6_E12temp_storage+36];
	max.s32 	%r582, %r226, %r227;
$L__BB7_74:
	mov.u32 	%r527, %tid.x;
	setp.ne.s32 	%p75, %r527, 0;
	@%p75 bra 	$L__BB7_76;
	max.s32 	%r528, %r124, %r582;
	st.global.u32 	[%rd1], %r528;
$L__BB7_76:
	ret;

}
	// .globl	_ZN3cub18CUB_300001_SM_10006detail6reduce18DeviceReduceKernelINS2_10policy_hubIijN4cuda3__47maximumIvEEE10Policy1000EPijS8_iNS5_3std3__410__identityEEEvT0_PT3_T1_NS0_13GridEvenShareISI_EET2_T4_
.visible .entry _ZN3cub18CUB_300001_SM_10006detail6reduce18DeviceReduceKernelINS2_10policy_hubIijN4cuda3__47maximumIvEEE10Policy1000EPijS8_iNS5_3std3__410__identityEEEvT0_PT3_T1_NS0_13GridEvenShareISI_EET2_T4_(
	.param .u64 .ptr .align 1 _ZN3cub18CUB_300001_SM_10006detail6reduce18DeviceReduceKernelINS2_10policy_hubIijN4cuda3__47maximumIvEEE10Policy1000EPijS8_iNS5_3std3__410__identityEEEvT0_PT3_T1_NS0_13GridEvenShareISI_EET2_T4__param_0,
	.param .u64 .ptr .align 1 _ZN3cub18CUB_300001_SM_10006detail6reduce18DeviceReduceKernelINS2_10policy_hubIijN4cuda3__47maximumIvEEE10Policy1000EPijS8_iNS5_3std3__410__identityEEEvT0_PT3_T1_NS0_13GridEvenShareISI_EET2_T4__param_1,
	.param .u32 _ZN3cub18CUB_300001_SM_10006detail6reduce18DeviceReduceKernelINS2_10policy_hubIijN4cuda3__47maximumIvEEE10Policy1000EPijS8_iNS5_3std3__410__identityEEEvT0_PT3_T1_NS0_13GridEvenShareISI_EET2_T4__param_2,
	.param .align 4 .b8 _ZN3cub18CUB_300001_SM_10006detail6reduce18DeviceReduceKernelINS2_10policy_hubIijN4cuda3__47maximumIvEEE10Policy1000EPijS8_iNS5_3std3__410__identityEEEvT0_PT3_T1_NS0_13GridEvenShareISI_EET2_T4__param_3[40],
	.param .align 1 .b8 _ZN3cub18CUB_300001_SM_10006detail6reduce18DeviceReduceKernelINS2_10policy_hubIijN4cuda3__47maximumIvEEE10Policy1000EPijS8_iNS5_3std3__410__identityEEEvT0_PT3_T1_NS0_13GridEvenShareISI_EET2_T4__param_4[1],
	.param .align 1 .b8 _ZN3cub18CUB_300001_SM_10006detail6reduce18DeviceReduceKernelINS2_10policy_hubIijN4cuda3__47maximumIvEEE10Policy1000EPijS8_iNS5_3std3__410__identityEEEvT0_PT3_T1_NS0_13GridEvenShareISI_EET2_T4__param_5[1]
)
.maxntid 256
{
	.reg .pred 	%p<75>;
	.reg .b32 	%r<636>;
	.reg .b64 	%rd<112>;
	// demoted variable
	.shared .align 4 .b8 _ZZN3cub18CUB_300001_SM_10006detail6reduce18DeviceReduceKernelINS2_10policy_hubIijN4cuda3__47maximumIvEEE10Policy1000EPijS8_iNS5_3std3__410__identityEEEvT0_PT3_T1_NS0_13GridEvenShareISI_EET2_T4_E12temp_storage[44];
	ld.param.u32 	%r1, [_ZN3cub18CUB_300001_SM_10006detail6reduce18DeviceReduceKernelINS2_10policy_hubIijN4cuda3__47maximumIvEEE10Policy1000EPijS8_iNS5_3std3__410__identityEEEvT0_PT3_T1_NS0_13GridEvenShareISI_EET2_T4__param_3+20];
	ld.param.u64 	%rd1, [_ZN3cub18CUB_300001_SM_10006detail6reduce18DeviceReduceKernelINS2_10policy_hubIijN4cuda3__47maximumIvEEE10Policy1000EPijS8_iNS5_3std3__410__identityEEEvT0_PT3_T1_NS0_13GridEvenShareISI_EET2_T4__param_0];
	ld.param.u32 	%r2, [_ZN3cub18CUB_300001_SM_10006detail6reduce18DeviceReduceKernelINS2_10policy_hubIijN4cuda3__47maximumIvEEE10Policy1000EPijS8_iNS5_3std3__410__identityEEEvT0_PT3_T1_NS0_13GridEvenShareISI_EET2_T4__param_3+24];
	mov.u32 	%r3, %ctaid.x;
	shl.b32 	%r4, %r2, 12;
	shl.b32 	%r5, %r3, 12;
	and.b64  	%rd3, %rd1, 15;
	setp.ne.s64 	%p1, %rd3, 0;
	@%p1 bra 	$L__BB8_36;
	sub.s32 	%r6, %r1, %r5;
	setp.gt.u32 	%p38, %r6, 4095;
	@%p38 bra 	$L__BB8_20;
	mov.u32 	%r7, %tid.x;
	setp.ge.u32 	%p50, %r7, %r6;
	mov.b32 	%r589, 0;
	mov.u32 	%r583, %r7;
	@%p50 bra 	$L__BB8_4;
	add.s32 	%r474, %r5, %r7;
	mul.wide.u32 	%rd97, %r474, 4;
	add.s64 	%rd96, %rd1, %rd97;
	// begin inline asm
	ld.global.nc.u32 %r589, [%rd96];
	// end inline asm
	add.s32 	%r583, %r7, 256;
$L__BB8_4:
	setp.ge.u32 	%p51, %r583, %r6;
	@%p51 bra 	$L__BB8_11;
	not.b32 	%r476, %r583;
	add.s32 	%r12, %r1, %r476;
	and.b32  	%r477, %r12, 768;
	setp.eq.s32 	%p52, %r477, 768;
	@%p52 bra 	$L__BB8_8;
	add.s32 	%r580, %r583, %r5;
	shr.u32 	%r478, %r12, 8;
	add.s32 	%r479, %r478, 1;
	and.b32  	%r480, %r479, 3;
	neg.s32 	%r579, %r480;
$L__BB8_7:
	.pragma "nounroll";
	mul.wide.u32 	%rd99, %r580, 4;
	add.s64 	%rd98, %rd1, %rd99;
	// begin inline asm
	ld.global.nc.u32 %r481, [%rd98];
	// end inline asm
	max.s32 	%r589, %r589, %r481;
	add.s32 	%r583, %r583, 256;
	add.s32 	%r580, %r580, 256;
	add.s32 	%r579, %r579, 1;
	setp.ne.s32 	%p53, %r579, 0;
	@%p53 bra 	$L__BB8_7;
$L__BB8_8:
	sub.s32 	%r482, %r12, %r5;
	setp.lt.u32 	%p54, %r482, 768;
	@%p54 bra 	$L__BB8_11;
	add.s32 	%r587, %r583, 512;
	add.s32 	%r586, %r583, %r5;
$L__BB8_10:
	mul.wide.u32 	%rd104, %r586, 4;
	add.s64 	%rd100, %rd1, %rd104;
	// begin inline asm
	ld.global.nc.u32 %r483, [%rd100];
	// end inline asm
	max.s32 	%r487, %r589, %r483;
	add.s32 	%r488, %r586, 256;
	mul.wide.u32 	%rd105, %r488, 4;
	add.s64 	%rd101, %rd1, %rd105;
	// begin inline asm
	ld.global.nc.u32 %r484, [%rd101];
	// end inline asm
	max.s32 	%r489, %r487, %r484;
	add.s32 	%r490, %r586, 512;
	mul.wide.u32 	%rd106, %r490, 4;
	add.s64 	%rd102, %rd1, %rd106;
	// begin inline asm
	ld.global.nc.u32 %r485, [%rd102];
	// end inline asm
	max.s32 	%r491, %r489, %r485;
	add.s32 	%r492, %r586, 768;
	mul.wide.u32 	%rd107, %r492, 4;
	add.s64 	%rd103, %rd1, %rd107;
	// begin inline asm
	ld.global.nc.u32 %r486, [%rd103];
	// end inline asm
	max.s32 	%r589, %r491, %r486;
	add.s32 	%r32, %r587, 1024;
	add.s32 	%r493, %r587, 512;
	add.s32 	%r586, %r586, 1024;
	setp.lt.s32 	%p55, %r493, %r6;
	mov.u32 	%r587, %r32;
	@%p55 bra 	$L__BB8_10;
$L__BB8_11:
	setp.lt.u32 	%p56, %r6, 256;
	@%p56 bra 	$L__BB8_16;
	// begin inline asm
	mov.u32 %r557, %laneid;
	// end inline asm
	mov.b32 	%r558, -1;
	redux.sync.max.s32 %r635, %r589, %r558;
	setp.ne.s32 	%p72, %r557, 0;
	@%p72 bra 	$L__BB8_14;
	shr.u32 	%r559, %r7, 3;
	and.b32  	%r560, %r559, 124;
	mov.u32 	%r561, _ZZN3cub18CUB_300001_SM_10006detail6reduce18DeviceReduceKernelINS2_10policy_hubIijN4cuda3__47maximumIvEEE10Policy1000EPijS8_iNS5_3std3__410__identityEEEvT0_PT3_T1_NS0_13GridEvenShareISI_EET2_T4_E12temp_storage;
	add.s32 	%r562, %r561, %r560;
	st.shared.u32 	[%r562+8], %r635;
$L__BB8_14:
	bar.sync 	0;
	setp.ne.s32 	%p73, %r7, 0;
	@%p73 bra 	$L__BB8_71;
	ld.shared.u32 	%r563, [_ZZN3cub18CUB_300001_SM_10006detail6reduce18DeviceReduceKernelINS2_10policy_hubIijN4cuda3__47maximumIvEEE10Policy1000EPijS8_iNS5_3std3__410__identityEEEvT0_PT3_T1_NS0_13GridEvenShareISI_EET2_T4_E12temp_storage+12];
	max.s32 	%r564, %r635, %r563;
	ld.shared.u32 	%r565, [_ZZN3cub18CUB_300001_SM_10006detail6reduce18DeviceReduceKernelINS2_10policy_hubIijN4cuda3__47maximumIvEEE10Policy1000EPijS8_iNS5_3std3__410__identityEEEvT0_PT3_T1_NS0_13GridEvenShareISI_EET2_T4_E12temp_storage+16];
	max.s32 	%r566, %r564, %r565;
	ld.shared.u32 	%r567, [_ZZN3cub18CUB_300001_SM_10006detail6reduce18DeviceReduceKernelINS2_10policy_hubIijN4cuda3__47maximumIvEEE10Policy1000EPijS8_iNS5_3std3__410__identityEEEvT0_PT3_T1_NS0_13GridEvenShareISI_EET2_T4_E12temp_storage+20];
	max.s32 	%r568, %r566, %r567;
	ld.shared.u32 	%r569, [_ZZN3cub18CUB_300001_SM_10006detail6reduce18DeviceReduceKernelINS2_10policy_hubIijN4cuda3__47maximumIvEEE10Policy1000EPijS8_iNS5_3std3__410__identityEEEvT0_PT3_T1_NS0_13GridEvenShareISI_EET2_T4_E12temp_storage+24];
	max.s32 	%r570, %r568, %r569;
	ld.shared.u32 	%r571, [_ZZN3cub18CUB_300001_SM_10006detail6reduce18DeviceReduceKernelINS2_10policy_hubIijN4cuda3__47maximumIvEEE10Policy1000EPijS8_iNS5_3std3__410__identityEEEvT0_PT3_T1_NS0_13GridEvenShareISI_EET2_T4_E12temp_storage+28];
	max.s32 	%r572, %r570, %r571;
	ld.shared.u32 	%r573, [_ZZN3cub18CUB_300001_SM_10006detail6reduce18DeviceReduceKernelINS2_10policy_hubIijN4cuda3__47maximumIvEEE10Policy1000EPijS8_iNS5_3std3__410__identityEEEvT0_PT3_T1_NS0_13GridEvenShareISI_EET2_T4_E12temp_storage+32];
	max.s32 	%r574, %r572, %r573;
	ld.shared.u32 	%r575, [_ZZN3cub18CUB_300001_SM_10006detail6reduce18DeviceReduceKernelINS2_10policy_hubIijN4cuda3__47maximumIvEEE10Policy1000EPijS8_iNS5_3std3__410__identityEEEvT0_PT3_T1_NS0_13GridEvenShareISI_EET2_T4_E12temp_storage+36];
	max.s32 	%r635, %r574, %r575;
	bra.uni 	$L__BB8_71;
$L__BB8_16:
	// begin inline asm
	mov.u32 %r494, %laneid;
	// end inline asm
	and.b32  	%r520, %r7, 992;
	add.s32 	%r521, %r520, 32;
	setp.gt.u32 	%p57, %r521, %r6;
	not.b32 	%r522, %r520;
	add.s32 	%r523, %r6, %r522;
	selp.b32 	%r518, %r523, 31, %p57;
	mov.b32 	%r497, 1;
	mov.b32 	%r519, -1;
	// begin inline asm
	shfl.sync.down.b32 %r495, %r589, %r497, %r518, %r519;
	// end inline asm
	setp.lt.s32 	%p58, %r494, %r518;
	max.s32 	%r524, %r589, %r495;
	selp.b32 	%r501, %r524, %r589, %p58;
	mov.b32 	%r502, 2;
	// begin inline asm
	shfl.sync.down.b32 %r500, %r501, %r502, %r518, %r519;
	// end inline asm
	add.s32 	%r525, %r494, 2;
	setp.gt.s32 	%p59, %r525, %r518;
	max.s32 	%r526, %r501, %r500;
	selp.b32 	%r506, %r501, %r526, %p59;
	mov.b32 	%r507, 4;
	// begin inline asm
	shfl.sync.down.b32 %r505, %r506, %r507, %r518, %r519;
	// end inline asm
	add.s32 	%r527, %r494, 4;
	setp.gt.s32 	%p60, %r527, %r518;
	max.s32 	%r528, %r506, %r505;
	selp.b32 	%r511, %r506, %r528, %p60;
	mov.b32 	%r512, 8;
	// begin inline asm
	shfl.sync.down.b32 %r510, %r511, %r512, %r518, %r519;
	// end inline asm
	add.s32 	%r529, %r494, 8;
	setp.gt.s32 	%p61, %r529, %r518;
	max.s32 	%r530, %r511, %r510;
	selp.b32 	%r516, %r511, %r530, %p61;
	mov.b32 	%r517, 16;
	// begin inline asm
	shfl.sync.down.b32 %r515, %r516, %r517, %r518, %r519;
	// end inline asm
	add.s32 	%r531, %r494, 16;
	setp.gt.s32 	%p62, %r531, %r518;
	max.s32 	%r532, %r516, %r515;
	selp.b32 	%r635, %r516, %r532, %p62;
	setp.ne.s32 	%p63, %r494, 0;
	@%p63 bra 	$L__BB8_18;
	shr.u32 	%r533, %r7, 3;
	and.b32  	%r534, %r533, 124;
	mov.u32 	%r535, _ZZN3cub18CUB_300001_SM_10006detail6reduce18DeviceReduceKernelINS2_10policy_hubIijN4cuda3__47maximumIvEEE10Policy1000EPijS8_iNS5_3std3__410__identityEEEvT0_PT3_T1_NS0_13GridEvenShareISI_EET2_T4_E12temp_storage;
	add.s32 	%r536, %r535, %r534;
	st.shared.u32 	[%r536+8], %r635;
$L__BB8_18:
	bar.sync 	0;
	setp.ne.s32 	%p64, %r7, 0;
	@%p64 bra 	$L__BB8_71;
	setp.gt.u32 	%p65, %r6, 32;
	ld.shared.u32 	%r537, [_ZZN3cub18CUB_300001_SM_10006detail6reduce18DeviceReduceKernelINS2_10policy_hubIijN4cuda3__47maximumIvEEE10Policy1000EPijS8_iNS5_3std3__410__identityEEEvT0_PT3_T1_NS0_13GridEvenShareISI_EET2_T4_E12temp_storage+12];
	max.s32 	%r538, %r635, %r537;
	selp.b32 	%r539, %r538, %r635, %p65;
	setp.gt.u32 	%p66, %r6, 64;
	ld.shared.u32 	%r540, [_ZZN3cub18CUB_300001_SM_10006detail6reduce18DeviceReduceKernelINS2_10policy_hubIijN4cuda3__47maximumIvEEE10Policy1000EPijS8_iNS5_3std3__410__identityEEEvT0_PT3_T1_NS0_13GridEvenShareISI_EET2_T4_E12temp_storage+16];
	max.s32 	%r541, %r539, %r540;
	selp.b32 	%r542, %r541, %r539, %p66;
	setp.gt.u32 	%p67, %r6, 96;
	ld.shared.u32 	%r543, [_ZZN3cub18CUB_300001_SM_10006detail6reduce18DeviceReduceKernelINS2_10policy_hubIijN4cuda3__47maximumIvEEE10Policy1000EPijS8_iNS5_3std3__410__identityEEEvT0_PT3_T1_NS0_13GridEvenShareISI_EET2_T4_E12temp_storage+20];
	max.s32 	%r544, %r542, %r543;
	selp.b32 	%r545, %r544, %r542, %p67;
	setp.gt.u32 	%p68, %r6, 128;
	ld.shared.u32 	%r546, [_ZZN3cub18CUB_300001_SM_10006detail6reduce18DeviceReduceKernelINS2_10policy_hubIijN4cuda3__47maximumIvEEE10Policy1000EPijS8_iNS5_3std3__410__identityEEEvT0_PT3_T1_NS0_13GridEvenShareISI_EET2_T4_E12temp_storage+24];
	max.s32 	%r547, %r545, %r546;
	selp.b32 	%r548, %r547, %r545, %p68;
	setp.gt.u32 	%p69, %r6, 160;
	ld.shared.u32 	%r549, [_ZZN3cub18CUB_300001_SM_10006detail6reduce18DeviceReduceKernelINS2_10policy_hubIijN4cuda3__47maximumIvEEE10Policy1000EPijS8_iNS5_3std3__410__identityEEEvT0_PT3_T1_NS0_13GridEvenShareISI_EET2_T4_E12temp_storage+28];
	max.s32 	%r550, %r548, %r549;
	selp.b32 	%r551, %r550, %r548, %p69;
	setp.gt.u32 	%p70, %r6, 192;
	ld.shared.u32 	%r552, [_ZZN3cub18CUB_300001_SM_10006detail6reduce18DeviceReduceKernelINS2_10policy_hubIijN4cuda3__47maximumIvEEE10Policy1000EPijS8_iNS5_3std3__410__identityEEEvT0_PT3_T1_NS0_13GridEvenShareISI_EET2_T4_E12temp_storage+32];
	max.s32 	%r553, %r551, %r552;
	selp.b32 	%r554, %r553, %r551, %p70;
	setp.gt.u32 	%p71, %r6, 224;
	ld.shared.u32 	%r555, [_ZZN3cub18CUB_300001_SM_10006detail6reduce18DeviceReduceKernelINS2_10policy_hubIijN4cuda3__47maximumIvEEE10Policy1000EPijS8_iNS5_3std3__410__identityEEEvT0_PT3_T1_NS0_13GridEvenShareISI_EET2_T4_E12temp_storage+36];
	max.s32 	%r556, %r554, %r555;
	selp.b32 	%r635, %r556, %r554, %p71;
	bra.uni 	$L__BB8_71;
$L__BB8_20:
	mov.u32 	%r39, %tid.x;
	shl.b32 	%r40, %r39, 2;
	add.s32 	%r366, %r5, %r40;
	mul.wide.u32 	%rd72, %r366, 4;
	add.s64 	%rd62, %rd1, %rd72;
	// begin inline asm
	ld.global.nc.v2.u64 {%rd60, %rd61}, [%rd62];
	// end inline asm
	mov.b64 	{%r367, %r368}, %rd61;
	mov.b64 	{%r369, %r370}, %rd60;
	add.s64 	%rd65, %rd62, 4096;
	// begin inline asm
	ld.global.nc.v2.u64 {%rd63, %rd64}, [%rd65];
	// end inline asm
	mov.b64 	{%r371, %r372}, %rd64;
	mov.b64 	{%r373, %r374}, %rd63;
	add.s64 	%rd68, %rd62, 8192;
	// begin inline asm
	ld.global.nc.v2.u64 {%rd66, %rd67}, [%rd68];
	// end inline asm
	mov.b64 	{%r375, %r376}, %rd67;
	mov.b64 	{%r377, %r378}, %rd66;
	add.s64 	%rd71, %rd62, 12288;
	// begin inline asm
	ld.global.nc.v2.u64 {%rd69, %rd70}, [%rd71];
	// end inline asm
	mov.b64 	{%r379, %r380}, %rd70;
	mov.b64 	{%r381, %r382}, %rd69;
	max.s32 	%r383, %r369, %r370;
	max.s32 	%r384, %r383, %r367;
	max.s32 	%r385, %r368, %r373;
	max.s32 	%r386, %r385, %r374;
	max.s32 	%r387, %r371, %r372;
	max.s32 	%r388, %r387, %r377;
	max.s32 	%r389, %r378, %r375;
	max.s32 	%r390, %r389, %r376;
	max.s32 	%r391, %r381, %r382;
	max.s32 	%r392, %r391, %r379;
	max.s32 	%r393, %r384, %r386;
	max.s32 	%r394, %r393, %r388;
	max.s32 	%r395, %r390, %r392;
	max.s32 	%r396, %r395, %r380;
	max.s32 	%r605, %r394, %r396;
	setp.lt.u32 	%p39, %r6, %r4;
	@%p39 bra 	$L__BB8_32;
	add.s32 	%r42, %r4, %r5;
	add.s32 	%r591, %r42, 256;
	add.s32 	%r590, %r42, %r39;
	mov.b32 	%r592, 0;
$L__BB8_22:
	add.s32 	%r5, %r5, %r4;
	add.s32 	%r398, %r1, -4096;
	setp.gt.u32 	%p40, %r5, %r398;
	@%p40 bra 	$L__BB8_24;
	add.s32 	%r399, %r5, %r40;
	mul.wide.u32 	%rd85, %r399, 4;
	add.s64 	%rd75, %rd1, %rd85;
	// begin inline asm
	ld.global.nc.v2.u64 {%rd73, %rd74}, [%rd75];
	// end inline asm
	mov.b64 	{%r400, %r401}, %rd74;
	mov.b64 	{%r402, %r403}, %rd73;
	add.s64 	%rd78, %rd75, 4096;
	// begin inline asm
	ld.global.nc.v2.u64 {%rd76, %rd77}, [%rd78];
	// end inline asm
	mov.b64 	{%r404, %r405}, %rd77;
	mov.b64 	{%r406, %r407}, %rd76;
	add.s64 	%rd81, %rd75, 8192;
	// begin inline asm
	ld.global.nc.v2.u64 {%rd79, %rd80}, [%rd81];
	// end inline asm
	mov.b64 	{%r408, %r409}, %rd80;
	mov.b64 	{%r410, %r411}, %rd79;
	add.s64 	%rd84, %rd75, 12288;
	// begin inline asm
	ld.global.nc.v2.u64 {%rd82, %rd83}, [%rd84];
	// end inline asm
	mov.b64 	{%r412, %r413}, %rd83;
	mov.b64 	{%r414, %r415}, %rd82;
	max.s32 	%r416, %r605, %r402;
	max.s32 	%r417, %r416, %r403;
	max.s32 	%r418, %r400, %r401;
	max.s32 	%r419, %r418, %r406;
	max.s32 	%r420, %r407, %r404;
	max.s32 	%r421, %r420, %r405;
	max.s32 	%r422, %r410, %r411;
	max.s32 	%r423, %r422, %r408;
	max.s32 	%r424, %r409, %r414;
	max.s32 	%r425, %r424, %r415;
	max.s32 	%r426, %r412, %r413;
	max.s32 	%r427, %r417, %r419;
	max.s32 	%r428, %r427, %r421;
	max.s32 	%r429, %r423, %r425;
	max.s32 	%r430, %r429, %r426;
	max.s32 	%r605, %r428, %r430;
	sub.s32 	%r431, %r1, %r5;
	setp.lt.u32 	%p41, %r431, %r4;
	add.s32 	%r592, %r592, 1;
	add.s32 	%r591, %r591, %r4;
	add.s32 	%r590, %r590, %r4;
	@%p41 bra 	$L__BB8_32;
	bra.uni 	$L__BB8_22;
$L__BB8_24:
	setp.le.u32 	%p42, %r1, %r5;
	@%p42 bra 	$L__BB8_32;
	sub.s32 	%r55, %r1, %r5;
	setp.ge.s32 	%p43, %r39, %r55;
	@%p43 bra 	$L__BB8_32;
	not.b32 	%r433, %r39;
	add.s32 	%r434, %r1, %r433;
	sub.s32 	%r435, %r434, %r42;
	mul.lo.s32 	%r436, %r2, %r592;
	shl.b32 	%r437, %r436, 12;
	sub.s32 	%r56, %r435, %r437;
	shr.u32 	%r438, %r434, 8;
	add.s32 	%r57, %r438, 1;
	and.b32  	%r439, %r434, 768;
	setp.eq.s32 	%p44, %r439, 768;
	mov.u32 	%r599, %r39;
	@%p44 bra 	$L__BB8_29;
	and.b32  	%r440, %r57, 3;
	neg.s32 	%r595, %r440;
	mov.u32 	%r599, %r39;
$L__BB8_28:
	.pragma "nounroll";
	mul.wide.u32 	%rd87, %r590, 4;
	add.s64 	%rd86, %rd1, %rd87;
	// begin inline asm
	ld.global.nc.u32 %r441, [%rd86];
	// end inline asm
	max.s32 	%r605, %r605, %r441;
	add.s32 	%r599, %r599, 256;
	add.s32 	%r590, %r590, 256;
	add.s32 	%r595, %r595, 1;
	setp.ne.s32 	%p45, %r595, 0;
	@%p45 bra 	$L__BB8_28;
$L__BB8_29:
	setp.lt.u32 	%p46, %r56, 768;
	@%p46 bra 	$L__BB8_32;
	add.s32 	%r603, %r599, 512;
	add.s32 	%r602, %r599, %r591;
$L__BB8_31:
	add.s32 	%r446, %r602, -256;
	mul.wide.u32 	%rd92, %r446, 4;
	add.s64 	%rd88, %rd1, %rd92;
	// begin inline asm
	ld.global.nc.u32 %r442, [%rd88];
	// end inline asm
	max.s32 	%r447, %r605, %r442;
	mul.wide.u32 	%rd93, %r602, 4;
	add.s64 	%rd89, %rd1, %rd93;
	// begin inline asm
	ld.global.nc.u32 %r443, [%rd89];
	// end inline asm
	max.s32 	%r448, %r447, %r443;
	add.s32 	%r449, %r602, 256;
	mul.wide.u32 	%rd94, %r449, 4;
	add.s64 	%rd90, %rd1, %rd94;
	// begin inline asm
	ld.global.nc.u32 %r444, [%rd90];
	// end inline asm
	max.s32 	%r450, %r448, %r444;
	add.s32 	%r451, %r602, 512;
	mul.wide.u32 	%rd95, %r451, 4;
	add.s64 	%rd91, %rd1, %rd95;
	// begin inline asm
	ld.global.nc.u32 %r445, [%rd91];
	// end inline asm
	max.s32 	%r605, %r450, %r445;
	add.s32 	%r76, %r603, 1024;
	add.s32 	%r452, %r603, 512;
	add.s32 	%r602, %r602, 1024;
	setp.lt.s32 	%p47, %r452, %r55;
	mov.u32 	%r603, %r76;
	@%p47 bra 	$L__BB8_31;
$L__BB8_32:
	// begin inline asm
	mov.u32 %r453, %laneid;
	// end inline asm
	mov.b32 	%r454, -1;
	redux.sync.max.s32 %r635, %r605, %r454;
	setp.ne.s32 	%p48, %r453, 0;
	@%p48 bra 	$L__BB8_34;
	shr.u32 	%r455, %r39, 3;
	and.b32  	%r456, %r455, 124;
	mov.u32 	%r457, _ZZN3cub18CUB_300001_SM_10006detail6reduce18DeviceReduceKernelINS2_10policy_hubIijN4cuda3__47maximumIvEEE10Policy1000EPijS8_iNS5_3std3__410__identityEEEvT0_PT3_T1_NS0_13GridEvenShareISI_EET2_T4_E12temp_storage;
	add.s32 	%r458, %r457, %r456;
	st.shared.u32 	[%r458+8], %r635;
$L__BB8_34:
	bar.sync 	0;
	setp.ne.s32 	%p49, %r39, 0;
	@%p49 bra 	$L__BB8_71;
	ld.shared.u32 	%r459, [_ZZN3cub18CUB_300001_SM_10006detail6reduce18DeviceReduceKernelINS2_10policy_hubIijN4cuda3__47maximumIvEEE10Policy1000EPijS8_iNS5_3std3__410__identityEEEvT0_PT3_T1_NS0_13GridEvenShareISI_EET2_T4_E12temp_storage+12];
	max.s32 	%r460, %r635, %r459;
	ld.shared.u32 	%r461, [_ZZN3cub18CUB_300001_SM_10006detail6reduce18DeviceReduceKernelINS2_10policy_hubIijN4cuda3__47maximumIvEEE10Policy1000EPijS8_iNS5_3std3__410__identityEEEvT0_PT3_T1_NS0_13GridEvenShareISI_EET2_T4_E12temp_storage+16];
	max.s32 	%r462, %r460, %r461;
	ld.shared.u32 	%r463, [_ZZN3cub18CUB_300001_SM_10006detail6reduce18DeviceReduceKernelINS2_10policy_hubIijN4cuda3__47maximumIvEEE10Policy1000EPijS8_iNS5_3std3__410__identityEEEvT0_PT3_T1_NS0_13GridEvenShareISI_EET2_T4_E12temp_storage+20];
	max.s32 	%r464, %r462, %r463;
	ld.shared.u32 	%r465, [_ZZN3cub18CUB_300001_SM_10006detail6reduce18DeviceReduceKernelINS2_10policy_hubIijN4cuda3__47maximumIvEEE10Policy1000EPijS8_iNS5_3std3__410__identityEEEvT0_PT3_T1_NS0_13GridEvenShareISI_EET2_T4_E12temp_storage+24];
	max.s32 	%r466, %r464, %r465;
	ld.shared.u32 	%r467, [_ZZN3cub18CUB_300001_SM_10006detail6reduce18DeviceReduceKernelINS2_10policy_hubIijN4cuda3__47maximumIvEEE10Policy1000EPijS8_iNS5_3std3__410__identityEEEvT0_PT3_T1_NS0_13GridEvenShareISI_EET2_T4_E12temp_storage+28];
	max.s32 	%r468, %r466, %r467;
	ld.shared.u32 	%r469, [_ZZN3cub18CUB_300001_SM_10006detail6reduce18DeviceReduceKernelINS2_10policy_hubIijN4cuda3__47maximumIvEEE10Policy1000EPijS8_iNS5_3std3__410__identityEEEvT0_PT3_T1_NS0_13GridEvenShareISI_EET2_T4_E12temp_storage+32];
	max.s32 	%r470, %r468, %r469;
	ld.shared.u32 	%r471, [_ZZN3cub18CUB_300001_SM_10006detail6reduce18DeviceReduceKernelINS2_10policy_hubIijN4cuda3__47maximumIvEEE10Policy1000EPijS8_iNS5_3std3__410__identityEEEvT0_PT3_T1_NS0_13GridEvenShareISI_EET2_T4_E12temp_storage+36];
	max.s32 	%r635, %r470, %r471;
	bra.uni 	$L__BB8_71;
$L__BB8_36:
	sub.s32 	%r81, %r1, %r5;
	setp.gt.u32 	%p2, %r81, 4095;
	@%p2 bra 	$L__BB8_55;
	mov.u32 	%r82, %tid.x;
	setp.ge.u32 	%p14, %r82, %r81;
	mov.b32 	%r618, 0;
	mov.u32 	%r612, %r82;
	@%p14 bra 	$L__BB8_39;
	add.s32 	%r264, %r5, %r82;
	mul.wide.u32 	%rd49, %r264, 4;
	add.s64 	%rd48, %rd1, %rd49;
	// begin inline asm
	ld.global.nc.u32 %r618, [%rd48];
	// end inline asm
	add.s32 	%r612, %r82, 256;
$L__BB8_39:
	setp.ge.u32 	%p15, %r612, %r81;
	@%p15 bra 	$L__BB8_46;
	not.b32 	%r266, %r612;
	add.s32 	%r87, %r1, %r266;
	and.b32  	%r267, %r87, 768;
	setp.eq.s32 	%p16, %r267, 768;
	@%p16 bra 	$L__BB8_43;
	add.s32 	%r609, %r612, %r5;
	shr.u32 	%r268, %r87, 8;
	add.s32 	%r269, %r268, 1;
	and.b32  	%r270, %r269, 3;
	neg.s32 	%r608, %r270;
$L__BB8_42:
	.pragma "nounroll";
	mul.wide.u32 	%rd51, %r609, 4;
	add.s64 	%rd50, %rd1, %rd51;
	// begin inline asm
	ld.global.nc.u32 %r271, [%rd50];
	// end inline asm
	max.s32 	%r618, %r618, %r271;
	add.s32 	%r612, %r612, 256;
	add.s32 	%r609, %r609, 256;
	add.s32 	%r608, %r608, 1;
	setp.ne.s32 	%p17, %r608, 0;
	@%p17 bra 	$L__BB8_42;
$L__BB8_43:
	sub.s32 	%r272, %r87, %r5;
	setp.lt.u32 	%p18, %r272, 768;
	@%p18 bra 	$L__BB8_46;
	add.s32 	%r616, %r612, 512;
	add.s32 	%r615, %r612, %r5;
$L__BB8_45:
	mul.wide.u32 	%rd56, %r615, 4;
	add.s64 	%rd52, %rd1, %rd56;
	// begin inline asm
	ld.global.nc.u32 %r273, [%rd52];
	// end inline asm
	max.s32 	%r277, %r618, %r273;
	add.s32 	%r278, %r615, 256;
	mul.wide.u32 	%rd57, %r278, 4;
	add.s64 	%rd53, %rd1, %rd57;
	// begin inline asm
	ld.global.nc.u32 %r274, [%rd53];
	// end inline asm
	max.s32 	%r279, %r277, %r274;
	add.s32 	%r280, %r615, 512;
	mul.wide.u32 	%rd58, %r280, 4;
	add.s64 	%rd54, %rd1, %rd58;
	// begin inline asm
	ld.global.nc.u32 %r275, [%rd54];
	// end inline asm
	max.s32 	%r281, %r279, %r275;
	add.s32 	%r282, %r615, 768;
	mul.wide.u32 	%rd59, %r282, 4;
	add.s64 	%rd55, %rd1, %rd59;
	// begin inline asm
	ld.global.nc.u32 %r276, [%rd55];
	// end inline asm
	max.s32 	%r618, %r281, %r276;
	add.s32 	%r107, %r616, 1024;
	add.s32 	%r283, %r616, 512;
	add.s32 	%r615, %r615, 1024;
	setp.lt.s32 	%p19, %r283, %r81;
	mov.u32 	%r616, %r107;
	@%p19 bra 	$L__BB8_45;
$L__BB8_46:
	setp.lt.u32 	%p20, %r81, 256;
	@%p20 bra 	$L__BB8_51;
	// begin inline asm
	mov.u32 %r347, %laneid;
	// end inline asm
	mov.b32 	%r348, -1;
	redux.sync.max.s32 %r635, %r618, %r348;
	setp.ne.s32 	%p36, %r347, 0;
	@%p36 bra 	$L__BB8_49;
	shr.u32 	%r349, %r82, 3;
	and.b32  	%r350, %r349, 124;
	mov.u32 	%r351, _ZZN3cub18CUB_300001_SM_10006detail6reduce18DeviceReduceKernelINS2_10policy_hubIijN4cuda3__47maximumIvEEE10Policy1000EPijS8_iNS5_3std3__410__identityEEEvT0_PT3_T1_NS0_13GridEvenShareISI_EET2_T4_E12temp_storage;
	add.s32 	%r352, %r351, %r350;
	st.shared.u32 	[%r352+8], %r635;
$L__BB8_49:
	bar.sync 	0;
	setp.ne.s32 	%p37, %r82, 0;
	@%p37 bra 	$L__BB8_71;
	ld.shared.u32 	%r353, [_ZZN3cub18CUB_300001_SM_10006detail6reduce18DeviceReduceKernelINS2_10policy_hubIijN4cuda3__47maximumIvEEE10Policy1000EPijS8_iNS5_3std3__410__identityEEEvT0_PT3_T1_NS0_13GridEvenShareISI_EET2_T4_E12temp_storage+12];
	max.s32 	%r354, %r635, %r353;
	ld.shared.u32 	%r355, [_ZZN3cub18CUB_300001_SM_10006detail6reduce18DeviceReduceKernelINS2_10policy_hubIijN4cuda3__47maximumIvEEE10Policy1000EPijS8_iNS5_3std3__410__identityEEEvT0_PT3_T1_NS0_13GridEvenShareISI_EET2_T4_E12temp_storage+16];
	max.s32 	%r356, %r354, %r355;
	ld.shared.u32 	%r357, [_ZZN3cub18CUB_300001_SM_10006detail6reduce18DeviceReduceKernelINS2_10policy_hubIijN4cuda3__47maximumIvEEE10Policy1000EPijS8_iNS5_3std3__410__identityEEEvT0_PT3_T1_NS0_13GridEvenShareISI_EET2_T4_E12temp_storage+20];
	max.s32 	%r358, %r356, %r357;
	ld.shared.u32 	%r359, [_ZZN3cub18CUB_300001_SM_10006detail6reduce18DeviceReduceKernelINS2_10policy_hubIijN4cuda3__47maximumIvEEE10Policy1000EPijS8_iNS5_3std3__410__identityEEEvT0_PT3_T1_NS0_13GridEvenShareISI_EET2_T4_E12temp_storage+24];
	max.s32 	%r360, %r358, %r359;
	ld.shared.u32 	%r361, [_ZZN3cub18CUB_300001_SM_10006detail6reduce18DeviceReduceKernelINS2_10policy_hubIijN4cuda3__47maximumIvEEE10Policy1000EPijS8_iNS5_3std3__410__identityEEEvT0_PT3_T1_NS0_13GridEvenShareISI_EET2_T4_E12temp_storage+28];
	max.s32 	%r362, %r360, %r361;
	ld.shared.u32 	%r363, [_ZZN3cub18CUB_300001_SM_10006detail6reduce18DeviceReduceKernelINS2_10policy_hubIijN4cuda3__47maximumIvEEE10Policy1000EPijS8_iNS5_3std3__410__identityEEEvT0_PT3_T1_NS0_13GridEvenShareISI_EET2_T4_E12temp_storage+32];
	max.s32 	%r364, %r362, %r363;
	ld.shared.u32 	%r365, [_ZZN3cub18CUB_300001_SM_10006detail6reduce18DeviceReduceKernelINS2_10policy_hubIijN4cuda3__47maximumIvEEE10Policy1000EPijS8_iNS5_3std3__410__identityEEEvT0_PT3_T1_NS0_13GridEvenShareISI_EET2_T4_E12temp_storage+36];
	max.s32 	%r635, %r364, %r365;
	bra.uni 	$L__BB8_71;
$L__BB8_51:
	// begin inline asm
	mov.u32 %r284, %laneid;
	// end inline asm
	and.b32  	%r310, %r82, 992;
	add.s32 	%r311, %r310, 32;
	setp.gt.u32 	%p21, %r311, %r81;
	not.b32 	%r312, %r310;
	add.s32 	%r313, %r81, %r312;
	selp.b32 	%r308, %r313, 31, %p21;
	mov.b32 	%r287, 1;
	mov.b32 	%r309, -1;
	// begin inline asm
	shfl.sync.down.b32 %r285, %r618, %r287, %r308, %r309;
	// end inline asm
	setp.lt.s32 	%p22, %r284, %r308;
	max.s32 	%r314, %r618, %r285;
	selp.b32 	%r291, %r314, %r618, %p22;
	mov.b32 	%r292, 2;
	// begin inline asm
	shfl.sync.down.b32 %r290, %r291, %r292, %r308, %r309;
	// end inline asm
	add.s32 	%r315, %r284, 2;
	setp.gt.s32 	%p23, %r315, %r308;
	max.s32 	%r316, %r291, %r290;
	selp.b32 	%r296, %r291, %r316, %p23;
	mov.b32 	%r297, 4;
	// begin inline asm
	shfl.sync.down.b32 %r295, %r296, %r297, %r308, %r309;
	// end inline asm
	add.s32 	%r317, %r284, 4;
	setp.gt.s32 	%p24, %r317, %r308;
	max.s32 	%r318, %r296, %r295;
	selp.b32 	%r301, %r296, %r318, %p24;
	mov.b32 	%r302, 8;
	// begin inline asm
	shfl.sync.down.b32 %r300, %r301, %r302, %r308, %r309;
	// end inline asm
	add.s32 	%r319, %r284, 8;
	setp.gt.s32 	%p25, %r319, %r308;
	max.s32 	%r320, %r301, %r300;
	selp.b32 	%r306, %r301, %r320, %p25;
	mov.b32 	%r307, 16;
	// begin inline asm
	shfl.sync.down.b32 %r305, %r306, %r307, %r308, %r309;
	// end inline asm
	add.s32 	%r321, %r284, 16;
	setp.gt.s32 	%p26, %r321, %r308;
	max.s32 	%r322, %r306, %r305;
	selp.b32 	%r635, %r306, %r322, %p26;
	setp.ne.s32 	%p27, %r284, 0;
	@%p27 bra 	$L__BB8_53;
	shr.u32 	%r323, %r82, 3;
	and.b32  	%r324, %r323, 124;
	mov.u32 	%r325, _ZZN3cub18CUB_300001_SM_10006detail6reduce18DeviceReduceKernelINS2_10policy_hubIijN4cuda3__47maximumIvEEE10Policy1000EPijS8_iNS5_3std3__410__identityEEEvT0_PT3_T1_NS0_13GridEvenShareISI_EET2_T4_E12temp_storage;
	add.s32 	%r326, %r325, %r324;
	st.shared.u32 	[%r326+8], %r635;
$L__BB8_53:
	bar.sync 	0;
	setp.ne.s32 	%p28, %r82, 0;
	@%p28 bra 	$L__BB8_71;
	setp.gt.u32 	%p29, %r81, 32;
	ld.shared.u32 	%r327, [_ZZN3cub18CUB_300001_SM_10006detail6reduce18DeviceReduceKernelINS2_10policy_hubIijN4cuda3__47maximumIvEEE10Policy1000EPijS8_iNS5_3std3__410__identityEEEvT0_PT3_T1_NS0_13GridEvenShareISI_EET2_T4_E12temp_storage+12];
	max.s32 	%r328, %r635, %r327;
	selp.b32 	%r329, %r328, %r635, %p29;
	setp.gt.u32 	%p30, %r81, 64;
	ld.shared.u32 	%r330, [_ZZN3cub18CUB_300001_SM_10006detail6reduce18DeviceReduceKernelINS2_10policy_hubIijN4cuda3__47maximumIvEEE10Policy1000EPijS8_iNS5_3std3__410__identityEEEvT0_PT3_T1_NS0_13GridEvenShareISI_EET2_T4_E12temp_storage+16];
	max.s32 	%r331, %r329, %r330;
	selp.b32 	%r332, %r331, %r329, %p30;
	setp.gt.u32 	%p31, %r81, 96;
	ld.shared.u32 	%r333, [_ZZN3cub18CUB_300001_SM_10006detail6reduce18DeviceReduceKernelINS2_10policy_hubIijN4cuda3__47maximumIvEEE10Policy1000EPijS8_iNS5_3std3__410__identityEEEvT0_PT3_T1_NS0_13GridEvenShareISI_EET2_T4_E12temp_storage+20];
	max.s32 	%r334, %r332, %r333;
	selp.b32 	%r335, %r334, %r332, %p31;
	setp.gt.u32 	%p32, %r81, 128;
	ld.shared.u32 	%r336, [_ZZN3cub18CUB_300001_SM_10006detail6reduce18DeviceReduceKernelINS2_10policy_hubIijN4cuda3__47maximumIvEEE10Policy1000EPijS8_iNS5_3std3__410__identityEEEvT0_PT3_T1_NS0_13GridEvenShareISI_EET2_T4_E12temp_storage+24];
	max.s32 	%r337, %r335, %r336;
	selp.b32 	%r338, %r337, %r335, %p32;
	setp.gt.u32 	%p33, %r81, 160;
	ld.shared.u32 	%r339, [_ZZN3cub18CUB_300001_SM_10006detail6reduce18DeviceReduceKernelINS2_10policy_hubIijN4cuda3__47maximumIvEEE10Policy1000EPijS8_iNS5_3std3__410__identityEEEvT0_PT3_T1_NS0_13GridEvenShareISI_EET2_T4_E12temp_storage+28];
	max.s32 	%r340, %r338, %r339;
	selp.b32 	%r341, %r340, %r338, %p33;
	setp.gt.u32 	%p34, %r81, 192;
	ld.shared.u32 	%r342, [_ZZN3cub18CUB_300001_SM_10006detail6reduce18DeviceReduceKernelINS2_10policy_hubIijN4cuda3__47maximumIvEEE10Policy1000EPijS8_iNS5_3std3__410__identityEEEvT0_PT3_T1_NS0_13GridEvenShareISI_EET2_T4_E12temp_storage+32];
	max.s32 	%r343, %r341, %r342;
	selp.b32 	%r344, %r343, %r341, %p34;
	setp.gt.u32 	%p35, %r81, 224;
	ld.shared.u32 	%r345, [_ZZN3cub18CUB_300001_SM_10006detail6reduce18DeviceReduceKernelINS2_10policy_hubIijN4cuda3__47maximumIvEEE10Policy1000EPijS8_iNS5_3std3__410__identityEEEvT0_PT3_T1_NS0_13GridEvenShareISI_EET2_T4_E12temp_storage+36];
	max.s32 	%r346, %r344, %r345;
	selp.b32 	%r635, %r346, %r344, %p35;
	bra.uni 	$L__BB8_71;
$L__BB8_55:
	mov.u32 	%r114, %tid.x;
	add.s32 	%r172, %r114, %r5;
	mul.wide.u32 	%rd20, %r172, 4;
	add.s64 	%rd4, %rd1, %rd20;
	// begin inline asm
	ld.global.nc.u32 %r156, [%rd4];
	// end inline asm
	add.s64 	%rd5, %rd4, 1024;
	// begin inline asm
	ld.global.nc.u32 %r157, [%rd5];
	// end inline asm
	add.s64 	%rd6, %rd4, 2048;
	// begin inline asm
	ld.global.nc.u32 %r158, [%rd6];
	// end inline asm
	add.s64 	%rd7, %rd4, 3072;
	// begin inline asm
	ld.global.nc.u32 %r159, [%rd7];
	// end inline asm
	add.s64 	%rd8, %rd4, 4096;
	// begin inline asm
	ld.global.nc.u32 %r160, [%rd8];
	// end inline asm
	add.s64 	%rd9, %rd4, 5120;
	// begin inline asm
	ld.global.nc.u32 %r161, [%rd9];
	// end inline asm
	add.s64 	%rd10, %rd4, 6144;
	// begin inline asm
	ld.global.nc.u32 %r162, [%rd10];
	// end inline asm
	add.s64 	%rd11, %rd4, 7168;
	// begin inline asm
	ld.global.nc.u32 %r163, [%rd11];
	// end inline asm
	add.s64 	%rd12, %rd4, 8192;
	// begin inline asm
	ld.global.nc.u32 %r164, [%rd12];
	// end inline asm
	add.s64 	%rd13, %rd4, 9216;
	// begin inline asm
	ld.global.nc.u32 %r165, [%rd13];
	// end inline asm
	add.s64 	%rd14, %rd4, 10240;
	// begin inline asm
	ld.global.nc.u32 %r166, [%rd14];
	// end inline asm
	add.s64 	%rd15, %rd4, 11264;
	// begin inline asm
	ld.global.nc.u32 %r167, [%rd15];
	// end inline asm
	add.s64 	%rd16, %rd4, 12288;
	// begin inline asm
	ld.global.nc.u32 %r168, [%rd16];
	// end inline asm
	add.s64 	%rd17, %rd4, 13312;
	// begin inline asm
	ld.global.nc.u32 %r169, [%rd17];
	// end inline asm
	add.s64 	%rd18, %rd4, 14336;
	// begin inline asm
	ld.global.nc.u32 %r170, [%rd18];
	// end inline asm
	add.s64 	%rd19, %rd4, 15360;
	// begin inline asm
	ld.global.nc.u32 %r171, [%rd19];
	// end inline asm
	max.s32 	%r173, %r156, %r157;
	max.s32 	%r174, %r173, %r158;
	max.s32 	%r175, %r159, %r160;
	max.s32 	%r176, %r175, %r161;
	max.s32 	%r177, %r162, %r163;
	max.s32 	%r178, %r177, %r164;
	max.s32 	%r179, %r165, %r166;
	max.s32 	%r180, %r179, %r167;
	max.s32 	%r181, %r168, %r169;
	max.s32 	%r182, %r181, %r170;
	max.s32 	%r183, %r174, %r176;
	max.s32 	%r184, %r183, %r178;
	max.s32 	%r185, %r180, %r182;
	max.s32 	%r186, %r185, %r171;
	max.s32 	%r634, %r184, %r186;
	setp.lt.u32 	%p3, %r81, %r4;
	@%p3 bra 	$L__BB8_67;
	add.s32 	%r116, %r4, %r5;
	add.s32 	%r620, %r116, 256;
	add.s32 	%r619, %r116, %r114;
	mov.b32 	%r621, 0;
$L__BB8_57:
	add.s32 	%r5, %r5, %r4;
	add.s32 	%r188, %r1, -4096;
	setp.gt.u32 	%p4, %r5, %r188;
	@%p4 bra 	$L__BB8_59;
	add.s32 	%r205, %r114, %r5;
	mul.wide.u32 	%rd37, %r205, 4;
	add.s64 	%rd21, %rd1, %rd37;
	// begin inline asm
	ld.global.nc.u32 %r189, [%rd21];
	// end inline asm
	add.s64 	%rd22, %rd21, 1024;
	// begin inline asm
	ld.global.nc.u32 %r190, [%rd22];
	// end inline asm
	add.s64 	%rd23, %rd21, 2048;
	// begin inline asm
	ld.global.nc.u32 %r191, [%rd23];
	// end inline asm
	add.s64 	%rd24, %rd21, 3072;
	// begin inline asm
	ld.global.nc.u32 %r192, [%rd24];
	// end inline asm
	add.s64 	%rd25, %rd21, 4096;
	// begin inline asm
	ld.global.nc.u32 %r193, [%rd25];
	// end inline asm
	add.s64 	%rd26, %rd21, 5120;
	// begin inline asm
	ld.global.nc.u32 %r194, [%rd26];
	// end inline asm
	add.s64 	%rd27, %rd21, 6144;
	// begin inline asm
	ld.global.nc.u32 %r195, [%rd27];
	// end inline asm
	add.s64 	%rd28, %rd21, 7168;
	// begin inline asm
	ld.global.nc.u32 %r196, [%rd28];
	// end inline asm
	add.s64 	%rd29, %rd21, 8192;
	// begin inline asm
	ld.global.nc.u32 %r197, [%rd29];
	// end inline asm
	add.s64 	%rd30, %rd21, 9216;
	// begin inline asm
	ld.global.nc.u32 %r198, [%rd30];
	// end inline asm
	add.s64 	%rd31, %rd21, 10240;
	// begin inline asm
	ld.global.nc.u32 %r199, [%rd31];
	// end inline asm
	add.s64 	%rd32, %rd21, 11264;
	// begin inline asm
	ld.global.nc.u32 %r200, [%rd32];
	// end inline asm
	add.s64 	%rd33, %rd21, 12288;
	// begin inline asm
	ld.global.nc.u32 %r201, [%rd33];
	// end inline asm
	add.s64 	%rd34, %rd21, 13312;
	// begin inline asm
	ld.global.nc.u32 %r202, [%rd34];
	// end inline asm
	add.s64 	%rd35, %rd21, 14336;
	// begin inline asm
	ld.global.nc.u32 %r203, [%rd35];
	// end inline asm
	add.s64 	%rd36, %rd21, 15360;
	// begin inline asm
	ld.global.nc.u32 %r204, [%rd36];
	// end inline asm
	max.s32 	%r206, %r634, %r189;
	max.s32 	%r207, %r206, %r190;
	max.s32 	%r208, %r191, %r192;
	max.s32 	%r209, %r208, %r193;
	max.s32 	%r210, %r194, %r195;
	max.s32 	%r211, %r210, %r196;
	max.s32 	%r212, %r197, %r198;
	max.s32 	%r213, %r212, %r199;
	max.s32 	%r214, %r200, %r201;
	max.s32 	%r215, %r214, %r202;
	max.s32 	%r216, %r203, %r204;
	max.s32 	%r217, %r207, %r209;
	max.s32 	%r218, %r217, %r211;
	max.s32 	%r219, %r213, %r215;
	max.s32 	%r220, %r219, %r216;
	max.s32 	%r634, %r218, %r220;
	sub.s32 	%r221, %r1, %r5;
	setp.lt.u32 	%p5, %r221, %r4;
	add.s32 	%r621, %r621, 1;
	add.s32 	%r620, %r620, %r4;
	add.s32 	%r619, %r619, %r4;
	@%p5 bra 	$L__BB8_67;
	bra.uni 	$L__BB8_57;
$L__BB8_59:
	setp.le.u32 	%p6, %r1, %r5;
	@%p6 bra 	$L__BB8_67;
	sub.s32 	%r129, %r1, %r5;
	setp.ge.s32 	%p7, %r114, %r129;
	@%p7 bra 	$L__BB8_67;
	not.b32 	%r223, %r114;
	add.s32 	%r224, %r1, %r223;
	sub.s32 	%r225, %r224, %r116;
	mul.lo.s32 	%r226, %r2, %r621;
	shl.b32 	%r227, %r226, 12;
	sub.s32 	%r130, %r225, %r227;
	shr.u32 	%r228, %r224, 8;
	add.s32 	%r131, %r228, 1;
	and.b32  	%r229, %r224, 768;
	setp.eq.s32 	%p8, %r229, 768;
	mov.u32 	%r628, %r114;
	@%p8 bra 	$L__BB8_64;
	and.b32  	%r230, %r131, 3;
	neg.s32 	%r624, %r230;
	mov.u32 	%r628, %r114;
$L__BB8_63:
	.pragma "nounroll";
	mul.wide.u32 	%rd39, %r619, 4;
	add.s64 	%rd38, %rd1, %rd39;
	// begin inline asm
	ld.global.nc.u32 %r231, [%rd38];
	// end inline asm
	max.s32 	%r634, %r634, %r231;
	add.s32 	%r628, %r628, 256;
	add.s32 	%r619, %r619, 256;
	add.s32 	%r624, %r624, 1;
	setp.ne.s32 	%p9, %r624, 0;
	@%p9 bra 	$L__BB8_63;
$L__BB8_64:
	setp.lt.u32 	%p10, %r130, 768;
	@%p10 bra 	$L__BB8_67;
	add.s32 	%r632, %r628, 512;
	add.s32 	%r631, %r628, %r620;
$L__BB8_66:
	add.s32 	%r236, %r631, -256;
	mul.wide.u32 	%rd44, %r236, 4;
	add.s64 	%rd40, %rd1, %rd44;
	// begin inline asm
	ld.global.nc.u32 %r232, [%rd40];
	// end inline asm
	max.s32 	%r237, %r634, %r232;
	mul.wide.u32 	%rd45, %r631, 4;
	add.s64 	%rd41, %rd1, %rd45;
	// begin inline asm
	ld.global.nc.u32 %r233, [%rd41];
	// end inline asm
	max.s32 	%r238, %r237, %r233;
	add.s32 	%r239, %r631, 256;
	mul.wide.u32 	%rd46, %r239, 4;
	add.s64 	%rd42, %rd1, %rd46;
	// begin inline asm
	ld.global.nc.u32 %r234, [%rd42];
	// end inline asm
	max.s32 	%r240, %r238, %r234;
	add.s32 	%r241, %r631, 512;
	mul.wide.u32 	%rd47, %r241, 4;
	add.s64 	%rd43, %rd1, %rd47;
	// begin inline asm
	ld.global.nc.u32 %r235, [%rd43];
	// end inline asm
	max.s32 	%r634, %r240, %r235;
	add.s32 	%r150, %r632, 1024;
	add.s32 	%r242, %r632, 512;
	add.s32 	%r631, %r631, 1024;
	setp.lt.s32 	%p11, %r242, %r129;
	mov.u32 	%r632, %r150;
	@%p11 bra 	$L__BB8_66;
$L__BB8_67:
	// begin inline asm
	mov.u32 %r243, %laneid;
	// end inline asm
	mov.b32 	%r244, -1;
	redux.sync.max.s32 %r635, %r634, %r244;
	setp.ne.s32 	%p12, %r243, 0;
	@%p12 bra 	$L__BB8_69;
	shr.u32 	%r245, %r114, 3;
	and.b32  	%r246, %r245, 124;
	mov.u32 	%r247, _ZZN3cub18CUB_300001_SM_10006detail6reduce18DeviceReduceKernelINS2_10policy_hubIijN4cuda3__47maximumIvEEE10Policy1000EPijS8_iNS5_3std3__410__identityEEEvT0_PT3_T1_NS0_13GridEvenShareISI_EET2_T4_E12temp_storage;
	add.s32 	%r248, %r247, %r246;
	st.shared.u32 	[%r248+8], %r635;
$L__BB8_69:
	bar.sync 	0;
	setp.ne.s32 	%p13, %r114, 0;
	@%p13 bra 	$L__BB8_71;
	ld.shared.u32 	%r249, [_ZZN3cub18CUB_300001_SM_10006detail6reduce18DeviceReduceKernelINS2_10policy_hubIijN4cuda3__47maximumIvEEE10Policy1000EPijS8_iNS5_3std3__410__identityEEEvT0_PT3_T1_NS0_13GridEvenShareISI_EET2_T4_E12temp_storage+12];
	max.s32 	%r250, %r635, %r249;
	ld.shared.u32 	%r251, [_ZZN3cub18CUB_300001_SM_10006detail6reduce18DeviceReduceKernelINS2_10policy_hubIijN4cuda3__47maximumIvEEE10Policy1000EPijS8_iNS5_3std3__410__identityEEEvT0_PT3_T1_NS0_13GridEvenShareISI_EET2_T4_E12temp_storage+16];
	max.s32 	%r252, %r250, %r251;
	ld.shared.u32 	%r253, [_ZZN3cub18CUB_300001_SM_10006detail6reduce18DeviceReduceKernelINS2_10policy_hubIijN4cuda3__47maximumIvEEE10Policy1000EPijS8_iNS5_3std3__410__identityEEEvT0_PT3_T1_NS0_13GridEvenShareISI_EET2_T4_E12temp_storage+20];
	max.s32 	%r254, %r252, %r253;
	ld.shared.u32 	%r255, [_ZZN3cub18CUB_300001_SM_10006detail6reduce18DeviceReduceKernelINS2_10policy_hubIijN4cuda3__47maximumIvEEE10Policy1000EPijS8_iNS5_3std3__410__identityEEEvT0_PT3_T1_NS0_13GridEvenShareISI_EET2_T4_E12temp_storage+24];
	max.s32 	%r256, %r254, %r255;
	ld.shared.u32 	%r257, [_ZZN3cub18CUB_300001_SM_10006detail6reduce18DeviceReduceKernelINS2_10policy_hubIijN4cuda3__47maximumIvEEE10Policy1000EPijS8_iNS5_3std3__410__identityEEEvT0_PT3_T1_NS0_13GridEvenShareISI_EET2_T4_E12temp_storage+28];
	max.s32 	%r258, %r256, %r257;
	ld.shared.u32 	%r259, [_ZZN3cub18CUB_300001_SM_10006detail6reduce18DeviceReduceKernelINS2_10policy_hubIijN4cuda3__47maximumIvEEE10Policy1000EPijS8_iNS5_3std3__410__identityEEEvT0_PT3_T1_NS0_13GridEvenShareISI_EET2_T4_E12temp_storage+32];
	max.s32 	%r260, %r258, %r259;
	ld.shared.u32 	%r261, [_ZZN3cub18CUB_300001_SM_10006detail6reduce18DeviceReduceKernelINS2_10policy_hubIijN4cuda3__47maximumIvEEE10Policy1000EPijS8_iNS5_3std3__410__identityEEEvT0_PT3_T1_NS0_13GridEvenShareISI_EET2_T4_E12temp_storage+36];
	max.s32 	%r635, %r260, %r261;
$L__BB8_71:
	mov.u32 	%r576, %tid.x;
	setp.ne.s32 	%p74, %r576, 0;
	@%p74 bra 	$L__BB8_73;
	ld.param.u64 	%rd111, [_ZN3cub18CUB_300001_SM_10006detail6reduce18DeviceReduceKernelINS2_10policy_hubIijN4cuda3__47maximumIvEEE10Policy1000EPijS8_iNS5_3std3__410__identityEEEvT0_PT3_T1_NS0_13GridEvenShareISI_EET2_T4__param_1];
	cvta.to.global.u64 	%rd108, %rd111;
	mul.wide.u32 	%rd109, %r3, 4;
	add.s64 	%rd110, %rd108, %rd109;
	st.global.u32 	[%rd110], %r635;
$L__BB8_73:
	ret;

}
	// .globl	_ZN3cub18CUB_300001_SM_10006detail6reduce28DeviceReduceSingleTileKernelINS2_10policy_hubIijN4cuda3__47maximumIvEEE10Policy1000EPiSB_iS8_iiNS5_3std3__410__identityEEEvT0_T1_T2_T3_T4_T6_
.visible .entry _ZN3cub18CUB_300001_SM_10006detail6reduce28DeviceReduceSingleTileKernelINS2_10policy_hubIijN4cuda3__47maximumIvEEE10Policy1000EPiSB_iS8_iiNS5_3std3__410__identityEEEvT0_T1_T2_T3_T4_T6_(
	.param .u64 .ptr .align 1 _ZN3cub18CUB_300001_SM_10006detail6reduce28DeviceReduceSingleTileKernelINS2_10policy_hubIijN4cuda3__47maximumIvEEE10Policy1000EPiSB_iS8_iiNS5_3std3__410__identityEEEvT0_T1_T2_T3_T4_T6__param_0,
	.param .u64 .ptr .align 1 _ZN3cub18CUB_300001_SM_10006detail6reduce28DeviceReduceSingleTileKernelINS2_10policy_hubIijN4cuda3__47maximumIvEEE10Policy1000EPiSB_iS8_iiNS5_3std3__410__identityEEEvT0_T1_T2_T3_T4_T6__param_1,
	.param .u32 _ZN3cub18CUB_300001_SM_10006detail6reduce28DeviceReduceSingleTileKernelINS2_10policy_hubIijN4cuda3__47maximumIvEEE10Policy1000EPiSB_iS8_iiNS5_3std3__410__identityEEEvT0_T1_T2_T3_T4_T6__param_2,
	.param .align 1 .b8 _ZN3cub18CUB_300001_SM_10006detail6reduce28DeviceReduceSingleTileKernelINS2_10policy_hubIijN4cuda3__47maximumIvEEE10Policy1000EPiSB_iS8_iiNS5_3std3__410__identityEEEvT0_T1_T2_T3_T4_T6__param_3[1],
	.param .u32 _ZN3cub18CUB_300001_SM_10006detail6reduce28DeviceReduceSingleTileKernelINS2_10policy_hubIijN4cuda3__47maximumIvEEE10Policy1000EPiSB_iS8_iiNS5_3std3__410__identityEEEvT0_T1_T2_T3_T4_T6__param_4,
	.param .align 1 .b8 _ZN3cub18CUB_300001_SM_10006detail6reduce28DeviceReduceSingleTileKernelINS2_10policy_hubIijN4cuda3__47maximumIvEEE10Policy1000EPiSB_iS8_iiNS5_3std3__410__identityEEEvT0_T1_T2_T3_T4_T6__param_5[1]
)
.maxntid 256
.minnctapersm 1
{
	.reg .pred 	%p<77>;
	.reg .b32 	%r<571>;
	.reg .b64 	%rd<125>;
	// demoted variable
	.shared .align 4 .b8 _ZZN3cub18CUB_300001_SM_10006detail6reduce28DeviceReduceSingleTileKernelINS2_10policy_hubIijN4cuda3__47maximumIvEEE10Policy1000EPiSB_iS8_iiNS5_3std3__410__identityEEEvT0_T1_T2_T3_T4_T6_E12temp_storage[44];
	ld.param.u64 	%rd16, [_ZN3cub18CUB_300001_SM_10006detail6reduce28DeviceReduceSingleTileKernelINS2_10policy_hubIijN4cuda3__47maximumIvEEE10Policy1000EPiSB_iS8_iiNS5_3std3__410__identityEEEvT0_T1_T2_T3_T4_T6__param_0];
	ld.param.u64 	%rd17, [_ZN3cub18CUB_300001_SM_10006detail6reduce28DeviceReduceSingleTileKernelINS2_10policy_hubIijN4cuda3__47maximumIvEEE10Policy1000EPiSB_iS8_iiNS5_3std3__410__identityEEEvT0_T1_T2_T3_T4_T6__param_1];
	ld.param.u32 	%r120, [_ZN3cub18CUB_300001_SM_10006detail6reduce28DeviceReduceSingleTileKernelINS2_10policy_hubIijN4cuda3__47maximumIvEEE10Policy1000EPiSB_iS8_iiNS5_3std3__410__identityEEEvT0_T1_T2_T3_T4_T6__param_2];
	ld.param.u32 	%r121, [_ZN3cub18CUB_300001_SM_10006detail6reduce28DeviceReduceSingleTileKernelINS2_10policy_hubIijN4cuda3__47maximumIvEEE10Policy1000EPiSB_iS8_iiNS5_3std3__410__identityEEEvT0_T1_T2_T3_T4_T6__param_4];
	cvta.to.global.u64 	%rd1, %rd17;
	setp.ne.s32 	%p1, %r120, 0;
	@%p1 bra 	$L__BB9_3;
	mov.u32 	%r517, %tid.x;
	setp.ne.s32 	%p76, %r517, 0;
	@%p76 bra 	$L__BB9_74;
	st.global.u32 	[%rd1], %r121;
	bra.uni 	$L__BB9_74;
$L__BB9_3:
	and.b64  	%rd18, %rd16, 15;
	setp.ne.s64 	%p2, %rd18, 0;
	@%p2 bra 	$L__BB9_38;
	setp.gt.s32 	%p39, %r120, 4095;
	@%p39 bra 	$L__BB9_22;
	mov.u32 	%r1, %tid.x;
	setp.ge.s32 	%p51, %r1, %r120;
	mov.b32 	%r528, 0;
	mov.u32 	%r523, %r1;
	@%p51 bra 	$L__BB9_7;
	mul.wide.u32 	%rd113, %r1, 4;
	add.s64 	%rd112, %rd16, %rd113;
	// begin inline asm
	ld.global.nc.u32 %r528, [%rd112];
	// end inline asm
	add.s32 	%r523, %r1, 256;
$L__BB9_7:
	setp.ge.s32 	%p52, %r523, %r120;
	@%p52 bra 	$L__BB9_13;
	not.b32 	%r420, %r523;
	add.s32 	%r6, %r120, %r420;
	and.b32  	%r421, %r6, 768;
	setp.eq.s32 	%p53, %r421, 768;
	@%p53 bra 	$L__BB9_11;
	mul.wide.u32 	%rd114, %r523, 4;
	add.s64 	%rd121, %rd16, %rd114;
	shr.u32 	%r422, %r6, 8;
	add.s32 	%r423, %r422, 1;
	and.b32  	%r424, %r423, 3;
	neg.s32 	%r520, %r424;
$L__BB9_10:
	.pragma "nounroll";
	// begin inline asm
	ld.global.nc.u32 %r425, [%rd121];
	// end inline asm
	max.s32 	%r528, %r528, %r425;
	add.s32 	%r523, %r523, 256;
	add.s64 	%rd121, %rd121, 1024;
	add.s32 	%r520, %r520, 1;
	setp.ne.s32 	%p54, %r520, 0;
	@%p54 bra 	$L__BB9_10;
$L__BB9_11:
	setp.lt.u32 	%p55, %r6, 768;
	@%p55 bra 	$L__BB9_13;
$L__BB9_12:
	mul.wide.s32 	%rd120, %r523, 4;
	add.s64 	%rd116, %rd16, %rd120;
	// begin inline asm
	ld.global.nc.u32 %r426, [%rd116];
	// end inline asm
	max.s32 	%r430, %r528, %r426;
	add.s64 	%rd117, %rd116, 1024;
	// begin inline asm
	ld.global.nc.u32 %r427, [%rd117];
	// end inline asm
	max.s32 	%r431, %r430, %r427;
	add.s64 	%rd118, %rd116, 2048;
	// begin inline asm
	ld.global.nc.u32 %r428, [%rd118];
	// end inline asm
	max.s32 	%r432, %r431, %r428;
	add.s64 	%rd119, %rd116, 3072;
	// begin inline asm
	ld.global.nc.u32 %r429, [%rd119];
	// end inline asm
	max.s32 	%r528, %r432, %r429;
	add.s32 	%r523, %r523, 1024;
	setp.lt.s32 	%p56, %r523, %r120;
	@%p56 bra 	$L__BB9_12;
$L__BB9_13:
	setp.lt.s32 	%p57, %r120, 256;
	@%p57 bra 	$L__BB9_18;
	// begin inline asm
	mov.u32 %r496, %laneid;
	// end inline asm
	mov.b32 	%r497, -1;
	redux.sync.max.s32 %r570, %r528, %r497;
	setp.ne.s32 	%p73, %r496, 0;
	@%p73 bra 	$L__BB9_16;
	shr.u32 	%r498, %r1, 3;
	and.b32  	%r499, %r498, 124;
	mov.u32 	%r500, _ZZN3cub18CUB_300001_SM_10006detail6reduce28DeviceReduceSingleTileKernelINS2_10policy_hubIijN4cuda3__47maximumIvEEE10Policy1000EPiSB_iS8_iiNS5_3std3__410__identityEEEvT0_T1_T2_T3_T4_T6_E12temp_storage;
	add.s32 	%r501, %r500, %r499;
	st.shared.u32 	[%r501+8], %r570;
$L__BB9_16:
	bar.sync 	0;
	setp.ne.s32 	%p74, %r1, 0;
	@%p74 bra 	$L__BB9_72;
	ld.shared.u32 	%r502, [_ZZN3cub18CUB_300001_SM_10006detail6reduce28DeviceReduceSingleTileKernelINS2_10policy_hubIijN4cuda3__47maximumIvEEE10Policy1000EPiSB_iS8_iiNS5_3std3__410__identityEEEvT0_T1_T2_T3_T4_T6_E12temp_storage+12];
	max.s32 	%r503, %r570, %r502;
	ld.shared.u32 	%r504, [_ZZN3cub18CUB_300001_SM_10006detail6reduce28DeviceReduceSingleTileKernelINS2_10policy_hubIijN4cuda3__47maximumIvEEE10Policy1000EPiSB_iS8_iiNS5_3std3__410__identityEEEvT0_T1_T2_T3_T4_T6_E12temp_storage+16];
	max.s32 	%r505, %r503, %r504;
	ld.shared.u32 	%r506, [_ZZN3cub18CUB_300001_SM_10006detail6reduce28DeviceReduceSingleTileKernelINS2_10policy_hubIijN4cuda3__47maximumIvEEE10Policy1000EPiSB_iS8_iiNS5_3std3__410__identityEEEvT0_T1_T2_T3_T4_T6_E12temp_storage+20];
	max.s32 	%r507, %r505, %r506;
	ld.shared.u32 	%r508, [_ZZN3cub18CUB_300001_SM_10006detail6reduce28DeviceReduceSingleTileKernelINS2_10policy_hubIijN4cuda3__47maximumIvEEE10Policy1000EPiSB_iS8_iiNS5_3std3__410__identityEEEvT0_T1_T2_T3_T4_T6_E12temp_storage+24];
	max.s32 	%r509, %r507, %r508;
	ld.shared.u32 	%r510, [_ZZN3cub18CUB_300001_SM_10006detail6reduce28DeviceReduceSingleTileKernelINS2_10policy_hubIijN4cuda3__47maximumIvEEE10Policy1000EPiSB_iS8_iiNS5_3std3__410__identityEEEvT0_T1_T2_T3_T4_T6_E12temp_storage+28];
	max.s32 	%r511, %r509, %r510;
	ld.shared.u32 	%r512, [_ZZN3cub18CUB_300001_SM_10006detail6reduce28DeviceReduceSingleTileKernelINS2_10policy_hubIijN4cuda3__47maximumIvEEE10Policy1000EPiSB_iS8_iiNS5_3std3__410__identityEEEvT0_T1_T2_T3_T4_T6_E12temp_storage+32];
	max.s32 	%r513, %r511, %r512;
	ld.shared.u32 	%r514, [_ZZN3cub18CUB_300001_SM_10006detail6reduce28DeviceReduceSingleTileKernelINS2_10policy_hubIijN4cuda3__47maximumIvEEE10Policy1000EPiSB_iS8_iiNS5_3std3__410__identityEEEvT0_T1_T2_T3_T4_T6_E12temp_storage+36];
	max.s32 	%r570, %r513, %r514;
	bra.uni 	$L__BB9_72;
$L__BB9_18:
	// begin inline asm
	mov.u32 %r433, %laneid;
	// end inline asm
	and.b32  	%r459, %r1, 992;
	add.s32 	%r460, %r459, 32;
	setp.gt.s32 	%p58, %r460, %r120;
	not.b32 	%r461, %r459;
	add.s32 	%r462, %r120, %r461;
	selp.b32 	%r457, %r462, 31, %p58;
	mov.b32 	%r436, 1;
	mov.b32 	%r458, -1;
	// begin inline asm
	shfl.sync.down.b32 %r434, %r528, %r436, %r457, %r458;
	// end inline asm
	setp.lt.s32 	%p59, %r433, %r457;
	max.s32 	%r463, %r528, %r434;
	selp.b32 	%r440, %r463, %r528, %p59;
	mov.b32 	%r441, 2;
	// begin inline asm
	shfl.sync.down.b32 %r439, %r440, %r441, %r457, %r458;
	// end inline asm
	add.s32 	%r464, %r433, 2;
	setp.gt.s32 	%p60, %r464, %r457;
	max.s32 	%r465, %r440, %r439;
	selp.b32 	%r445, %r440, %r465, %p60;
	mov.b32 	%r446, 4;
	// begin inline asm
	shfl.sync.down.b32 %r444, %r445, %r446, %r457, %r458;
	// end inline asm
	add.s32 	%r466, %r433, 4;
	setp.gt.s32 	%p61, %r466, %r457;
	max.s32 	%r467, %r445, %r444;
	selp.b32 	%r450, %r445, %r467, %p61;
	mov.b32 	%r451, 8;
	// begin inline asm
	shfl.sync.down.b32 %r449, %r450, %r451, %r457, %r458;
	// end inline asm
	add.s32 	%r468, %r433, 8;
	setp.gt.s32 	%p62, %r468, %r457;
	max.s32 	%r469, %r450, %r449;
	selp.b32 	%r455, %r450, %r469, %p62;
	mov.b32 	%r456, 16;
	// begin inline asm
	shfl.sync.down.b32 %r454, %r455, %r456, %r457, %r458;
	// end inline asm
	add.s32 	%r470, %r433, 16;
	setp.gt.s32 	%p63, %r470, %r457;
	max.s32 	%r471, %r455, %r454;
	selp.b32 	%r570, %r455, %r471, %p63;
	setp.ne.s32 	%p64, %r433, 0;
	@%p64 bra 	$L__BB9_20;
	shr.u32 	%r472, %r1, 3;
	and.b32  	%r473, %r472, 124;
	mov.u32 	%r474, _ZZN3cub18CUB_300001_SM_10006detail6reduce28DeviceReduceSingleTileKernelINS2_10policy_hubIijN4cuda3__47maximumIvEEE10Policy1000EPiSB_iS8_iiNS5_3std3__410__identityEEEvT0_T1_T2_T3_T4_T6_E12temp_storage;
	add.s32 	%r475, %r474, %r473;
	st.shared.u32 	[%r475+8], %r570;
$L__BB9_20:
	bar.sync 	0;
	setp.ne.s32 	%p65, %r1, 0;
	@%p65 bra 	$L__BB9_72;
	setp.gt.s32 	%p66, %r120, 32;
	ld.shared.u32 	%r476, [_ZZN3cub18CUB_300001_SM_10006detail6reduce28DeviceReduceSingleTileKernelINS2_10policy_hubIijN4cuda3__47maximumIvEEE10Policy1000EPiSB_iS8_iiNS5_3std3__410__identityEEEvT0_T1_T2_T3_T4_T6_E12temp_storage+12];
	max.s32 	%r477, %r570, %r476;
	selp.b32 	%r478, %r477, %r570, %p66;
	setp.gt.s32 	%p67, %r120, 64;
	ld.shared.u32 	%r479, [_ZZN3cub18CUB_300001_SM_10006detail6reduce28DeviceReduceSingleTileKernelINS2_10policy_hubIijN4cuda3__47maximumIvEEE10Policy1000EPiSB_iS8_iiNS5_3std3__410__identityEEEvT0_T1_T2_T3_T4_T6_E12temp_storage+16];
	max.s32 	%r480, %r478, %r479;
	selp.b32 	%r481, %r480, %r478, %p67;
	setp.gt.s32 	%p68, %r120, 96;
	ld.shared.u32 	%r482, [_ZZN3cub18CUB_300001_SM_10006detail6reduce28DeviceReduceSingleTileKernelINS2_10policy_hubIijN4cuda3__47maximumIvEEE10Policy1000EPiSB_iS8_iiNS5_3std3__410__identityEEEvT0_T1_T2_T3_T4_T6_E12temp_storage+20];
	max.s32 	%r483, %r481, %r482;
	selp.b32 	%r484, %r483, %r481, %p68;
	setp.gt.s32 	%p69, %r120, 128;
	ld.shared.u32 	%r485, [_ZZN3cub18CUB_300001_SM_10006detail6reduce28DeviceReduceSingleTileKernelINS2_10policy_hubIijN4cuda3__47maximumIvEEE10Policy1000EPiSB_iS8_iiNS5_3std3__410__identityEEEvT0_T1_T2_T3_T4_T6_E12temp_storage+24];
	max.s32 	%r486, %r484, %r485;
	selp.b32 	%r487, %r486, %r484, %p69;
	setp.gt.s32 	%p70, %r120, 160;
	ld.shared.u32 	%r488, [_ZZN3cub18CUB_300001_SM_10006detail6reduce28DeviceReduceSingleTileKernelINS2_10policy_hubIijN4cuda3__47maximumIvEEE10Policy1000EPiSB_iS8_iiNS5_3std3__410__identityEEEvT0_T1_T2_T3_T4_T6_E12temp_storage+28];
	max.s32 	%r489, %r487, %r488;
	selp.b32 	%r490, %r489, %r487, %p70;
	setp.gt.s32 	%p71, %r120, 192;
	ld.shared.u32 	%r491, [_ZZN3cub18CUB_300001_SM_10006detail6reduce28DeviceReduceSingleTileKernelINS2_10policy_hubIijN4cuda3__47maximumIvEEE10Policy1000EPiSB_iS8_iiNS5_3std3__410__identityEEEvT0_T1_T2_T3_T4_T6_E12temp_storage+32];
	max.s32 	%r492, %r490, %r491;
	selp.b32 	%r493, %r492, %r490, %p71;
	setp.gt.s32 	%p72, %r120, 224;
	ld.shared.u32 	%r494, [_ZZN3cub18CUB_300001_SM_10006detail6reduce28DeviceReduceSingleTileKernelINS2_10policy_hubIijN4cuda3__47maximumIvEEE10Policy1000EPiSB_iS8_iiNS5_3std3__410__identityEEEvT0_T1_T2_T3_T4_T6_E12temp_storage+36];
	max.s32 	%r495, %r493, %r494;
	selp.b32 	%r570, %r495, %r493, %p72;
	bra.uni 	$L__BB9_72;
$L__BB9_22:
	mov.u32 	%r26, %tid.x;
	shl.b32 	%r319, %r26, 2;
	mul.wide.u32 	%rd86, %r319, 4;
	add.s64 	%rd76, %rd16, %rd86;
	// begin inline asm
	ld.global.nc.v2.u64 {%rd74, %rd75}, [%rd76];
	// end inline asm
	mov.b64 	{%r320, %r321}, %rd75;
	mov.b64 	{%r322, %r323}, %rd74;
	add.s64 	%rd79, %rd76, 4096;
	// begin inline asm
	ld.global.nc.v2.u64 {%rd77, %rd78}, [%rd79];
	// end inline asm
	mov.b64 	{%r324, %r325}, %rd78;
	mov.b64 	{%r326, %r327}, %rd77;
	add.s64 	%rd82, %rd76, 8192;
	// begin inline asm
	ld.global.nc.v2.u64 {%rd80, %rd81}, [%rd82];
	// end inline asm
	mov.b64 	{%r328, %r329}, %rd81;
	mov.b64 	{%r330, %r331}, %rd80;
	add.s64 	%rd85, %rd76, 12288;
	// begin inline asm
	ld.global.nc.v2.u64 {%rd83, %rd84}, [%rd85];
	// end inline asm
	mov.b64 	{%r332, %r333}, %rd84;
	mov.b64 	{%r334, %r335}, %rd83;
	max.s32 	%r336, %r322, %r323;
	max.s32 	%r337, %r336, %r320;
	max.s32 	%r338, %r321, %r326;
	max.s32 	%r339, %r338, %r327;
	max.s32 	%r340, %r324, %r325;
	max.s32 	%r341, %r340, %r330;
	max.s32 	%r342, %r331, %r328;
	max.s32 	%r343, %r342, %r329;
	max.s32 	%r344, %r334, %r335;
	max.s32 	%r345, %r344, %r332;
	max.s32 	%r346, %r337, %r339;
	max.s32 	%r347, %r346, %r341;
	max.s32 	%r348, %r343, %r345;
	max.s32 	%r349, %r348, %r333;
	max.s32 	%r543, %r347, %r349;
	setp.lt.u32 	%p40, %r120, 8192;
	mov.b32 	%r532, 4096;
	@%p40 bra 	$L__BB9_26;
	add.s32 	%r28, %r120, -4096;
	mov.b32 	%r532, 4096;
$L__BB9_24:
	mul.wide.s32 	%rd99, %r532, 4;
	add.s64 	%rd89, %rd76, %rd99;
	// begin inline asm
	ld.global.nc.v2.u64 {%rd87, %rd88}, [%rd89];
	// end inline asm
	mov.b64 	{%r351, %r352}, %rd88;
	mov.b64 	{%r353, %r354}, %rd87;
	add.s64 	%rd92, %rd89, 4096;
	// begin inline asm
	ld.global.nc.v2.u64 {%rd90, %rd91}, [%rd92];
	// end inline asm
	mov.b64 	{%r355, %r356}, %rd91;
	mov.b64 	{%r357, %r358}, %rd90;
	add.s64 	%rd95, %rd89, 8192;
	// begin inline asm
	ld.global.nc.v2.u64 {%rd93, %rd94}, [%rd95];
	// end inline asm
	mov.b64 	{%r359, %r360}, %rd94;
	mov.b64 	{%r361, %r362}, %rd93;
	add.s64 	%rd98, %rd89, 12288;
	// begin inline asm
	ld.global.nc.v2.u64 {%rd96, %rd97}, [%rd98];
	// end inline asm
	mov.b64 	{%r363, %r364}, %rd97;
	mov.b64 	{%r365, %r366}, %rd96;
	max.s32 	%r367, %r543, %r353;
	max.s32 	%r368, %r367, %r354;
	max.s32 	%r369, %r351, %r352;
	max.s32 	%r370, %r369, %r357;
	max.s32 	%r371, %r358, %r355;
	max.s32 	%r372, %r371, %r356;
	max.s32 	%r373, %r361, %r362;
	max.s32 	%r374, %r373, %r359;
	max.s32 	%r375, %r360, %r365;
	max.s32 	%r376, %r375, %r366;
	max.s32 	%r377, %r363, %r364;
	max.s32 	%r378, %r368, %r370;
	max.s32 	%r379, %r378, %r372;
	max.s32 	%r380, %r374, %r376;
	max.s32 	%r381, %r380, %r377;
	max.s32 	%r543, %r379, %r381;
	sub.s32 	%r382, %r120, %r532;
	setp.lt.s32 	%p41, %r382, 4096;
	@%p41 bra 	$L__BB9_34;
	add.s32 	%r532, %r532, 4096;
	setp.le.s32 	%p42, %r532, %r28;
	@%p42 bra 	$L__BB9_24;
$L__BB9_26:
	setp.le.s32 	%p43, %r120, %r532;
	@%p43 bra 	$L__BB9_34;
	sub.s32 	%r35, %r120, %r532;
	setp.ge.s32 	%p44, %r26, %r35;
	@%p44 bra 	$L__BB9_34;
	not.b32 	%r384, %r26;
	add.s32 	%r385, %r120, %r384;
	sub.s32 	%r36, %r385, %r532;
	and.b32  	%r386, %r36, 768;
	setp.eq.s32 	%p45, %r386, 768;
	mov.u32 	%r537, %r26;
	@%p45 bra 	$L__BB9_31;
	add.s32 	%r534, %r26, %r532;
	shr.u32 	%r387, %r36, 8;
	add.s32 	%r388, %r387, 1;
	and.b32  	%r389, %r388, 3;
	neg.s32 	%r533, %r389;
	mov.u32 	%r537, %r26;
$L__BB9_30:
	.pragma "nounroll";
	mul.wide.u32 	%rd101, %r534, 4;
	add.s64 	%rd100, %rd16, %rd101;
	// begin inline asm
	ld.global.nc.u32 %r390, [%rd100];
	// end inline asm
	max.s32 	%r543, %r543, %r390;
	add.s32 	%r537, %r537, 256;
	add.s32 	%r534, %r534, 256;
	add.s32 	%r533, %r533, 1;
	setp.ne.s32 	%p46, %r533, 0;
	@%p46 bra 	$L__BB9_30;
$L__BB9_31:
	setp.lt.u32 	%p47, %r36, 768;
	@%p47 bra 	$L__BB9_34;
	cvt.u64.u32 	%rd102, %r537;
	cvt.u64.u32 	%rd103, %r532;
	add.s64 	%rd104, %rd102, %rd103;
	shl.b64 	%rd105, %rd104, 2;
	add.s64 	%rd106, %rd105, %rd16;
	add.s64 	%rd122, %rd106, 2048;
	add.s32 	%r540, %r537, %r532;
$L__BB9_33:
	mul.wide.u32 	%rd111, %r540, 4;
	add.s64 	%rd107, %rd16, %rd111;
	// begin inline asm
	ld.global.nc.u32 %r391, [%rd107];
	// end inline asm
	max.s32 	%r395, %r543, %r391;
	add.s64 	%rd108, %rd122, -1024;
	// begin inline asm
	ld.global.nc.u32 %r392, [%rd108];
	// end inline asm
	max.s32 	%r396, %r395, %r392;
	// begin inline asm
	ld.global.nc.u32 %r393, [%rd122];
	// end inline asm
	max.s32 	%r397, %r396, %r393;
	add.s64 	%rd110, %rd122, 1024;
	// begin inline asm
	ld.global.nc.u32 %r394, [%rd110];
	// end inline asm
	max.s32 	%r543, %r397, %r394;
	add.s32 	%r537, %r537, 1024;
	add.s64 	%rd122, %rd122, 4096;
	add.s32 	%r540, %r540, 1024;
	setp.lt.s32 	%p48, %r537, %r35;
	@%p48 bra 	$L__BB9_33;
$L__BB9_34:
	// begin inline asm
	mov.u32 %r398, %laneid;
	// end inline asm
	mov.b32 	%r399, -1;
	redux.sync.max.s32 %r570, %r543, %r399;
	setp.ne.s32 	%p49, %r398, 0;
	@%p49 bra 	$L__BB9_36;
	shr.u32 	%r400, %r26, 3;
	and.b32  	%r401, %r400, 124;
	mov.u32 	%r402, _ZZN3cub18CUB_300001_SM_10006detail6reduce28DeviceReduceSingleTileKernelINS2_10policy_hubIijN4cuda3__47maximumIvEEE10Policy1000EPiSB_iS8_iiNS5_3std3__410__identityEEEvT0_T1_T2_T3_T4_T6_E12temp_storage;
	add.s32 	%r403, %r402, %r401;
	st.shared.u32 	[%r403+8], %r570;
$L__BB9_36:
	bar.sync 	0;
	setp.ne.s32 	%p50, %r26, 0;
	@%p50 bra 	$L__BB9_72;
	ld.shared.u32 	%r404, [_ZZN3cub18CUB_300001_SM_10006detail6reduce28DeviceReduceSingleTileKernelINS2_10policy_hubIijN4cuda3__47maximumIvEEE10Policy1000EPiSB_iS8_iiNS5_3std3__410__identityEEEvT0_T1_T2_T3_T4_T6_E12temp_storage+12];
	max.s32 	%r405, %r570, %r404;
	ld.shared.u32 	%r406, [_ZZN3cub18CUB_300001_SM_10006detail6reduce28DeviceReduceSingleTileKernelINS2_10policy_hubIijN4cuda3__47maximumIvEEE10Policy1000EPiSB_iS8_iiNS5_3std3__410__identityEEEvT0_T1_T2_T3_T4_T6_E12temp_storage+16];
	max.s32 	%r407, %r405, %r406;
	ld.shared.u32 	%r408, [_ZZN3cub18CUB_300001_SM_10006detail6reduce28DeviceReduceSingleTileKernelINS2_10policy_hubIijN4cuda3__47maximumIvEEE10Policy1000EPiSB_iS8_iiNS5_3std3__410__identityEEEvT0_T1_T2_T3_T4_T6_E12temp_storage+20];
	max.s32 	%r409, %r407, %r408;
	ld.shared.u32 	%r410, [_ZZN3cub18CUB_300001_SM_10006detail6reduce28DeviceReduceSingleTileKernelINS2_10policy_hubIijN4cuda3__47maximumIvEEE10Policy1000EPiSB_iS8_iiNS5_3std3__410__identityEEEvT0_T1_T2_T3_T4_T6_E12temp_storage+24];
	max.s32 	%r411, %r409, %r410;
	ld.shared.u32 	%r412, [_ZZN3cub18CUB_300001_SM_10006detail6reduce28DeviceReduceSingleTileKernelINS2_10policy_hubIijN4cuda3__47maximumIvEEE10Policy1000EPiSB_iS8_iiNS5_3std3__410__identityEEEvT0_T1_T2_T3_T4_T6_E12temp_storage+28];
	max.s32 	%r413, %r411, %r412;
	ld.shared.u32 	%r414, [_ZZN3cub18CUB_300001_SM_10006detail6reduce28DeviceReduceSingleTileKernelINS2_10policy_hubIijN4cuda3__47maximumIvEEE10Policy1000EPiSB_iS8_iiNS5_3std3__410__identityEEEvT0_T1_T2_T3_T4_T6_E12temp_storage+32];
	max.s32 	%r415, %r413, %r414;
	ld.shared.u32 	%r416, [_ZZN3cub18CUB_300001_SM_10006detail6reduce28DeviceReduceSingleTileKernelINS2_10policy_hubIijN4cuda3__47maximumIvEEE10Policy1000EPiSB_iS8_iiNS5_3std3__410__identityEEEvT0_T1_T2_T3_T4_T6_E12temp_storage+36];
	max.s32 	%r570, %r415, %r416;
	bra.uni 	$L__BB9_72;
$L__BB9_38:
	setp.gt.s32 	%p3, %r120, 4095;
	@%p3 bra 	$L__BB9_56;
	mov.u32 	%r60, %tid.x;
	setp.ge.s32 	%p15, %r60, %r120;
	mov.b32 	%r554, 0;
	mov.u32 	%r549, %r60;
	@%p15 bra 	$L__BB9_41;
	mul.wide.u32 	%rd66, %r60, 4;
	add.s64 	%rd65, %rd16, %rd66;
	// begin inline asm
	ld.global.nc.u32 %r554, [%rd65];
	// end inline asm
	add.s32 	%r549, %r60, 256;
$L__BB9_41:
	setp.ge.s32 	%p16, %r549, %r120;
	@%p16 bra 	$L__BB9_47;
	not.b32 	%r223, %r549;
	add.s32 	%r65, %r120, %r223;
	and.b32  	%r224, %r65, 768;
	setp.eq.s32 	%p17, %r224, 768;
	@%p17 bra 	$L__BB9_45;
	mul.wide.u32 	%rd67, %r549, 4;
	add.s64 	%rd123, %rd16, %rd67;
	shr.u32 	%r225, %r65, 8;
	add.s32 	%r226, %r225, 1;
	and.b32  	%r227, %r226, 3;
	neg.s32 	%r546, %r227;
$L__BB9_44:
	.pragma "nounroll";
	// begin inline asm
	ld.global.nc.u32 %r228, [%rd123];
	// end inline asm
	max.s32 	%r554, %r554, %r228;
	add.s32 	%r549, %r549, 256;
	add.s64 	%rd123, %rd123, 1024;
	add.s32 	%r546, %r546, 1;
	setp.ne.s32 	%p18, %r546, 0;
	@%p18 bra 	$L__BB9_44;
$L__BB9_45:
	setp.lt.u32 	%p19, %r65, 768;
	@%p19 bra 	$L__BB9_47;
$L__BB9_46:
	mul.wide.s32 	%rd73, %r549, 4;
	add.s64 	%rd69, %rd16, %rd73;
	// begin inline asm
	ld.global.nc.u32 %r229, [%rd69];
	// end inline asm
	max.s32 	%r233, %r554, %r229;
	add.s64 	%rd70, %rd69, 1024;
	// begin inline asm
	ld.global.nc.u32 %r230, [%rd70];
	// end inline asm
	max.s32 	%r234, %r233, %r230;
	add.s64 	%rd71, %rd69, 2048;
	// begin inline asm
	ld.global.nc.u32 %r231, [%rd71];
	// end inline asm
	max.s32 	%r235, %r234, %r231;
	add.s64 	%rd72, %rd69, 3072;
	// begin inline asm
	ld.global.nc.u32 %r232, [%rd72];
	// end inline asm
	max.s32 	%r554, %r235, %r232;
	add.s32 	%r549, %r549, 1024;
	setp.lt.s32 	%p20, %r549, %r120;
	@%p20 bra 	$L__BB9_46;
$L__BB9_47:
	setp.lt.s32 	%p21, %r120, 256;
	@%p21 bra 	$L__BB9_52;
	// begin inline asm
	mov.u32 %r299, %laneid;
	// end inline asm
	mov.b32 	%r300, -1;
	redux.sync.max.s32 %r570, %r554, %r300;
	setp.ne.s32 	%p37, %r299, 0;
	@%p37 bra 	$L__BB9_50;
	shr.u32 	%r301, %r60, 3;
	and.b32  	%r302, %r301, 124;
	mov.u32 	%r303, _ZZN3cub18CUB_300001_SM_10006detail6reduce28DeviceReduceSingleTileKernelINS2_10policy_hubIijN4cuda3__47maximumIvEEE10Policy1000EPiSB_iS8_iiNS5_3std3__410__identityEEEvT0_T1_T2_T3_T4_T6_E12temp_storage;
	add.s32 	%r304, %r303, %r302;
	st.shared.u32 	[%r304+8], %r570;
$L__BB9_50:
	bar.sync 	0;
	setp.ne.s32 	%p38, %r60, 0;
	@%p38 bra 	$L__BB9_72;
	ld.shared.u32 	%r305, [_ZZN3cub18CUB_300001_SM_10006detail6reduce28DeviceReduceSingleTileKernelINS2_10policy_hubIijN4cuda3__47maximumIvEEE10Policy1000EPiSB_iS8_iiNS5_3std3__410__identityEEEvT0_T1_T2_T3_T4_T6_E12temp_storage+12];
	max.s32 	%r306, %r570, %r305;
	ld.shared.u32 	%r307, [_ZZN3cub18CUB_300001_SM_10006detail6reduce28DeviceReduceSingleTileKernelINS2_10policy_hubIijN4cuda3__47maximumIvEEE10Policy1000EPiSB_iS8_iiNS5_3std3__410__identityEEEvT0_T1_T2_T3_T4_T6_E12temp_storage+16];
	max.s32 	%r308, %r306, %r307;
	ld.shared.u32 	%r309, [_ZZN3cub18CUB_300001_SM_10006detail6reduce28DeviceReduceSingleTileKernelINS2_10policy_hubIijN4cuda3__47maximumIvEEE10Policy1000EPiSB_iS8_iiNS5_3std3__410__identityEEEvT0_T1_T2_T3_T4_T6_E12temp_storage+20];
	max.s32 	%r310, %r308, %r309;
	ld.shared.u32 	%r311, [_ZZN3cub18CUB_300001_SM_10006detail6reduce28DeviceReduceSingleTileKernelINS2_10policy_hubIijN4cuda3__47maximumIvEEE10Policy1000EPiSB_iS8_iiNS5_3std3__410__identityEEEvT0_T1_T2_T3_T4_T6_E12temp_storage+24];
	max.s32 	%r312, %r310, %r311;
	ld.shared.u32 	%r313, [_ZZN3cub18CUB_300001_SM_10006detail6reduce28DeviceReduceSingleTileKernelINS2_10policy_hubIijN4cuda3__47maximumIvEEE10Policy1000EPiSB_iS8_iiNS5_3std3__410__identityEEEvT0_T1_T2_T3_T4_T6_E12temp_storage+28];
	max.s32 	%r314, %r312, %r313;
	ld.shared.u32 	%r315, [_ZZN3cub18CUB_300001_SM_10006detail6reduce28DeviceReduceSingleTileKernelINS2_10policy_hubIijN4cuda3__47maximumIvEEE10Policy1000EPiSB_iS8_iiNS5_3std3__410__identityEEEvT0_T1_T2_T3_T4_T6_E12temp_storage+32];
	max.s32 	%r316, %r314, %r315;
	ld.shared.u32 	%r317, [_ZZN3cub18CUB_300001_SM_10006detail6reduce28DeviceReduceSingleTileKernelINS2_10policy_hubIijN4cuda3__47maximumIvEEE10Policy1000EPiSB_iS8_iiNS5_3std3__410__identityEEEvT0_T1_T2_T3_T4_T6_E12temp_storage+36];
	max.s32 	%r570, %r316, %r317;
	bra.uni 	$L__BB9_72;
$L__BB9_52:
	// begin inline asm
	mov.u32 %r236, %laneid;
	// end inline asm
	and.b32  	%r262, %r60, 992;
	add.s32 	%r263, %r262, 32;
	setp.gt.s32 	%p22, %r263, %r120;
	not.b32 	%r264, %r262;
	add.s32 	%r265, %r120, %r264;
	selp.b32 	%r260, %r265, 31, %p22;
	mov.b32 	%r239, 1;
	mov.b32 	%r261, -1;
	// begin inline asm
	shfl.sync.down.b32 %r237, %r554, %r239, %r260, %r261;
	// end inline asm
	setp.lt.s32 	%p23, %r236, %r260;
	max.s32 	%r266, %r554, %r237;
	selp.b32 	%r243, %r266, %r554, %p23;
	mov.b32 	%r244, 2;
	// begin inline asm
	shfl.sync.down.b32 %r242, %r243, %r244, %r260, %r261;
	// end inline asm
	add.s32 	%r267, %r236, 2;
	setp.gt.s32 	%p24, %r267, %r260;
	max.s32 	%r268, %r243, %r242;
	selp.b32 	%r248, %r243, %r268, %p24;
	mov.b32 	%r249, 4;
	// begin inline asm
	shfl.sync.down.b32 %r247, %r248, %r249, %r260, %r261;
	// end inline asm
	add.s32 	%r269, %r236, 4;
	setp.gt.s32 	%p25, %r269, %r260;
	max.s32 	%r270, %r248, %r247;
	selp.b32 	%r253, %r248, %r270, %p25;
	mov.b32 	%r254, 8;
	// begin inline asm
	shfl.sync.down.b32 %r252, %r253, %r254, %r260, %r261;
	// end inline asm
	add.s32 	%r271, %r236, 8;
	setp.gt.s32 	%p26, %r271, %r260;
	max.s32 	%r272, %r253, %r252;
	selp.b32 	%r258, %r253, %r272, %p26;
	mov.b32 	%r259, 16;
	// begin inline asm
	shfl.sync.down.b32 %r257, %r258, %r259, %r260, %r261;
	// end inline asm
	add.s32 	%r273, %r236, 16;
	setp.gt.s32 	%p27, %r273, %r260;
	max.s32 	%r274, %r258, %r257;
	selp.b32 	%r570, %r258, %r274, %p27;
	setp.ne.s32 	%p28, %r236, 0;
	@%p28 bra 	$L__BB9_54;
	shr.u32 	%r275, %r60, 3;
	and.b32  	%r276, %r275, 124;
	mov.u32 	%r277, _ZZN3cub18CUB_300001_SM_10006detail6reduce28DeviceReduceSingleTileKernelINS2_10policy_hubIijN4cuda3__47maximumIvEEE10Policy1000EPiSB_iS8_iiNS5_3std3__410__identityEEEvT0_T1_T2_T3_T4_T6_E12temp_storage;
	add.s32 	%r278, %r277, %r276;
	st.shared.u32 	[%r278+8], %r570;
$L__BB9_54:
	bar.sync 	0;
	setp.ne.s32 	%p29, %r60, 0;
	@%p29 bra 	$L__BB9_72;
	setp.gt.s32 	%p30, %r120, 32;
	ld.shared.u32 	%r279, [_ZZN3cub18CUB_300001_SM_10006detail6reduce28DeviceReduceSingleTileKernelINS2_10policy_hubIijN4cuda3__47maximumIvEEE10Policy1000EPiSB_iS8_iiNS5_3std3__410__identityEEEvT0_T1_T2_T3_T4_T6_E12temp_storage+12];
	max.s32 	%r280, %r570, %r279;
	selp.b32 	%r281, %r280, %r570, %p30;
	setp.gt.s32 	%p31, %r120, 64;
	ld.shared.u32 	%r282, [_ZZN3cub18CUB_300001_SM_10006detail6reduce28DeviceReduceSingleTileKernelINS2_10policy_hubIijN4cuda3__47maximumIvEEE10Policy1000EPiSB_iS8_iiNS5_3std3__410__identityEEEvT0_T1_T2_T3_T4_T6_E12temp_storage+16];
	max.s32 	%r283, %r281, %r282;
	selp.b32 	%r284, %r283, %r281, %p31;
	setp.gt.s32 	%p32, %r120, 96;
	ld.shared.u32 	%r285, [_ZZN3cub18CUB_300001_SM_10006detail6reduce28DeviceReduceSingleTileKernelINS2_10policy_hubIijN4cuda3__47maximumIvEEE10Policy1000EPiSB_iS8_iiNS5_3std3__410__identityEEEvT0_T1_T2_T3_T4_T6_E12temp_storage+20];
	max.s32 	%r286, %r284, %r285;
	selp.b32 	%r287, %r286, %r284, %p32;
	setp.gt.s32 	%p33, %r120, 128;
	ld.shared.u32 	%r288, [_ZZN3cub18CUB_300001_SM_10006detail6reduce28DeviceReduceSingleTileKernelINS2_10policy_hubIijN4cuda3__47maximumIvEEE10Policy1000EPiSB_iS8_iiNS5_3std3__410__identityEEEvT0_T1_T2_T3_T4_T6_E12temp_storage+24];
	max.s32 	%r289, %r287, %r288;
	selp.b32 	%r290, %r289, %r287, %p33;
	setp.gt.s32 	%p34, %r120, 160;
	ld.shared.u32 	%r291, [_ZZN3cub18CUB_300001_SM_10006detail6reduce28DeviceReduceSingleTileKernelINS2_10policy_hubIijN4cuda3__47maximumIvEEE10Policy1000EPiSB_iS8_iiNS5_3std3__410__identityEEEvT0_T1_T2_T3_T4_T6_E12temp_storage+28];
	max.s32 	%r292, %r290, %r291;
	selp.b32 	%r293, %r292, %r290, %p34;
	setp.gt.s32 	%p35, %r120, 192;
	ld.shared.u32 	%r294, [_ZZN3cub18CUB_300001_SM_10006detail6reduce28DeviceReduceSingleTileKernelINS2_10policy_hubIijN4cuda3__47maximumIvEEE10Policy1000EPiSB_iS8_iiNS5_3std3__410__identityEEEvT0_T1_T2_T3_T4_T6_E12temp_storage+32];
	max.s32 	%r295, %r293, %r294;
	selp.b32 	%r296, %r295, %r293, %p35;
	setp.gt.s32 	%p36, %r120, 224;
	ld.shared.u32 	%r297, [_ZZN3cub18CUB_300001_SM_10006detail6reduce28DeviceReduceSingleTileKernelINS2_10policy_hubIijN4cuda3__47maximumIvEEE10Policy1000EPiSB_iS8_iiNS5_3std3__410__identityEEEvT0_T1_T2_T3_T4_T6_E12temp_storage+36];
	max.s32 	%r298, %r296, %r297;
	selp.b32 	%r570, %r298, %r296, %p36;
	bra.uni 	$L__BB9_72;
$L__BB9_56:
	mov.u32 	%r85, %tid.x;
	mul.wide.u32 	%rd35, %r85, 4;
	add.s64 	%rd19, %rd16, %rd35;
	// begin inline asm
	ld.global.nc.u32 %r122, [%rd19];
	// end inline asm
	add.s64 	%rd20, %rd19, 1024;
	// begin inline asm
	ld.global.nc.u32 %r123, [%rd20];
	// end inline asm
	add.s64 	%rd21, %rd19, 2048;
	// begin inline asm
	ld.global.nc.u32 %r124, [%rd21];
	// end inline asm
	add.s64 	%rd22, %rd19, 3072;
	// begin inline asm
	ld.global.nc.u32 %r125, [%rd22];
	// end inline asm
	add.s64 	%rd23, %rd19, 4096;
	// begin inline asm
	ld.global.nc.u32 %r126, [%rd23];
	// end inline asm
	add.s64 	%rd24, %rd19, 5120;
	// begin inline asm
	ld.global.nc.u32 %r127, [%rd24];
	// end inline asm
	add.s64 	%rd25, %rd19, 6144;
	// begin inline asm
	ld.global.nc.u32 %r128, [%rd25];
	// end inline asm
	add.s64 	%rd26, %rd19, 7168;
	// begin inline asm
	ld.global.nc.u32 %r129, [%rd26];
	// end inline asm
	add.s64 	%rd27, %rd19, 8192;
	// begin inline asm
	ld.global.nc.u32 %r130, [%rd27];
	// end inline asm
	add.s64 	%rd28, %rd19, 9216;
	// begin inline asm
	ld.global.nc.u32 %r131, [%rd28];
	// end inline asm
	add.s64 	%rd29, %rd19, 10240;
	// begin inline asm
	ld.global.nc.u32 %r132, [%rd29];
	// end inline asm
	add.s64 	%rd30, %rd19, 11264;
	// begin inline asm
	ld.global.nc.u32 %r133, [%rd30];
	// end inline asm
	add.s64 	%rd31, %rd19, 12288;
	// begin inline asm
	ld.global.nc.u32 %r134, [%rd31];
	// end inline asm
	add.s64 	%rd32, %rd19, 13312;
	// begin inline asm
	ld.global.nc.u32 %r135, [%rd32];
	// end inline asm
	add.s64 	%rd33, %rd19, 14336;
	// begin inline asm
	ld.global.nc.u32 %r136, [%rd33];
	// end inline asm
	add.s64 	%rd34, %rd19, 15360;
	// begin inline asm
	ld.global.nc.u32 %r137, [%rd34];
	// end inline asm
	max.s32 	%r139, %r122, %r123;
	max.s32 	%r140, %r139, %r124;
	max.s32 	%r141, %r125, %r126;
	max.s32 	%r142, %r141, %r127;
	max.s32 	%r143, %r128, %r129;
	max.s32 	%r144, %r143, %r130;
	max.s32 	%r145, %r131, %r132;
	max.s32 	%r146, %r145, %r133;
	max.s32 	%r147, %r134, %r135;
	max.s32 	%r148, %r147, %r136;
	max.s32 	%r149, %r140, %r142;
	max.s32 	%r150, %r149, %r144;
	max.s32 	%r151, %r146, %r148;
	max.s32 	%r152, %r151, %r137;
	max.s32 	%r569, %r150, %r152;
	setp.lt.u32 	%p4, %r120, 8192;
	mov.b32 	%r558, 4096;
	@%p4 bra 	$L__BB9_60;
	add.s32 	%r87, %r120, -4096;
	mov.b32 	%r558, 4096;
$L__BB9_58:
	mul.wide.s32 	%rd52, %r558, 4;
	add.s64 	%rd36, %rd19, %rd52;
	// begin inline asm
	ld.global.nc.u32 %r154, [%rd36];
	// end inline asm
	add.s64 	%rd37, %rd36, 1024;
	// begin inline asm
	ld.global.nc.u32 %r155, [%rd37];
	// end inline asm
	add.s64 	%rd38, %rd36, 2048;
	// begin inline asm
	ld.global.nc.u32 %r156, [%rd38];
	// end inline asm
	add.s64 	%rd39, %rd36, 3072;
	// begin inline asm
	ld.global.nc.u32 %r157, [%rd39];
	// end inline asm
	add.s64 	%rd40, %rd36, 4096;
	// begin inline asm
	ld.global.nc.u32 %r158, [%rd40];
	// end inline asm
	add.s64 	%rd41, %rd36, 5120;
	// begin inline asm
	ld.global.nc.u32 %r159, [%rd41];
	// end inline asm
	add.s64 	%rd42, %rd36, 6144;
	// begin inline asm
	ld.global.nc.u32 %r160, [%rd42];
	// end inline asm
	add.s64 	%rd43, %rd36, 7168;
	// begin inline asm
	ld.global.nc.u32 %r161, [%rd43];
	// end inline asm
	add.s64 	%rd44, %rd36, 8192;
	// begin inline asm
	ld.global.nc.u32 %r162, [%rd44];
	// end inline asm
	add.s64 	%rd45, %rd36, 9216;
	// begin inline asm
	ld.global.nc.u32 %r163, [%rd45];
	// end inline asm
	add.s64 	%rd46, %rd36, 10240;
	// begin inline asm
	ld.global.nc.u32 %r164, [%rd46];
	// end inline asm
	add.s64 	%rd47, %rd36, 11264;
	// begin inline asm
	ld.global.nc.u32 %r165, [%rd47];
	// end inline asm
	add.s64 	%rd48, %rd36, 12288;
	// begin inline asm
	ld.global.nc.u32 %r166, [%rd48];
	// end inline asm
	add.s64 	%rd49, %rd36, 13312;
	// begin inline asm
	ld.global.nc.u32 %r167, [%rd49];
	// end inline asm
	add.s64 	%rd50, %rd36, 14336;
	// begin inline asm
	ld.global.nc.u32 %r168, [%rd50];
	// end inline asm
	add.s64 	%rd51, %rd36, 15360;
	// begin inline asm
	ld.global.nc.u32 %r169, [%rd51];
	// end inline asm
	max.s32 	%r170, %r569, %r154;
	max.s32 	%r171, %r170, %r155;
	max.s32 	%r172, %r156, %r157;
	max.s32 	%r173, %r172, %r158;
	max.s32 	%r174, %r159, %r160;
	max.s32 	%r175, %r174, %r161;
	max.s32 	%r176, %r162, %r163;
	max.s32 	%r177, %r176, %r164;
	max.s32 	%r178, %r165, %r166;
	max.s32 	%r179, %r178, %r167;
	max.s32 	%r180, %r168, %r169;
	max.s32 	%r181, %r171, %r173;
	max.s32 	%r182, %r181, %r175;
	max.s32 	%r183, %r177, %r179;
	max.s32 	%r184, %r183, %r180;
	max.s32 	%r569, %r182, %r184;
	sub.s32 	%r185, %r120, %r558;
	setp.lt.s32 	%p5, %r185, 4096;
	@%p5 bra 	$L__BB9_68;
	add.s32 	%r558, %r558, 4096;
	setp.le.s32 	%p6, %r558, %r87;
	@%p6 bra 	$L__BB9_58;
$L__BB9_60:
	setp.le.s32 	%p7, %r120, %r558;
	@%p7 bra 	$L__BB9_68;
	sub.s32 	%r94, %r120, %r558;
	setp.ge.s32 	%p8, %r85, %r94;
	@%p8 bra 	$L__BB9_68;
	not.b32 	%r187, %r85;
	add.s32 	%r188, %r120, %r187;
	sub.s32 	%r95, %r188, %r558;
	and.b32  	%r189, %r95, 768;
	setp.eq.s32 	%p9, %r189, 768;
	mov.u32 	%r563, %r85;
	@%p9 bra 	$L__BB9_65;
	add.s32 	%r560, %r85, %r558;
	shr.u32 	%r190, %r95, 8;
	add.s32 	%r191, %r190, 1;
	and.b32  	%r192, %r191, 3;
	neg.s32 	%r559, %r192;
	mov.u32 	%r563, %r85;
$L__BB9_64:
	.pragma "nounroll";
	mul.wide.u32 	%rd54, %r560, 4;
	add.s64 	%rd53, %rd16, %rd54;
	// begin inline asm
	ld.global.nc.u32 %r193, [%rd53];
	// end inline asm
	max.s32 	%r569, %r569, %r193;
	add.s32 	%r563, %r563, 256;
	add.s32 	%r560, %r560, 256;
	add.s32 	%r559, %r559, 1;
	setp.ne.s32 	%p10, %r559, 0;
	@%p10 bra 	$L__BB9_64;
$L__BB9_65:
	setp.lt.u32 	%p11, %r95, 768;
	@%p11 bra 	$L__BB9_68;
	cvt.u64.u32 	%rd55, %r563;
	cvt.u64.u32 	%rd56, %r558;
	add.s64 	%rd57, %rd55, %rd56;
	shl.b64 	%rd58, %rd57, 2;
	add.s64 	%rd59, %rd58, %rd16;
	add.s64 	%rd124, %rd59, 2048;
	add.s32 	%r566, %r563, %r558;
$L__BB9_67:
	mul.wide.u32 	%rd64, %r566, 4;
	add.s64 	%rd60, %rd16, %rd64;
	// begin inline asm
	ld.global.nc.u32 %r194, [%rd60];
	// end inline asm
	max.s32 	%r198, %r569, %r194;
	add.s64 	%rd61, %rd124, -1024;
	// begin inline asm
	ld.global.nc.u32 %r195, [%rd61];
	// end inline asm
	max.s32 	%r199, %r198, %r195;
	// begin inline asm
	ld.global.nc.u32 %r196, [%rd124];
	// end inline asm
	max.s32 	%r200, %r199, %r196;
	add.s64 	%rd63, %rd124, 1024;
	// begin inline asm
	ld.global.nc.u32 %r197, [%rd63];
	// end inline asm
	max.s32 	%r569, %r200, %r197;
	add.s32 	%r563, %r563, 1024;
	add.s64 	%rd124, %rd124, 4096;
	add.s32 	%r566, %r566, 1024;
	setp.lt.s32 	%p12, %r563, %r94;
	@%p12 bra 	$L__BB9_67;
$L__BB9_68:
	// begin inline asm
	mov.u32 %r201, %laneid;
	// end inline asm
	mov.b32 	%r202, -1;
	redux.sync.max.s32 %r570, %r569, %r202;
	setp.ne.s32 	%p13, %r201, 0;
	@%p13 bra 	$L__BB9_70;
	shr.u32 	%r203, %r85, 3;
	and.b32  	%r204, %r203, 124;
	mov.u32 	%r205, _ZZN3cub18CUB_300001_SM_10006detail6reduce28DeviceReduceSingleTileKernelINS2_10policy_hubIijN4cuda3__47maximumIvEEE10Policy1000EPiSB_iS8_iiNS5_3std3__410__identityEEEvT0_T1_T2_T3_T4_T6_E12temp_storage;
	add.s32 	%r206, %r205, %r204;
	st.shared.u32 	[%r206+8], %r570;
$L__BB9_70:
	bar.sync 	0;
	setp.ne.s32 	%p14, %r85, 0;
	@%p14 bra 	$L__BB9_72;
	ld.shared.u32 	%r207, [_ZZN3cub18CUB_300001_SM_10006detail6reduce28DeviceReduceSingleTileKernelINS2_10policy_hubIijN4cuda3__47maximumIvEEE10Policy1000EPiSB_iS8_iiNS5_3std3__410__identityEEEvT0_T1_T2_T3_T4_T6_E12temp_storage+12];
	max.s32 	%r208, %r570, %r207;
	ld.shared.u32 	%r209, [_ZZN3cub18CUB_300001_SM_10006detail6reduce28DeviceReduceSingleTileKernelINS2_10policy_hubIijN4cuda3__47maximumIvEEE10Policy1000EPiSB_iS8_iiNS5_3std3__410__identityEEEvT0_T1_T2_T3_T4_T6_E12temp_storage+16];
	max.s32 	%r210, %r208, %r209;
	ld.shared.u32 	%r211, [_ZZN3cub18CUB_300001_SM_10006detail6reduce28DeviceReduceSingleTileKernelINS2_10policy_hubIijN4cuda3__47maximumIvEEE10Policy1000EPiSB_iS8_iiNS5_3std3__410__identityEEEvT0_T1_T2_T3_T4_T6_E12temp_storage+20];
	max.s32 	%r212, %r210, %r211;
	ld.shared.u32 	%r213, [_ZZN3cub18CUB_300001_SM_10006detail6reduce28DeviceReduceSingleTileKernelINS2_10policy_hubIijN4cuda3__47maximumIvEEE10Policy1000EPiSB_iS8_iiNS5_3std3__410__identityEEEvT0_T1_T2_T3_T4_T6_E12temp_storage+24];
	max.s32 	%r214, %r212, %r213;
	ld.shared.u32 	%r215, [_ZZN3cub18CUB_300001_SM_10006detail6reduce28DeviceReduceSingleTileKernelINS2_10policy_hubIijN4cuda3__47maximumIvEEE10Policy1000EPiSB_iS8_iiNS5_3std3__410__identityEEEvT0_T1_T2_T3_T4_T6_E12temp_storage+28];
	max.s32 	%r216, %r214, %r215;
	ld.shared.u32 	%r217, [_ZZN3cub18CUB_300001_SM_10006detail6reduce28DeviceReduceSingleTileKernelINS2_10policy_hubIijN4cuda3__47maximumIvEEE10Policy1000EPiSB_iS8_iiNS5_3std3__410__identityEEEvT0_T1_T2_T3_T4_T6_E12temp_storage+32];
	max.s32 	%r218, %r216, %r217;
	ld.shared.u32 	%r219, [_ZZN3cub18CUB_300001_SM_10006detail6reduce28DeviceReduceSingleTileKernelINS2_10policy_hubIijN4cuda3__47maximumIvEEE10Policy1000EPiSB_iS8_iiNS5_3std3__410__identityEEEvT0_T1_T2_T3_T4_T6_E12temp_storage+36];
	max.s32 	%r570, %r218, %r219;
$L__BB9_72:
	mov.u32 	%r515, %tid.x;
	setp.ne.s32 	%p75, %r515, 0;
	@%p75 bra 	$L__BB9_74;
	max.s32 	%r516, %r121, %r570;
	st.global.u32 	[%rd1], %r516;
$L__BB9_74:
	ret;

}


// ===== COMPILED SASS (sm_100) =====

	.target	sm_100

	.elftype	@"ET_EXEC"


//--------------------- .note.nv.tkinfo           --------------------------
	.section	.note.nv.tkinfo,"",@"SHT_NOTE"
	.sectionflags	@"SHF_NOTE_NV_TKINFO"
	.tkinfo
        /*0018*/ 	.word	0x00000002
        /*0030*/ 	.string	""
        /*0030*/ 	.string	"ptxas"
        /*0030*/ 	.string	"Cuda compilation tools, release 13.0, V13.0.88"
        /*0030*/ 	.string	"Build cuda_13.0.r13.0/compiler.36424714_0"
        /*0030*/ 	.string	"-arch sm_100 -m 64 "



//--------------------- .note.nv.cuinfo           --------------------------
	.section	.note.nv.cuinfo,"",@"SHT_NOTE"
	.sectionflags	@"SHF_NOTE_NV_CUINFO"
        /*0018*/ 	.short	0x0002
        /*001a*/ 	.short	0x0064
        /*001c*/ 	.short	0x0082
	.zero		2


//--------------------- .nv.info                  --------------------------
	.section	.nv.info,"",@"SHT_CUDA_INFO"
	.align	4


	//----- nvinfo : EIATTR_REGCOUNT
	.align		4
        /*0000*/ 	.byte	0x04, 0x2f
        /*0002*/ 	.short	(.L_51 - .L_50)
	.align		4
.L_50:
        /*0004*/ 	.word	index@(_Z22translateIntoCSRKernelPiiiS_S_)
        /*0008*/ 	.word	0x0000001a


	//----- nvinfo : EIATTR_FRAME_SIZE
	.align		4
.L_51:
        /*000c*/ 	.byte	0x04, 0x11
        /*000e*/ 	.short	(.L_53 - .L_52)
	.align		4
.L_52:
        /*0010*/ 	.word	index@(_Z22translateIntoCSRKernelPiiiS_S_)
        /*0014*/ 	.word	0x00000000


	//----- nvinfo : EIATTR_REGCOUNT
	.align		4
.L_53:
        /*0018*/ 	.byte	0x04, 0x2f
        /*001a*/ 	.short	(.L_55 - .L_54)
	.align		4
.L_54:
        /*001c*/ 	.word	index@(_Z20buildHashTableOffsetPiS_ii)
        /*0020*/ 	.word	0x0000001c


	//----- nvinfo : EIATTR_FRAME_SIZE
	.align		4
.L_55:
        /*0024*/ 	.byte	0x04, 0x11
        /*0026*/ 	.short	(.L_57 - .L_56)
	.align		4
.L_56:
        /*0028*/ 	.word	index@(_Z20buildHashTableOffsetPiS_ii)
        /*002c*/ 	.word	0x00000000


	//----- nvinfo : EIATTR_REGCOUNT
	.align		4
.L_57:
        /*0030*/ 	.byte	0x04, 0x2f
        /*0032*/ 	.short	(.L_59 - .L_58)
	.align		4
.L_58:
        /*0034*/ 	.word	index@(_Z14buildHashTablePiS_S_S_S_iiii)
        /*0038*/ 	.word	0x00000011


	//----- nvinfo : EIATTR_FRAME_SIZE
	.align		4
.L_59:
        /*003c*/ 	.byte	0x04, 0x11
        /*003e*/ 	.short	(.L_61 - .L_60)
	.align		4
.L_60:
        /*0040*/ 	.word	index@(_Z14buildHashTablePiS_S_S_S_iiii)
        /*0044*/ 	.word	0x00000000


	//----- nvinfo : EIATTR_REGCOUNT
	.align		4
.L_61:
        /*0048*/ 	.byte	0x04, 0x2f
        /*004a*/ 	.short	(.L_63 - .L_62)
	.align		4
.L_62:
        /*004c*/ 	.word	index@(_Z9DFSKerneliiiiiPiS_S_S_S_S_S_S_S_)
        /*0050*/ 	.word	0x00000032


	//----- nvinfo : EIATTR_FRAME_SIZE
	.align		4
.L_63:
        /*0054*/ 	.byte	0x04, 0x11
        /*0056*/ 	.short	(.L_65 - .L_64)
	.align		4
.L_64:
        /*0058*/ 	.word	index@(_Z9DFSKerneliiiiiPiS_S_S_S_S_S_S_S_)
        /*005c*/ 	.word	0x00000010


	//----- nvinfo : EIATTR_REGCOUNT
	.align		4
.L_65:
        /*0060*/ 	.byte	0x04, 0x2f
        /*0062*/ 	.short	(.L_67 - .L_66)
	.align		4
.L_66:
        /*0064*/ 	.word	index@(_ZN3cub18CUB_300001_SM_10006detail11EmptyKernelIvEEvv)
        /*0068*/ 	.word	0x00000004


	//----- nvinfo : EIATTR_FRAME_SIZE
	.align		4
.L_67:
        /*006c*/ 	.byte	0x04, 0x11
        /*006e*/ 	.short	(.L_69 - .L_68)
	.align		4
.L_68:
        /*0070*/ 	.word	index@(_ZN3cub18CUB_300001_SM_10006detail11EmptyKernelIvEEvv)
        /*0074*/ 	.word	0x00000000


	//----- nvinfo : EIATTR_REGCOUNT
	.align		4
.L_69:
        /*0078*/ 	.byte	0x04, 0x2f
        /*007a*/ 	.short	(.L_71 - .L_70)
	.align		4
.L_70:
        /*007c*/ 	.word	index@(_ZN3cub18CUB_300001_SM_10006detail4scan20DeviceScanInitKernelINS0_13ScanTileStateIiLb1EEEEEvT_i)
        /*0080*/ 	.word	0x00000008


	//----- nvinfo : EIATTR_FRAME_SIZE
	.align		4
.L_71:
        /*0084*/ 	.byte	0x04, 0x11
        /*0086*/ 	.short	(.L_73 - .L_72)
	.align		4
.L_72:
        /*0088*/ 	.word	index@(_ZN3cub18CUB_300001_SM_10006detail4scan20DeviceScanInitKernelINS0_13ScanTileStateIiLb1EEEEEvT_i)
        /*008c*/ 	.word	0x00000000


	//----- nvinfo : EIATTR_REGCOUNT
	.align		4
.L_73:
        /*0090*/ 	.byte	0x04, 0x2f
        /*0092*/ 	.short	(.L_75 - .L_74)
	.align		4
.L_74:
        /*0094*/ 	.word	index@(_ZN3cub18CUB_300001_SM_10006detail4scan16DeviceScanKernelINS2_10policy_hubIiiijN4cuda3std3__44plusIvEEE10Policy1000EPiSC_NS0_13ScanTileStateIiLb1EEES9_NS1_10InputValueIiSC_EEjiLb0EiEEvT0_T1_T2_iT3_T4_T5_)
        /*0098*/ 	.word	0x00000038


	//----- nvinfo : EIATTR_FRAME_SIZE
	.align		4
.L_75:
        /*009c*/ 	.byte	0x04, 0x11
        /*009e*/ 	.short	(.L_77 - .L_76)
	.align		4
.L_76:
        /*00a0*/ 	.word	index@(_ZN3cub18CUB_300001_SM_10006detail4scan16DeviceScanKernelINS2_10policy_hubIiiijN4cuda3std3__44plusIvEEE10Policy1000EPiSC_NS0_13ScanTileStateIiLb1EEES9_NS1_10InputValueIiSC_EEjiLb0EiEEvT0_T1_T2_iT3_T4_T5_)
        /*00a4*/ 	.word	0x00000000


	//----- nvinfo : EIATTR_REGCOUNT
	.align		4
.L_77:
        /*00a8*/ 	.byte	0x04, 0x2f
        /*00aa*/ 	.short	(.L_79 - .L_78)
	.align		4
.L_78:
        /*00ac*/ 	.word	index@(_ZN3cub18CUB_300001_SM_10006detail6reduce28DeviceReduceSingleTileKernelINS2_10policy_hubIijN4cuda3__47maximumIvEEE10Policy1000EPiSB_jS8_iiNS5_3std3__410__identityEEEvT0_T1_T2_T3_T4_T6_)
        /*00b0*/ 	.word	0x0000001e


	//----- nvinfo : EIATTR_FRAME_SIZE
	.align		4
.L_79:
        /*00b4*/ 	.byte	0x04, 0x11
        /*00b6*/ 	.short	(.L_81 - .L_80)
	.align		4
.L_80:
        /*00b8*/ 	.word	index@(_ZN3cub18CUB_300001_SM_10006detail6reduce28DeviceReduceSingleTileKernelINS2_10policy_hubIijN4cuda3__47maximumIvEEE10Policy1000EPiSB_jS8_iiNS5_3std3__410__identityEEEvT0_T1_T2_T3_T4_T6_)
        /*00bc*/ 	.word	0x00000000


	//----- nvinfo : EIATTR_REGCOUNT
	.align		4
.L_81:
        /*00c0*/ 	.byte	0x04, 0x2f
        /*00c2*/ 	.short	(.L_83 - .L_82)
	.align		4
.L_82:
        /*00c4*/ 	.word	index@(_ZN3cub18CUB_300001_SM_10006detail6reduce18DeviceReduceKernelINS2_10policy_hubIijN4cuda3__47maximumIvEEE10Policy1000EPijS8_iNS5_3std3__410__identityEEEvT0_PT3_T1_NS0_13GridEvenShareISI_EET2_T4_)
        /*00c8*/ 	.word	0x00000020


	//----- nvinfo : EIATTR_FRAME_SIZE
	.align		4
.L_83:
        /*00cc*/ 	.byte	0x04, 0x11
        /*00ce*/ 	.short	(.L_85 - .L_84)
	.align		4
.L_84:
        /*00d0*/ 	.word	index@(_ZN3cub18CUB_300001_SM_10006detail6reduce18DeviceReduceKernelINS2_10policy_hubIijN4cuda3__47maximumIvEEE10Policy1000EPijS8_iNS5_3std3__410__identityEEEvT0_PT3_T1_NS0_13GridEvenShareISI_EET2_T4_)
        /*00d4*/ 	.word	0x00000000


	//----- nvinfo : EIATTR_REGCOUNT
	.align		4
.L_85:
        /*00d8*/ 	.byte	0x04, 0x2f
        /*00da*/ 	.short	(.L_87 - .L_86)
	.align		4
.L_86:
        /*00dc*/ 	.word	index@(_ZN3cub18CUB_300001_SM_10006detail6reduce28DeviceReduceSingleTileKernelINS2_10policy_hubIijN4cuda3__47maximumIvEEE10Policy1000EPiSB_iS8_iiNS5_3std3__410__identityEEEvT0_T1_T2_T3_T4_T6_)
        /*00e0*/ 	.word	0x0000001e


	//----- nvinfo : EIATTR_FRAME_SIZE
	.align		4
.L_87:
        /*00e4*/ 	.byte	0x04, 0x11
        /*00e6*/ 	.short	(.L_89 - .L_88)
	.align		4
.L_88:
        /*00e8*/ 	.word	index@(_ZN3cub18CUB_300001_SM_10006detail6reduce28DeviceReduceSingleTileKernelINS2_10policy_hubIijN4cuda3__47maximumIvEEE10Policy1000EPiSB_iS8_iiNS5_3std3__410__identityEEEvT0_T1_T2_T3_T4_T6_)
        /*00ec*/ 	.word	0x00000000


	//----- nvinfo : EIATTR_MIN_STACK_SIZE
	.align		4
.L_89:
        /*00f0*/ 	.byte	0x04, 0x12
        /*00f2*/ 	.short	(.L_91 - .L_90)
	.align		4
.L_90:
        /*00f4*/ 	.word	index@(_ZN3cub18CUB_300001_SM_10006detail6reduce28DeviceReduceSingleTileKernelINS2_10policy_hubIijN4cuda3__47maximumIvEEE10Policy1000EPiSB_iS8_iiNS5_3std3__410__identityEEEvT0_T1_T2_T3_T4_T6_)
        /*00f8*/ 	.word	0x00000000


	//----- nvinfo : EIATTR_MIN_STACK_SIZE
	.align		4
.L_91:
        /*00fc*/ 	.byte	0x04, 0x12
        /*00fe*/ 	.short	(.L_93 - .L_92)
	.align		4
.L_92:
        /*0100*/ 	.word	index@(_ZN3cub18CUB_300001_SM_10006detail6reduce18DeviceReduceKernelINS2_10policy_hubIijN4cuda3__47maximumIvEEE10Policy1000EPijS8_iNS5_3std3__410__identityEEEvT0_PT3_T1_NS0_13GridEvenShareISI_EET2_T4_)
        /*0104*/ 	.word	0x00000000


	//----- nvinfo : EIATTR_MIN_STACK_SIZE
	.align		4
.L_93:
        /*0108*/ 	.byte	0x04, 0x12
        /*010a*/ 	.short	(.L_95 - .L_94)
	.align		4
.L_94:
        /*010c*/ 	.word	index@(_ZN3cub18CUB_300001_SM_10006detail6reduce28DeviceReduceSingleTileKernelINS2_10policy_hubIijN4cuda3__47maximumIvEEE10Policy1000EPiSB_jS8_iiNS5_3std3__410__identityEEEvT0_T1_T2_T3_T4_T6_)
        /*0110*/ 	.word	0x00000000


	//----- nvinfo : EIATTR_MIN_STACK_SIZE
	.align		4
.L_95:
        /*0114*/ 	.byte	0x04, 0x12
        /*0116*/ 	.short	(.L_97 - .L_96)
	.align		4
.L_96:
        /*0118*/ 	.word	index@(_ZN3cub18CUB_300001_SM_10006detail4scan16DeviceScanKernelINS2_10policy_hubIiiijN4cuda3std3__44plusIvEEE10Policy1000EPiSC_NS0_13ScanTileStateIiLb1EEES9_NS1_10InputValueIiSC_EEjiLb0EiEEvT0_T1_T2_iT3_T4_T5_)
        /*011c*/ 	.word	0x00000000


	//----- nvinfo : EIATTR_MIN_STACK_SIZE
	.align		4
.L_97:
        /*0120*/ 	.byte	0x04, 0x12
        /*0122*/ 	.short	(.L_99 - .L_98)
	.align		4
.L_98:
        /*0124*/ 	.word	index@(_ZN3cub18CUB_300001_SM_10006detail4scan20DeviceScanInitKernelINS0_13ScanTileStateIiLb1EEEEEvT_i)
        /*0128*/ 	.word	0x00000000


	//----- nvinfo : EIATTR_MIN_STACK_SIZE
	.align		4
.L_99:
        /*012c*/ 	.byte	0x04, 0x12
        /*012e*/ 	.short	(.L_101 - .L_100)
	.align		4
.L_100:
        /*0130*/ 	.word	index@(_ZN3cub18CUB_300001_SM_10006detail11EmptyKernelIvEEvv)
        /*0134*/ 	.word	0x00000000


	//----- nvinfo : EIATTR_MIN_STACK_SIZE
	.align		4
.L_101:
        /*0138*/ 	.byte	0x04, 0x12
        /*013a*/ 	.short	(.L_103 - .L_102)
	.align		4
.L_102:
        /*013c*/ 	.word	index@(_Z9DFSKerneliiiiiPiS_S_S_S_S_S_S_S_)
        /*0140*/ 	.word	0x00000010


	//----- nvinfo : EIATTR_MIN_STACK_SIZE
	.align		4
.L_103:
        /*0144*/ 	.byte	0x04, 0x12
        /*0146*/ 	.short	(.L_105 - .L_104)
	.align		4
.L_104:
        /*0148*/ 	.word	index@(_Z14buildHashTablePiS_S_S_S_iiii)
        /*014c*/ 	.word	0x00000000


	//----- nvinfo : EIATTR_MIN_STACK_SIZE
	.align		4
.L_105:
        /*0150*/ 	.byte	0x04, 0x12
        /*0152*/ 	.short	(.L_107 - .L_106)
	.align		4
.L_106:
        /*0154*/ 	.word	index@(_Z20buildHashTableOffsetPiS_ii)
        /*0158*/ 	.word	0x00000000


	//----- nvinfo : EIATTR_MIN_STACK_SIZE
	.align		4
.L_107:
        /*015c*/ 	.byte	0x04, 0x12
        /*015e*/ 	.short	(.L_109 - .L_108)
	.align		4
.L_108:
        /*0160*/ 	.word	index@(_Z22translateIntoCSRKernelPiiiS_S_)
        /*0164*/ 	.word	0x00000000
.L_109:


//--------------------- .nv.compat                --------------------------
	.section	.nv.compat,"",@"SHT_CUDA_COMPAT_INFO"
	.align	4
        /*0000*/ 	.byte	0x02, 0x09, 0x00, 0x00, 0x02, 0x02, 0x01, 0x00, 0x02, 0x05, 0x05, 0x00, 0x03, 0x07, 0x01, 0x01
        /*0010*/ 	.byte	0x02, 0x03, 0x00, 0x00, 0x02, 0x06, 0x01, 0x00, 0x04, 0x0b, 0x08, 0x00, 0x09, 0x00, 0x00, 0x00
        /*0020*/ 	.byte	0x00, 0x00, 0x00, 0x00


//--------------------- .nv.info._ZN3cub18CUB_300001_SM_10006detail6reduce28DeviceReduceSingleTileKernelINS2_10policy_hubIijN4cuda3__47maximumIvEEE10Policy1000EPiSB_iS8_iiNS5_3std3__410__identityEEEvT0_T1_T2_T3_T4_T6_ --------------------------
	.section	.nv.info._ZN3cub18CUB_300001_SM_10006detail6reduce28DeviceReduceSingleTileKernelINS2_10policy_hubIijN4cuda3__47maximumIvEEE10Policy1000EPiSB_iS8_iiNS5_3std3__410__identityEEEvT0_T1_T2_T3_T4_T6_,"",@"SHT_CUDA_INFO"
	.sectionflags	@""
	.align	4


	//----- nvinfo : EIATTR_CUDA_API_VERSION
	.align		4
        /*0000*/ 	.byte	0x04, 0x37
        /*0002*/ 	.short	(.L_111 - .L_110)
.L_110:
        /*0004*/ 	.word	0x00000082


	//----- nvinfo : EIATTR_KPARAM_INFO
	.align		4
.L_111:
        /*0008*/ 	.byte	0x04, 0x17
        /*000a*/ 	.short	(.L_113 - .L_112)
.L_112:
        /*000c*/ 	.word	0x00000000
        /*0010*/ 	.short	0x0005
        /*0012*/ 	.short	0x001c
        /*0014*/ 	.byte	0x00, 0xf0, 0x05, 0x00


	//----- nvinfo : EIATTR_KPARAM_INFO
	.align		4
.L_113:
        /*0018*/ 	.byte	0x04, 0x17
        /*001a*/ 	.short	(.L_115 - .L_114)
.L_114:
        /*001c*/ 	.word	0x00000000
        /*0020*/ 	.short	0x0004
        /*0022*/ 	.short	0x0018
        /*0024*/ 	.byte	0x00, 0xf0, 0x11, 0x00


	//----- nvinfo : EIATTR_KPARAM_INFO
	.align		4
.L_115:
        /*0028*/ 	.byte	0x04, 0x17
        /*002a*/ 	.short	(.L_117 - .L_116)
.L_116:
        /*002c*/ 	.word	0x00000000
        /*0030*/ 	.short	0x0003
        /*0032*/ 	.short	0x0014
        /*0034*/ 	.byte	0x00, 0xf0, 0x05, 0x00


	//----- nvinfo : EIATTR_KPARAM_INFO
	.align		4
.L_117:
        /*0038*/ 	.byte	0x04, 0x17
        /*003a*/ 	.short	(.L_119 - .L_118)
.L_118:
        /*003c*/ 	.word	0x00000000
        /*0040*/ 	.short	0x0002
        /*0042*/ 	.short	0x0010
        /*0044*/ 	.byte	0x00, 0xf0, 0x11, 0x00


	//----- nvinfo : EIATTR_KPARAM_INFO
	.align		4
.L_119:
        /*0048*/ 	.byte	0x04, 0x17
        /*004a*/ 	.short	(.L_121 - .L_120)
.L_120:
        /*004c*/ 	.word	0x00000000
        /*0050*/ 	.short	0x0001
        /*0052*/ 	.short	0x0008
        /*0054*/ 	.byte	0x00, 0xf5, 0x21, 0x00


	//----- nvinfo : EIATTR_KPARAM_INFO
	.align		4
.L_121:
        /*0058*/ 	.byte	0x04, 0x17
        /*005a*/ 	.short	(.L_123 - .L_122)
.L_122:
        /*005c*/ 	.word	0x00000000
        /*0060*/ 	.short	0x0000
        /*0062*/ 	.short	0x0000
        /*0064*/ 	.byte	0x00, 0xf5, 0x21, 0x00


	//----- nvinfo : EIATTR_SPARSE_MMA_MASK
	.align		4
.L_123:
        /*0068*/ 	.byte	0x03, 0x50
        /*006a*/ 	.short	0x0000


	//----- nvinfo : EIATTR_MAXREG_COUNT
	.align		4
        /*006c*/ 	.byte	0x03, 0x1b
        /*006e*/ 	.short	0x00ff


	//----- nvinfo : EIATTR_NUM_BARRIERS
	.align		4
        /*0070*/ 	.byte	0x02, 0x4c
        /*0072*/ 	.byte	0x01
	.zero		1


	//----- nvinfo : EIATTR_MERCURY_ISA_VERSION
	.align		4
        /*0074*/ 	.byte	0x03, 0x5f
        /*0076*/ 	.short	0x0101


	//----- nvinfo : EIATTR_COOP_GROUP_MASK_REGIDS
	.align		4
        /*0078*/ 	.byte	0x04, 0x29
        /*007a*/ 	.short	(.L_125 - .L_124)


	//   ....[0]....
.L_124:
        /*007c*/ 	.word	0xffffffff


	//   ....[1]....
        /*0080*/ 	.word	0xffffffff


	//   ....[2]....
        /*0084*/ 	.word	0xffffffff


	//   ....[3]....
        /*0088*/ 	.word	0xffffffff


	//   ....[4]....
        /*008c*/ 	.word	0xffffffff


	//   ....[5]....
        /*0090*/ 	.word	0xffffffff


	//   ....[6]....
        /*0094*/ 	.word	0xffffffff


	//   ....[7]....
        /*0098*/ 	.word	0xffffffff


	//   ....[8]....
        /*009c*/ 	.word	0xffffffff


	//   ....[9]....
        /*00a0*/ 	.word	0xffffffff


	//   ....[10]....
        /*00a4*/ 	.word	0xffffffff


	//   ....[11]....
        /*00a8*/ 	.word	0xffffffff


	//   ....[12]....
        /*00ac*/ 	.word	0xffffffff


	//   ....[13]....
        /*00b0*/ 	.word	0xffffffff


	//----- nvinfo : EIATTR_COOP_GROUP_INSTR_OFFSETS
	.align		4
.L_125:
        /*00b4*/ 	.byte	0x04, 0x28
        /*00b6*/ 	.short	(.L_127 - .L_126)


	//   ....[0]....
.L_126:
        /*00b8*/ 	.word	0x000008a0


	//   ....[1]....
        /*00bc*/ 	.word	0x00000a90


	//   ....[2]....
        /*00c0*/ 	.word	0x00000b20


	//   ....[3]....
        /*00c4*/ 	.word	0x00000b70


	//   ....[4]....
        /*00c8*/ 	.word	0x00000bb0


	//   ....[5]....
        /*00cc*/ 	.word	0x00000bf0


	//   ....[6]....
        /*00d0*/ 	.word	0x00001850


	//   ....[7]....
        /*00d4*/ 	.word	0x00002160


	//   ....[8]....
        /*00d8*/ 	.word	0x00002350


	//   ....[9]....
        /*00dc*/ 	.word	0x000023d0


	//   ....[10]....
        /*00e0*/ 	.word	0x00002410


	//   ....[11]....
        /*00e4*/ 	.word	0x00002460


	//   ....[12]....
        /*00e8*/ 	.word	0x000024b0


	//   ....[13]....
        /*00ec*/ 	.word	0x00003280


	//----- nvinfo : EIATTR_VRC_CTA_INIT_COUNT
	.align		4
.L_127:
        /*00f0*/ 	.byte	0x02, 0x4a
	.zero		1
	.zero		1


	//----- nvinfo : EIATTR_EXIT_INSTR_OFFSETS
	.align		4
        /*00f4*/ 	.byte	0x04, 0x1c
        /*00f6*/ 	.short	(.L_129 - .L_128)


	//   ....[0]....
.L_128:
        /*00f8*/ 	.word	0x00000080


	//   ....[1]....
        /*00fc*/ 	.word	0x000000c0


	//   ....[2]....
        /*0100*/ 	.word	0x00003400


	//   ....[3]....
        /*0104*/ 	.word	0x00003450


	//----- nvinfo : EIATTR_MAX_THREADS
	.align		4
.L_129:
        /*0108*/ 	.byte	0x04, 0x05
        /*010a*/ 	.short	(.L_131 - .L_130)
.L_130:
        /*010c*/ 	.word	0x00000100
        /*0110*/ 	.word	0x00000001
        /*0114*/ 	.word	0x00000001


	//----- nvinfo : EIATTR_CRS_STACK_SIZE
	.align		4
.L_131:
        /*0118*/ 	.byte	0x04, 0x1e
        /*011a*/ 	.short	(.L_133 - .L_132)
.L_132:
        /*011c*/ 	.word	0x00000000


	//----- nvinfo : EIATTR_CBANK_PARAM_SIZE
	.align		4
.L_133:
        /*0120*/ 	.byte	0x03, 0x19
        /*0122*/ 	.short	0x001d


	//----- nvinfo : EIATTR_PARAM_CBANK
	.align		4
        /*0124*/ 	.byte	0x04, 0x0a
        /*0126*/ 	.short	(.L_135 - .L_134)
	.align		4
.L_134:
        /*0128*/ 	.word	index@(.nv.constant0._ZN3cub18CUB_300001_SM_10006detail6reduce28DeviceReduceSingleTileKernelINS2_10policy_hubIijN4cuda3__47maximumIvEEE10Policy1000EPiSB_iS8_iiNS5_3std3__410__identityEEEvT0_T1_T2_T3_T4_T6_)
        /*012c*/ 	.short	0x0380
        /*012e*/ 	.short	0x001d


	//----- nvinfo : EIATTR_SW_WAR
	.align		4
.L_135:
        /*0130*/ 	.byte	0x04, 0x36
        /*0132*/ 	.short	(.L_137 - .L_136)
.L_136:
        /*0134*/ 	.word	0x00000008
.L_137:


//--------------------- .nv.info._ZN3cub18CUB_300001_SM_10006detail6reduce18DeviceReduceKernelINS2_10policy_hubIijN4cuda3__47maximumIvEEE10Policy1000EPijS8_iNS5_3std3__410__identityEEEvT0_PT3_T1_NS0_13GridEvenShareISI_EET2_T4_ --------------------------
	.section	.nv.info._ZN3cub18CUB_300001_SM_10006detail6reduce18DeviceReduceKernelINS2_10policy_hubIijN4cuda3__47maximumIvEEE10Policy1000EPijS8_iNS5_3std3__410__identityEEEvT0_PT3_T1_NS0_13GridEvenShareISI_EET2_T4_,"",@"SHT_CUDA_INFO"
	.sectionflags	@""
	.align	4


	//----- nvinfo : EIATTR_CUDA_API_VERSION
	.align		4
        /*0000*/ 	.byte	0x04, 0x37
        /*0002*/ 	.short	(.L_139 - .L_138)
.L_138:
        /*0004*/ 	.word	0x00000082


	//----- nvinfo : EIATTR_KPARAM_INFO
	.align		4
.L_139:
        /*0008*/ 	.byte	0x04, 0x17
        /*000a*/ 	.short	(.L_141 - .L_140)
.L_140:
        /*000c*/ 	.word	0x00000000
        /*0010*/ 	.short	0x0005
        /*0012*/ 	.short	0x003d
        /*0014*/ 	.byte	0x00, 0xf0, 0x05, 0x00


	//----- nvinfo : EIATTR_KPARAM_INFO
	.align		4
.L_141:
        /*0018*/ 	.byte	0x04, 0x17
        /*001a*/ 	.short	(.L_143 - .L_142)
.L_142:
        /*001c*/ 	.word	0x00000000
        /*0020*/ 	.short	0x0004
        /*0022*/ 	.short	0x003c
        /*0024*/ 	.byte	0x00, 0xf0, 0x05, 0x00


	//----- nvinfo : EIATTR_KPARAM_INFO
	.align		4
.L_143:
        /*0028*/ 	.byte	0x04, 0x17
        /*002a*/ 	.short	(.L_145 - .L_144)
.L_144:
        /*002c*/ 	.word	0x00000000
        /*0030*/ 	.short	0x0003
        /*0032*/ 	.short	0x0014
        /*0034*/ 	.byte	0x00, 0xf0, 0xa1, 0x00


	//----- nvinfo : EIATTR_KPARAM_INFO
	.align		4
.L_145:
        /*0038*/ 	.byte	0x04, 0x17
        /*003a*/ 	.short	(.L_147 - .L_146)
.L_146:
        /*003c*/ 	.word	0x00000000
        /*0040*/ 	.short	0x0002
        /*0042*/ 	.short	0x0010
        /*0044*/ 	.byte	0x00, 0xf0, 0x11, 0x00


	//----- nvinfo : EIATTR_KPARAM_INFO
	.align		4
.L_147:
        /*0048*/ 	.byte	0x04, 0x17
        /*004a*/ 	.short	(.L_149 - .L_148)
.L_148:
        /*004c*/ 	.word	0x00000000
        /*0050*/ 	.short	0x0001
        /*0052*/ 	.short	0x0008
        /*0054*/ 	.byte	0x00, 0xf5, 0x21, 0x00


	//----- nvinfo : EIATTR_KPARAM_INFO
	.align		4
.L_149:
        /*0058*/ 	.byte	0x04, 0x17
        /*005a*/ 	.short	(.L_151 - .L_150)
.L_150:
        /*005c*/ 	.word	0x00000000
        /*0060*/ 	.short	0x0000
        /*0062*/ 	.short	0x0000
        /*0064*/ 	.byte	0x00, 0xf5, 0x21, 0x00


	//----- nvinfo : EIATTR_SPARSE_MMA_MASK
	.align		4
.L_151:
        /*0068*/ 	.byte	0x03, 0x50
        /*006a*/ 	.short	0x0000


	//----- nvinfo : EIATTR_MAXREG_COUNT
	.align		4
        /*006c*/ 	.byte	0x03, 0x1b
        /*006e*/ 	.short	0x00ff


	//----- nvinfo : EIATTR_NUM_BARRIERS
	.align		4
        /*0070*/ 	.byte	0x02, 0x4c
        /*0072*/ 	.byte	0x01
	.zero		1


	//----- nvinfo : EIATTR_MERCURY_ISA_VERSION
	.align		4
        /*0074*/ 	.byte	0x03, 0x5f
        /*0076*/ 	.short	0x0101


	//----- nvinfo : EIATTR_COOP_GROUP_MASK_REGIDS
	.align		4
        /*0078*/ 	.byte	0x04, 0x29
        /*007a*/ 	.short	(.L_153 - .L_152)


	//   ....[0]....
.L_152:
        /*007c*/ 	.word	0xffffffff


	//   ....[1]....
        /*0080*/ 	.word	0xffffffff


	//   ....[2]....
        /*0084*/ 	.word	0xffffffff


	//   ....[3]....
        /*0088*/ 	.word	0xffffffff


	//   ....[4]....
        /*008c*/ 	.word	0xffffffff


	//   ....[5]....
        /*0090*/ 	.word	0xffffffff


	//   ....[6]....
        /*0094*/ 	.word	0xffffffff


	//   ....[7]....
        /*0098*/ 	.word	0xffffffff


	//   ....[8]....
        /*009c*/ 	.word	0xffffffff


	//   ....[9]....
        /*00a0*/ 	.word	0xffffffff


	//   ....[10]....
        /*00a4*/ 	.word	0xffffffff


	//   ....[11]....
        /*00a8*/ 	.word	0xffffffff


	//   ....[12]....
        /*00ac*/ 	.word	0xffffffff


	//   ....[13]....
        /*00b0*/ 	.word	0xffffffff


	//----- nvinfo : EIATTR_COOP_GROUP_INSTR_OFFSETS
	.align		4
.L_153:
        /*00b4*/ 	.byte	0x04, 0x28
        /*00b6*/ 	.short	(.L_155 - .L_154)


	//   ....[0]....
.L_154:
        /*00b8*/ 	.word	0x000004e0


	//   ....[1]....
        /*00bc*/ 	.word	0x000006d0


	//   ....[2]....
        /*00c0*/ 	.word	0x00000760


	//   ....[3]....
        /*00c4*/ 	.word	0x000007b0


	//   ....[4]....
        /*00c8*/ 	.word	0x000007f0


	//   ....[5]....
        /*00cc*/ 	.word	0x00000830


	//   ....[6]....
        /*00d0*/ 	.word	0x000010d0


	//   ....[7]....
        /*00d4*/ 	.word	0x00001690


	//   ....[8]....
        /*00d8*/ 	.word	0x00001880


	//   ....[9]....
        /*00dc*/ 	.word	0x00001900


	//   ....[10]....
        /*00e0*/ 	.word	0x00001940


	//   ....[11]....
        /*00e4*/ 	.word	0x00001990


	//   ....[12]....
        /*00e8*/ 	.word	0x000019d0


	//   ....[13]....
        /*00ec*/ 	.word	0x00002440


	//----- nvinfo : EIATTR_VRC_CTA_INIT_COUNT
	.align		4
.L_155:
        /*00f0*/ 	.byte	0x02, 0x4a
	.zero		1
	.zero		1


	//----- nvinfo : EIATTR_EXIT_INSTR_OFFSETS
	.align		4
        /*00f4*/ 	.byte	0x04, 0x1c
        /*00f6*/ 	.short	(.L_157 - .L_156)


	//   ....[0]....
.L_156:
        /*00f8*/ 	.word	0x000025c0


	//   ....[1]....
        /*00fc*/ 	.word	0x00002600


	//----- nvinfo : EIATTR_MAX_THREADS
	.align		4
.L_157:
        /*0100*/ 	.byte	0x04, 0x05
        /*0102*/ 	.short	(.L_159 - .L_158)
.L_158:
        /*0104*/ 	.word	0x00000100
        /*0108*/ 	.word	0x00000001
        /*010c*/ 	.word	0x00000001


	//----- nvinfo : EIATTR_CRS_STACK_SIZE
	.align		4
.L_159:
        /*0110*/ 	.byte	0x04, 0x1e
        /*0112*/ 	.short	(.L_161 - .L_160)
.L_160:
        /*0114*/ 	.word	0x00000000


	//----- nvinfo : EIATTR_CBANK_PARAM_SIZE
	.align		4
.L_161:
        /*0118*/ 	.byte	0x03, 0x19
        /*011a*/ 	.short	0x003e


	//----- nvinfo : EIATTR_PARAM_CBANK
	.align		4
        /*011c*/ 	.byte	0x04, 0x0a
        /*011e*/ 	.short	(.L_163 - .L_162)
	.align		4
.L_162:
        /*0120*/ 	.word	index@(.nv.constant0._ZN3cub18CUB_300001_SM_10006detail6reduce18DeviceReduceKernelINS2_10policy_hubIijN4cuda3__47maximumIvEEE10Policy1000EPijS8_iNS5_3std3__410__identityEEEvT0_PT3_T1_NS0_13GridEvenShareISI_EET2_T4_)
        /*0124*/ 	.short	0x0380
        /*0126*/ 	.short	0x003e


	//----- nvinfo : EIATTR_SW_WAR
	.align		4
.L_163:
        /*0128*/ 	.byte	0x04, 0x36
        /*012a*/ 	.short	(.L_165 - .L_164)
.L_164:
        /*012c*/ 	.word	0x00000008
.L_165:


//--------------------- .nv.info._ZN3cub18CUB_300001_SM_10006detail6reduce28DeviceReduceSingleTileKernelINS2_10policy_hubIijN4cuda3__47maximumIvEEE10Policy1000EPiSB_jS8_iiNS5_3std3__410__identityEEEvT0_T1_T2_T3_T4_T6_ --------------------------
	.section	.nv.info._ZN3cub18CUB_300001_SM_10006detail6reduce28DeviceReduceSingleTileKernelINS2_10policy_hubIijN4cuda3__47maximumIvEEE10Policy1000EPiSB_jS8_iiNS5_3std3__410__identityEEEvT0_T1_T2_T3_T4_T6_,"",@"SHT_CUDA_INFO"
	.sectionflags	@""
	.align	4


	//----- nvinfo : EIATTR_CUDA_API_VERSION
	.align		4
        /*0000*/ 	.byte	0x04, 0x37
        /*0002*/ 	.short	(.L_167 - .L_166)
.L_166:
        /*0004*/ 	.word	0x00000082


	//----- nvinfo : EIATTR_KPARAM_INFO
	.align		4
.L_167:
        /*0008*/ 	.byte	0x04, 0x17
        /*000a*/ 	.short	(.L_169 - .L_168)
.L_168:
        /*000c*/ 	.word	0x00000000
        /*0010*/ 	.short	0x0005
        /*0012*/ 	.short	0x001c
        /*0014*/ 	.byte	0x00, 0xf0, 0x05, 0x00


	//----- nvinfo : EIATTR_KPARAM_INFO
	.align		4
.L_169:
        /*0018*/ 	.byte	0x04, 0x17
        /*001a*/ 	.short	(.L_171 - .L_170)
.L_170:
        /*001c*/ 	.word	0x00000000
        /*0020*/ 	.short	0x0004
        /*0022*/ 	.short	0x0018
        /*0024*/ 	.byte	0x00, 0xf0, 0x11, 0x00


	//----- nvinfo : EIATTR_KPARAM_INFO
	.align		4
.L_171:
        /*0028*/ 	.byte	0x04, 0x17
        /*002a*/ 	.short	(.L_173 - .L_172)
.L_172:
        /*002c*/ 	.word	0x00000000
        /*0030*/ 	.short	0x0003
        /*0032*/ 	.short	0x0014
        /*0034*/ 	.byte	0x00, 0xf0, 0x05, 0x00


	//----- nvinfo : EIATTR_KPARAM_INFO
	.align		4
.L_173:
        /*0038*/ 	.byte	0x04, 0x17
        /*003a*/ 	.short	(.L_175 - .L_174)
.L_174:
        /*003c*/ 	.word	0x00000000
        /*0040*/ 	.short	0x0002
        /*0042*/ 	.short	0x0010
        /*0044*/ 	.byte	0x00, 0xf0, 0x11, 0x00


	//----- nvinfo : EIATTR_KPARAM_INFO
	.align		4
.L_175:
        /*0048*/ 	.byte	0x04, 0x17
        /*004a*/ 	.short	(.L_177 - .L_176)
.L_176:
        /*004c*/ 	.word	0x00000000
        /*0050*/ 	.short	0x0001
        /*0052*/ 	.short	0x0008
        /*0054*/ 	.byte	0x00, 0xf5, 0x21, 0x00


	//----- nvinfo : EIATTR_KPARAM_INFO
	.align		4
.L_177:
        /*0058*/ 	.byte	0x04, 0x17
        /*005a*/ 	.short	(.L_179 - .L_178)
.L_178:
        /*005c*/ 	.word	0x00000000
        /*0060*/ 	.short	0x0000
        /*0062*/ 	.short	0x0000
        /*0064*/ 	.byte	0x00, 0xf5, 0x21, 0x00


	//----- nvinfo : EIATTR_SPARSE_MMA_MASK
	.align		4
.L_179:
        /*0068*/ 	.byte	0x03, 0x50
        /*006a*/ 	.short	0x0000


	//----- nvinfo : EIATTR_MAXREG_COUNT
	.align		4
        /*006c*/ 	.byte	0x03, 0x1b
        /*006e*/ 	.short	0x00ff


	//----- nvinfo : EIATTR_NUM_BARRIERS
	.align		4
        /*0070*/ 	.byte	0x02, 0x4c
        /*0072*/ 	.byte	0x01
	.zero		1


	//----- nvinfo : EIATTR_MERCURY_ISA_VERSION
	.align		4
        /*0074*/ 	.byte	0x03, 0x5f
        /*0076*/ 	.short	0x0101


	//----- nvinfo : EIATTR_COOP_GROUP_MASK_REGIDS
	.align		4
        /*0078*/ 	.byte	0x04, 0x29
        /*007a*/ 	.short	(.L_181 - .L_180)


	//   ....[0]....
.L_180:
        /*007c*/ 	.word	0xffffffff


	//   ....[1]....
        /*0080*/ 	.word	0xffffffff


	//   ....[2]....
        /*0084*/ 	.word	0xffffffff


	//   ....[3]....
        /*0088*/ 	.word	0xffffffff


	//   ....[4]....
        /*008c*/ 	.word	0xffffffff


	//   ....[5]....
        /*0090*/ 	.word	0xffffffff


	//   ....[6]....
        /*0094*/ 	.word	0xffffffff


	//   ....[7]....
        /*0098*/ 	.word	0xffffffff


	//   ....[8]....
        /*009c*/ 	.word	0xffffffff


	//   ....[9]....
        /*00a0*/ 	.word	0xffffffff


	//   ....[10]....
        /*00a4*/ 	.word	0xffffffff


	//   ....[11]....
        /*00a8*/ 	.word	0xffffffff


	//   ....[12]....
        /*00ac*/ 	.word	0xffffffff


	//   ....[13]....
        /*00b0*/ 	.word	0xffffffff


	//----- nvinfo : EIATTR_COOP_GROUP_INSTR_OFFSETS
	.align		4
.L_181:
        /*00b4*/ 	.byte	0x04, 0x28
        /*00b6*/ 	.short	(.L_183 - .L_182)


	//   ....[0]....
.L_182:
        /*00b8*/ 	.word	0x00000850


	//   ....[1]....
        /*00bc*/ 	.word	0x00000a40


	//   ....[2]....
        /*00c0*/ 	.word	0x00000ad0


	//   ....[3]....
        /*00c4*/ 	.word	0x00000b20


	//   ....[4]....
        /*00c8*/ 	.word	0x00000b60


	//   ....[5]....
        /*00cc*/ 	.word	0x00000ba0


	//   ....[6]....
        /*00d0*/ 	.word	0x00001390


	//   ....[7]....
        /*00d4*/ 	.word	0x00001c50


	//   ....[8]....
        /*00d8*/ 	.word	0x00001e40


	//   ....[9]....
        /*00dc*/ 	.word	0x00001ec0


	//   ....[10]....
        /*00e0*/ 	.word	0x00001f00


	//   ....[11]....
        /*00e4*/ 	.word	0x00001f50


	//   ....[12]....
        /*00e8*/ 	.word	0x00001fa0


	//   ....[13]....
        /*00ec*/ 	.word	0x00002910


	//----- nvinfo : EIATTR_VRC_CTA_INIT_COUNT
	.align		4
.L_183:
        /*00f0*/ 	.byte	0x02, 0x4a
	.zero		1
	.zero		1


	//----- nvinfo : EIATTR_EXIT_INSTR_OFFSETS
	.align		4
        /*00f4*/ 	.byte	0x04, 0x1c
        /*00f6*/ 	.short	(.L_185 - .L_184)


	//   ....[0]....
.L_184:
        /*00f8*/ 	.word	0x00000080


	//   ....[1]....
        /*00fc*/ 	.word	0x000000c0


	//   ....[2]....
        /*0100*/ 	.word	0x00002a90


	//   ....[3]....
        /*0104*/ 	.word	0x00002ae0


	//----- nvinfo : EIATTR_MAX_THREADS
	.align		4
.L_185:
        /*0108*/ 	.byte	0x04, 0x05
        /*010a*/ 	.short	(.L_187 - .L_186)
.L_186:
        /*010c*/ 	.word	0x00000100
        /*0110*/ 	.word	0x00000001
        /*0114*/ 	.word	0x00000001


	//----- nvinfo : EIATTR_CRS_STACK_SIZE
	.align		4
.L_187:
        /*0118*/ 	.byte	0x04, 0x1e
        /*011a*/ 	.short	(.L_189 - .L_188)
.L_188:
        /*011c*/ 	.word	0x00000000


	//----- nvinfo : EIATTR_CBANK_PARAM_SIZE
	.align		4
.L_189:
        /*0120*/ 	.byte	0x03, 0x19
        /*0122*/ 	.short	0x001d


	//----- nvinfo : EIATTR_PARAM_CBANK
	.align		4
        /*0124*/ 	.byte	0x04, 0x0a
        /*0126*/ 	.short	(.L_191 - .L_190)
	.align		4
.L_190:
        /*0128*/ 	.word	index@(.nv.constant0._ZN3cub18CUB_300001_SM_10006detail6reduce28DeviceReduceSingleTileKernelINS2_10policy_hubIijN4cuda3__47maximumIvEEE10Policy1000EPiSB_jS8_iiNS5_3std3__410__identityEEEvT0_T1_T2_T3_T4_T6_)
        /*012c*/ 	.short	0x0380
        /*012e*/ 	.short	0x001d


	//----- nvinfo : EIATTR_SW_WAR
	.align		4
.L_191:
        /*0130*/ 	.byte	0x04, 0x36
        /*0132*/ 	.short	(.L_193 - .L_192)
.L_192:
        /*0134*/ 	.word	0x00000008
.L_193:


//--------------------- .nv.info._ZN3cub18CUB_300001_SM_10006detail4scan16DeviceScanKernelINS2_10policy_hubIiiijN4cuda3std3__44plusIvEEE10Policy1000EPiSC_NS0_13ScanTileStateIiLb1EEES9_NS1_10InputValueIiSC_EEjiLb0EiEEvT0_T1_T2_iT3_T4_T5_ --------------------------
	.section	.nv.info._ZN3cub18CUB_300001_SM_10006detail4scan16DeviceScanKernelINS2_10policy_hubIiiijN4cuda3std3__44plusIvEEE10Policy1000EPiSC_NS0_13ScanTileStateIiLb1EEES9_NS1_10InputValueIiSC_EEjiLb0EiEEvT0_T1_T2_iT3_T4_T5_,"",@"SHT_CUDA_INFO"
	.sectionflags	@""
	.align	4


	//----- nvinfo : EIATTR_CUDA_API_VERSION
	.align		4
        /*0000*/ 	.byte	0x04, 0x37
        /*0002*/ 	.short	(.L_195 - .L_194)
.L_194:
        /*0004*/ 	.word	0x00000082


	//----- nvinfo : EIATTR_KPARAM_INFO
	.align		4
.L_195:
        /*0008*/ 	.byte	0x04, 0x17
        /*000a*/ 	.short	(.L_197 - .L_196)
.L_196:
        /*000c*/ 	.word	0x00000000
        /*0010*/ 	.short	0x0006
        /*0012*/ 	.short	0x0030
        /*0014*/ 	.byte	0x00, 0xf0, 0x11, 0x00


	//----- nvinfo : EIATTR_KPARAM_INFO
	.align		4
.L_197:
        /*0018*/ 	.byte	0x04, 0x17
        /*001a*/ 	.short	(.L_199 - .L_198)
.L_198:
        /*001c*/ 	.word	0x00000000
        /*0020*/ 	.short	0x0005
        /*0022*/ 	.short	0x0020
        /*0024*/ 	.byte	0x00, 0xf0, 0x41, 0x00


	//----- nvinfo : EIATTR_KPARAM_INFO
	.align		4
.L_199:
        /*0028*/ 	.byte	0x04, 0x17
        /*002a*/ 	.short	(.L_201 - .L_200)
.L_200:
        /*002c*/ 	.word	0x00000000
        /*0030*/ 	.short	0x0004
        /*0032*/ 	.short	0x001c
        /*0034*/ 	.byte	0x00, 0xf0, 0x05, 0x00


	//----- nvinfo : EIATTR_KPARAM_INFO
	.align		4
.L_201:
        /*0038*/ 	.byte	0x04, 0x17
        /*003a*/ 	.short	(.L_203 - .L_202)
.L_202:
        /*003c*/ 	.word	0x00000000
        /*0040*/ 	.short	0x0003
        /*0042*/ 	.short	0x0018
        /*0044*/ 	.byte	0x00, 0xf0, 0x11, 0x00


	//----- nvinfo : EIATTR_KPARAM_INFO
	.align		4
.L_203:
        /*0048*/ 	.byte	0x04, 0x17
        /*004a*/ 	.short	(.L_205 - .L_204)
.L_204:
        /*004c*/ 	.word	0x00000000
        /*0050*/ 	.short	0x0002
        /*0052*/ 	.short	0x0010
        /*0054*/ 	.byte	0x00, 0xf0, 0x21, 0x00


	//----- nvinfo : EIATTR_KPARAM_INFO
	.align		4
.L_205:
        /*0058*/ 	.byte	0x04, 0x17
        /*005a*/ 	.short	(.L_207 - .L_206)
.L_206:
        /*005c*/ 	.word	0x00000000
        /*0060*/ 	.short	0x0001
        /*0062*/ 	.short	0x0008
        /*0064*/ 	.byte	0x00, 0xf5, 0x21, 0x00


	//----- nvinfo : EIATTR_KPARAM_INFO
	.align		4
.L_207:
        /*0068*/ 	.byte	0x04, 0x17
        /*006a*/ 	.short	(.L_209 - .L_208)
.L_208:
        /*006c*/ 	.word	0x00000000
        /*0070*/ 	.short	0x0000
        /*0072*/ 	.short	0x0000
        /*0074*/ 	.byte	0x00, 0xf5, 0x21, 0x00


	//----- nvinfo : EIATTR_SPARSE_MMA_MASK
	.align		4
.L_209:
        /*0078*/ 	.byte	0x03, 0x50
        /*007a*/ 	.short	0x0000


	//----- nvinfo : EIATTR_MAXREG_COUNT
	.align		4
        /*007c*/ 	.byte	0x03, 0x1b
        /*007e*/ 	.short	0x00a8


	//----- nvinfo : EIATTR_NUM_BARRIERS
	.align		4
        /*0080*/ 	.byte	0x02, 0x4c
        /*0082*/ 	.byte	0x01
	.zero		1


	//----- nvinfo : EIATTR_MERCURY_ISA_VERSION
	.align		4
        /*0084*/ 	.byte	0x03, 0x5f
        /*0086*/ 	.short	0x0101


	//----- nvinfo : EIATTR_UNUSED_LOAD_BYTE_OFFSET
	.align		4
        /*0088*/ 	.byte	0x04, 0x44
        /*008a*/ 	.short	(.L_211 - .L_210)


	//   ....[0]....
.L_210:
        /*008c*/ 	.word	0x000029f0
        /*0090*/ 	.word	0x00000fff


	//----- nvinfo : EIATTR_COOP_GROUP_MASK_REGIDS
	.align		4
.L_211:
        /*0094*/ 	.byte	0x04, 0x29
        /*0096*/ 	.short	(.L_213 - .L_212)


	//   ....[0]....
.L_212:
        /*0098*/ 	.word	0xffffffff


	//   ....[1]....
        /*009c*/ 	.word	0xffffffff


	//   ....[2]....
        /*00a0*/ 	.word	0xffffffff


	//   ....[3]....
        /*00a4*/ 	.word	0xffffffff


	//   ....[4]....
        /*00a8*/ 	.word	0xffffffff


	//   ....[5]....
        /*00ac*/ 	.word	0xffffffff


	//   ....[6]....
        /*00b0*/ 	.word	0xffffffff


	//   ....[7]....
        /*00b4*/ 	.word	0xffffffff


	//   ....[8]....
        /*00b8*/ 	.word	0xffffffff


	//   ....[9]....
        /*00bc*/ 	.word	0xffffffff


	//   ....[10]....
        /*00c0*/ 	.word	0xffffffff


	//   ....[11]....
        /*00c4*/ 	.word	0xffffffff


	//   ....[12]....
        /*00c8*/ 	.word	0xffffffff


	//   ....[13]....
        /*00cc*/ 	.word	0xffffffff


	//   ....[14]....
        /*00d0*/ 	.word	0xffffffff


	//   ....[15]....
        /*00d4*/ 	.word	0xffffffff


	//   ....[16]....
        /*00d8*/ 	.word	0xffffffff


	//   ....[17]....
        /*00dc*/ 	.word	0xffffffff


	//   ....[18]....
        /*00e0*/ 	.word	0xffffffff


	//   ....[19]....
        /*00e4*/ 	.word	0xffffffff


	//   ....[20]....
        /*00e8*/ 	.word	0xffffffff


	//   ....[21]....
        /*00ec*/ 	.word	0xffffffff


	//   ....[22]....
        /*00f0*/ 	.word	0xffffffff


	//   ....[23]....
        /*00f4*/ 	.word	0xffffffff


	//   ....[24]....
        /*00f8*/ 	.word	0xffffffff


	//   ....[25]....
        /*00fc*/ 	.word	0xffffffff


	//   ....[26]....
        /*0100*/ 	.word	0xffffffff


	//   ....[27]....
        /*0104*/ 	.word	0xffffffff


	//   ....[28]....
        /*0108*/ 	.word	0xffffffff


	//   ....[29]....
        /*010c*/ 	.word	0xffffffff


	//   ....[30]....
        /*0110*/ 	.word	0xffffffff


	//   ....[31]....
        /*0114*/ 	.word	0xffffffff


	//   ....[32]....
        /*0118*/ 	.word	0xffffffff


	//   ....[33]....
        /*011c*/ 	.word	0xffffffff


	//   ....[34]....
        /*0120*/ 	.word	0xffffffff


	//   ....[35]....
        /*0124*/ 	.word	0xffffffff


	//   ....[36]....
        /*0128*/ 	.word	0xffffffff


	//   ....[37]....
        /*012c*/ 	.word	0xffffffff


	//   ....[38]....
        /*0130*/ 	.word	0xffffffff


	//   ....[39]....
        /*0134*/ 	.word	0xffffffff


	//   ....[40]....
        /*0138*/ 	.word	0xffffffff


	//   ....[41]....
        /*013c*/ 	.word	0xffffffff


	//   ....[42]....
        /*0140*/ 	.word	0xffffffff


	//   ....[43]....
        /*0144*/ 	.word	0xffffffff


	//   ....[44]....
        /*0148*/ 	.word	0xffffffff


	//   ....[45]....
        /*014c*/ 	.word	0xffffffff


	//   ....[46]....
        /*0150*/ 	.word	0xffffffff


	//   ....[47]....
        /*0154*/ 	.word	0xffffffff


	//   ....[48]....
        /*0158*/ 	.word	0xffffffff


	//   ....[49]....
        /*015c*/ 	.word	0xffffffff


	//   ....[50]....
        /*0160*/ 	.word	0xffffffff


	//   ....[51]....
        /*0164*/ 	.word	0xffffffff


	//   ....[52]....
        /*0168*/ 	.word	0xffffffff


	//   ....[53]....
        /*016c*/ 	.word	0xffffffff


	//   ....[54]....
        /*0170*/ 	.word	0xffffffff


	//   ....[55]....
        /*0174*/ 	.word	0xffffffff


	//   ....[56]....
        /*0178*/ 	.word	0xffffffff


	//   ....[57]....
        /*017c*/ 	.word	0xffffffff


	//   ....[58]....
        /*0180*/ 	.word	0xffffffff


	//   ....[59]....
        /*0184*/ 	.word	0xffffffff


	//   ....[60]....
        /*0188*/ 	.word	0x05000013


	//   ....[61]....
        /*018c*/ 	.word	0x05000013


	//   ....[62]....
        /*0190*/ 	.word	0x05000013


	//   ....[63]....
        /*0194*/ 	.word	0x05000013


	//   ....[64]....
        /*0198*/ 	.word	0x05000013


	//   ....[65]....
        /*019c*/ 	.word	0x05000013


	//   ....[66]....
        /*01a0*/ 	.word	0x05000013


	//   ....[67]....
        /*01a4*/ 	.word	0x05000013


	//   ....[68]....
        /*01a8*/ 	.word	0x05000013


	//   ....[69]....
        /*01ac*/ 	.word	0x05000013


	//   ....[70]....
        /*01b0*/ 	.word	0x05000013


	//   ....[71]....
        /*01b4*/ 	.word	0x05000013


	//   ....[72]....
        /*01b8*/ 	.word	0x05000013


	//   ....[73]....
        /*01bc*/ 	.word	0x05000013


	//   ....[74]....
        /*01c0*/ 	.word	0x05000013


	//   ....[75]....
        /*01c4*/ 	.word	0x05000013


	//   ....[76]....
        /*01c8*/ 	.word	0x05000013


	//   ....[77]....
        /*01cc*/ 	.word	0x05000013


	//   ....[78]....
        /*01d0*/ 	.word	0x05000013


	//   ....[79]....
        /*01d4*/ 	.word	0x05000013


	//   ....[80]....
        /*01d8*/ 	.word	0x05000013


	//   ....[81]....
        /*01dc*/ 	.word	0x05000013


	//   ....[82]....
        /*01e0*/ 	.word	0x05000013


	//   ....[83]....
        /*01e4*/ 	.word	0x05000013


	//   ....[84]....
        /*01e8*/ 	.word	0x05000013


	//   ....[85]....
        /*01ec*/ 	.word	0x05000013


	//   ....[86]....
        /*01f0*/ 	.word	0x05000013


	//   ....[87]....
        /*01f4*/ 	.word	0x05000013


	//   ....[88]....
        /*01f8*/ 	.word	0x05000013


	//   ....[89]....
        /*01fc*/ 	.word	0x05000013


	//   ....[90]....
        /*0200*/ 	.word	0x05000013


	//   ....[91]....
        /*0204*/ 	.word	0x05000013


	//   ....[92]....
        /*0208*/ 	.word	0x05000013


	//   ....[93]....
        /*020c*/ 	.word	0x05000013


	//   ....[94]....
        /*0210*/ 	.word	0x05000013


	//   ....[95]....
        /*0214*/ 	.word	0x05000013


	//----- nvinfo : EIATTR_COOP_GROUP_INSTR_OFFSETS
	.align		4
.L_213:
        /*0218*/ 	.byte	0x04, 0x28
        /*021a*/ 	.short	(.L_215 - .L_214)


	//   ....[0]....
.L_214:
        /*021c*/ 	.word	0x00000510


	//   ....[1]....
        /*0220*/ 	.word	0x000006d0


	//   ....[2]....
        /*0224*/ 	.word	0x000006f0


	//   ....[3]....
        /*0228*/ 	.word	0x00000710


	//   ....[4]....
        /*022c*/ 	.word	0x00000730


	//   ....[5]....
        /*0230*/ 	.word	0x00000750


	//   ....[6]....
        /*0234*/ 	.word	0x00000b40


	//   ....[7]....
        /*0238*/ 	.word	0x00000b60


	//   ....[8]....
        /*023c*/ 	.word	0x00000b80


	//   ....[9]....
        /*0240*/ 	.word	0x00000ba0


	//   ....[10]....
        /*0244*/ 	.word	0x00000bc0


	//   ....[11]....
        /*0248*/ 	.word	0x00000f70


	//   ....[12]....
        /*024c*/ 	.word	0x00001140


	//   ....[13]....
        /*0250*/ 	.word	0x000011a0


	//   ....[14]....
        /*0254*/ 	.word	0x00001250


	//   ....[15]....
        /*0258*/ 	.word	0x000012a0


	//   ....[16]....
        /*025c*/ 	.word	0x000012f0


	//   ....[17]....
        /*0260*/ 	.word	0x00001340


	//   ....[18]....
        /*0264*/ 	.word	0x00001380


	//   ....[19]....
        /*0268*/ 	.word	0x00001390


	//   ....[20]....
        /*026c*/ 	.word	0x00001470


	//   ....[21]....
        /*0270*/ 	.word	0x00001640


	//   ....[22]....
        /*0274*/ 	.word	0x00001690


	//   ....[23]....
        /*0278*/ 	.word	0x000016f0


	//   ....[24]....
        /*027c*/ 	.word	0x00001750


	//   ....[25]....
        /*0280*/ 	.word	0x00001790


	//   ....[26]....
        /*0284*/ 	.word	0x000017d0


	//   ....[27]....
        /*0288*/ 	.word	0x00001810


	//   ....[28]....
        /*028c*/ 	.word	0x00001820


	//   ....[29]....
        /*0290*/ 	.word	0x00001c30


	//   ....[30]....
        /*0294*/ 	.word	0x00002710


	//   ....[31]....
        /*0298*/ 	.word	0x000028d0


	//   ....[32]....
        /*029c*/ 	.word	0x000028f0


	//   ....[33]....
        /*02a0*/ 	.word	0x00002910


	//   ....[34]....
        /*02a4*/ 	.word	0x00002930


	//   ....[35]....
        /*02a8*/ 	.word	0x00002950


	//   ....[36]....
        /*02ac*/ 	.word	0x00002ce0


	//   ....[37]....
        /*02b0*/ 	.word	0x00002d00


	//   ....[38]....
        /*02b4*/ 	.word	0x00002d20


	//   ....[39]....
        /*02b8*/ 	.word	0x00002d40


	//   ....[40]....
        /*02bc*/ 	.word	0x00002d60


	//   ....[41]....
        /*02c0*/ 	.word	0x00003120


	//   ....[42]....
        /*02c4*/ 	.word	0x000032f0


	//   ....[43]....
        /*02c8*/ 	.word	0x00003350


	//   ....[44]....
        /*02cc*/ 	.word	0x000033c0


	//   ....[45]....
        /*02d0*/ 	.word	0x00003430


	//   ....[46]....
        /*02d4*/ 	.word	0x00003480


	//   ....[47]....
        /*02d8*/ 	.word	0x000034d0


	//   ....[48]....
        /*02dc*/ 	.word	0x00003530


	//   ....[49]....
        /*02e0*/ 	.word	0x00003540


	//   ....[50]....
        /*02e4*/ 	.word	0x00003620


	//   ....[51]....
        /*02e8*/ 	.word	0x000037f0


	//   ....[52]....
        /*02ec*/ 	.word	0x00003840


	//   ....[53]....
        /*02f0*/ 	.word	0x000038b0


	//   ....[54]....
        /*02f4*/ 	.word	0x00003910


	//   ....[55]....
        /*02f8*/ 	.word	0x00003960


	//   ....[56]....
        /*02fc*/ 	.word	0x000039c0


	//   ....[57]....
        /*0300*/ 	.word	0x00003a00


	//   ....[58]....
        /*0304*/ 	.word	0x00003a10


	//   ....[59]....
        /*0308*/ 	.word	0x00003e90


	//   ....[60]....
        /*030c*/ 	.word	0x000044a0


	//   ....[61]....
        /*0310*/ 	.word	0x00004520


	//   ....[62]....
        /*0314*/ 	.word	0x000045b0


	//   ....[63]....
        /*0318*/ 	.word	0x000046b0


	//   ....[64]....
        /*031c*/ 	.word	0x00004750


	//   ....[65]....
        /*0320*/ 	.word	0x000047e0


	//   ....[66]....
        /*0324*/ 	.word	0x00004860


	//   ....[67]....
        /*0328*/ 	.word	0x000048e0


	//   ....[68]....
        /*032c*/ 	.word	0x00004910


	//   ....[69]....
        /*0330*/ 	.word	0x000049b0


	//   ....[70]....
        /*0334*/ 	.word	0x00004a30


	//   ....[71]....
        /*0338*/ 	.word	0x00004ab0


	//   ....[72]....
        /*033c*/ 	.word	0x00004b70


	//   ....[73]....
        /*0340*/ 	.word	0x00004c00


	//   ....[74]....
        /*0344*/ 	.word	0x00004c80


	//   ....[75]....
        /*0348*/ 	.word	0x00004d00


	//   ....[76]....
        /*034c*/ 	.word	0x00004d80


	//   ....[77]....
        /*0350*/ 	.word	0x00004db0


	//   ....[78]....
        /*0354*/ 	.word	0x00004e50


	//   ....[79]....
        /*0358*/ 	.word	0x00004ed0


	//   ....[80]....
        /*035c*/ 	.word	0x00004f60


	//   ....[81]....
        /*0360*/ 	.word	0x00005030


	//   ....[82]....
        /*0364*/ 	.word	0x000050d0


	//   ....[83]....
        /*0368*/ 	.word	0x00005160


	//   ....[84]....
        /*036c*/ 	.word	0x000051e0


	//   ....[85]....
        /*0370*/ 	.word	0x00005280


	//   ....[86]....
        /*0374*/ 	.word	0x000052b0


	//   ....[87]....
        /*0378*/ 	.word	0x00005370


	//   ....[88]....
        /*037c*/ 	.word	0x000053f0


	//   ....[89]....
        /*0380*/ 	.word	0x00005470


	//   ....[90]....
        /*0384*/ 	.word	0x00005530


	//   ....[91]....
        /*0388*/ 	.word	0x000055d0


	//   ....[92]....
        /*038c*/ 	.word	0x00005660


	//   ....[93]....
        /*0390*/ 	.word	0x000056f0


	//   ....[94]....
        /*0394*/ 	.word	0x00005760


	//   ....[95]....
        /*0398*/ 	.word	0x000057e0


	//----- nvinfo : EIATTR_VRC_CTA_INIT_COUNT
	.align		4
.L_215:
        /*039c*/ 	.byte	0x02, 0x4a
	.zero		1
	.zero		1


	//----- nvinfo : EIATTR_EXIT_INSTR_OFFSETS
	.align		4
        /*03a0*/ 	.byte	0x04, 0x1c
        /*03a2*/ 	.short	(.L_217 - .L_216)


	//   ....[0]....
.L_216:
        /*03a4*/ 	.word	0x00001f00


	//   ....[1]....
        /*03a8*/ 	.word	0x00001f20


	//   ....[2]....
        /*03ac*/ 	.word	0x00004430


	//   ....[3]....
        /*03b0*/ 	.word	0x00004450


	//----- nvinfo : EIATTR_MAX_THREADS
	.align		4
.L_217:
        /*03b4*/ 	.byte	0x04, 0x05
        /*03b6*/ 	.short	(.L_219 - .L_218)
.L_218:
        /*03b8*/ 	.word	0x00000180
        /*03bc*/ 	.word	0x00000001
        /*03c0*/ 	.word	0x00000001


	//----- nvinfo : EIATTR_CRS_STACK_SIZE
	.align		4
.L_219:
        /*03c4*/ 	.byte	0x04, 0x1e
        /*03c6*/ 	.short	(.L_221 - .L_220)
.L_220:
        /*03c8*/ 	.word	0x00000000


	//----- nvinfo : EIATTR_CBANK_PARAM_SIZE
	.align		4
.L_221:
        /*03cc*/ 	.byte	0x03, 0x19
        /*03ce*/ 	.short	0x0034


	//----- nvinfo : EIATTR_PARAM_CBANK
	.align		4
        /*03d0*/ 	.byte	0x04, 0x0a
        /*03d2*/ 	.short	(.L_223 - .L_222)
	.align		4
.L_222:
        /*03d4*/ 	.word	index@(.nv.constant0._ZN3cub18CUB_300001_SM_10006detail4scan16DeviceScanKernelINS2_10policy_hubIiiijN4cuda3std3__44plusIvEEE10Policy1000EPiSC_NS0_13ScanTileStateIiLb1EEES9_NS1_10InputValueIiSC_EEjiLb0EiEEvT0_T1_T2_iT3_T4_T5_)
        /*03d8*/ 	.short	0x0380
        /*03da*/ 	.short	0x0034


	//----- nvinfo : EIATTR_SW_WAR
	.align		4
.L_223:
        /*03dc*/ 	.byte	0x04, 0x36
        /*03de*/ 	.short	(.L_225 - .L_224)
.L_224:
        /*03e0*/ 	.word	0x00000008
.L_225:


//--------------------- .nv.info._ZN3cub18CUB_300001_SM_10006detail4scan20DeviceScanInitKernelINS0_13ScanTileStateIiLb1EEEEEvT_i --------------------------
	.section	.nv.info._ZN3cub18CUB_300001_SM_10006detail4scan20DeviceScanInitKernelINS0_13ScanTileStateIiLb1EEEEEvT_i,"",@"SHT_CUDA_INFO"
	.sectionflags	@""
	.align	4


	//----- nvinfo : EIATTR_CUDA_API_VERSION
	.align		4
        /*0000*/ 	.byte	0x04, 0x37
        /*0002*/ 	.short	(.L_227 - .L_226)
.L_226:
        /*0004*/ 	.word	0x00000082


	//----- nvinfo : EIATTR_KPARAM_INFO
	.align		4
.L_227:
        /*0008*/ 	.byte	0x04, 0x17
        /*000a*/ 	.short	(.L_229 - .L_228)
.L_228:
        /*000c*/ 	.word	0x00000000
        /*0010*/ 	.short	0x0001
        /*0012*/ 	.short	0x0008
        /*0014*/ 	.byte	0x00, 0xf0, 0x11, 0x00


	//----- nvinfo : EIATTR_KPARAM_INFO
	.align		4
.L_229:
        /*0018*/ 	.byte	0x04, 0x17
        /*001a*/ 	.short	(.L_231 - .L_230)
.L_230:
        /*001c*/ 	.word	0x00000000
        /*0020*/ 	.short	0x0000
        /*0022*/ 	.short	0x0000
        /*0024*/ 	.byte	0x00, 0xf0, 0x21, 0x00


	//----- nvinfo : EIATTR_SPARSE_MMA_MASK
	.align		4
.L_231:
        /*0028*/ 	.byte	0x03, 0x50
        /*002a*/ 	.short	0x0000


	//----- nvinfo : EIATTR_MAXREG_COUNT
	.align		4
        /*002c*/ 	.byte	0x03, 0x1b
        /*002e*/ 	.short	0x00ff


	//----- nvinfo : EIATTR_MERCURY_ISA_VERSION
	.align		4
        /*0030*/ 	.byte	0x03, 0x5f
        /*0032*/ 	.short	0x0101


	//----- nvinfo : EIATTR_VRC_CTA_INIT_COUNT
	.align		4
        /*0034*/ 	.byte	0x02, 0x4a
	.zero		1
	.zero		1


	//----- nvinfo : EIATTR_EXIT_INSTR_OFFSETS
	.align		4
        /*0038*/ 	.byte	0x04, 0x1c
        /*003a*/ 	.short	(.L_233 - .L_232)


	//   ....[0]....
.L_232:
        /*003c*/ 	.word	0x000000f0


	//   ....[1]....
        /*0040*/ 	.word	0x00000130


	//----- nvinfo : EIATTR_CBANK_PARAM_SIZE
	.align		4
.L_233:
        /*0044*/ 	.byte	0x03, 0x19
        /*0046*/ 	.short	0x000c


	//----- nvinfo : EIATTR_PARAM_CBANK
	.align		4
        /*0048*/ 	.byte	0x04, 0x0a
        /*004a*/ 	.short	(.L_235 - .L_234)
	.align		4
.L_234:
        /*004c*/ 	.word	index@(.nv.constant0._ZN3cub18CUB_300001_SM_10006detail4scan20DeviceScanInitKernelINS0_13ScanTileStateIiLb1EEEEEvT_i)
        /*0050*/ 	.short	0x0380
        /*0052*/ 	.short	0x000c


	//----- nvinfo : EIATTR_SW_WAR
	.align		4
.L_235:
        /*0054*/ 	.byte	0x04, 0x36
        /*0056*/ 	.short	(.L_237 - .L_236)
.L_236:
        /*0058*/ 	.word	0x00000008
.L_237:


//--------------------- .nv.info._ZN3cub18CUB_300001_SM_10006detail11EmptyKernelIvEEvv --------------------------
	.section	.nv.info._ZN3cub18CUB_300001_SM_10006detail11EmptyKernelIvEEvv,"",@"SHT_CUDA_INFO"
	.sectionflags	@""
	.align	4


	//----- nvinfo : EIATTR_CUDA_API_VERSION
	.align		4
        /*0000*/ 	.byte	0x04, 0x37
        /*0002*/ 	.short	(.L_239 - .L_238)
.L_238:
        /*0004*/ 	.word	0x00000082


	//----- nvinfo : EIATTR_SPARSE_MMA_MASK
	.align		4
.L_239:
        /*0008*/ 	.byte	0x03, 0x50
        /*000a*/ 	.short	0x0000


	//----- nvinfo : EIATTR_MAXREG_COUNT
	.align		4
        /*000c*/ 	.byte	0x03, 0x1b
        /*000e*/ 	.short	0x00ff


	//----- nvinfo : EIATTR_MERCURY_ISA_VERSION
	.align		4
        /*0010*/ 	.byte	0x03, 0x5f
        /*0012*/ 	.short	0x0101


	//----- nvinfo : EIATTR_VRC_CTA_INIT_COUNT
	.align		4
        /*0014*/ 	.byte	0x02, 0x4a
	.zero		1
	.zero		1


	//----- nvinfo : EIATTR_EXIT_INSTR_OFFSETS
	.align		4
        /*0018*/ 	.byte	0x04, 0x1c
        /*001a*/ 	.short	(.L_241 - .L_240)


	//   ....[0]....
.L_240:
        /*001c*/ 	.word	0x00000010


	//----- nvinfo : EIATTR_SW_WAR
	.align		4
.L_241:
        /*0020*/ 	.byte	0x04, 0x36
        /*0022*/ 	.short	(.L_243 - .L_242)
.L_242:
        /*0024*/ 	.word	0x00000008
.L_243:


//--------------------- .nv.info._Z9DFSKerneliiiiiPiS_S_S_S_S_S_S_S_ --------------------------
	.section	.nv.info._Z9DFSKerneliiiiiPiS_S_S_S_S_S_S_S_,"",@"SHT_CUDA_INFO"
	.sectionflags	@""
	.align	4


	//----- nvinfo : EIATTR_CUDA_API_VERSION
	.align		4
        /*0000*/ 	.byte	0x04, 0x37
        /*0002*/ 	.short	(.L_245 - .L_244)
.L_244:
        /*0004*/ 	.word	0x00000082


	//----- nvinfo : EIATTR_KPARAM_INFO
	.align		4
.L_245:
        /*0008*/ 	.byte	0x04, 0x17
        /*000a*/ 	.short	(.L_247 - .L_246)
.L_246:
        /*000c*/ 	.word	0x00000000
        /*0010*/ 	.short	0x000d
        /*0012*/ 	.short	0x0058
        /*0014*/ 	.byte	0x00, 0xf5, 0x21, 0x00


	//----- nvinfo : EIATTR_KPARAM_INFO
	.align		4
.L_247:
        /*0018*/ 	.byte	0x04, 0x17
        /*001a*/ 	.short	(.L_249 - .L_248)
.L_248:
        /*001c*/ 	.word	0x00000000
        /*0020*/ 	.short	0x000c
        /*0022*/ 	.short	0x0050
        /*0024*/ 	.byte	0x00, 0xf5, 0x21, 0x00


	//----- nvinfo : EIATTR_KPARAM_INFO
	.align		4
.L_249:
        /*0028*/ 	.byte	0x04, 0x17
        /*002a*/ 	.short	(.L_251 - .L_250)
.L_250:
        /*002c*/ 	.word	0x00000000
        /*0030*/ 	.short	0x000b
        /*0032*/ 	.short	0x0048
        /*0034*/ 	.byte	0x00, 0xf5, 0x21, 0x00


	//----- nvinfo : EIATTR_KPARAM_INFO
	.align		4
.L_251:
        /*0038*/ 	.byte	0x04, 0x17
        /*003a*/ 	.short	(.L_253 - .L_252)
.L_252:
        /*003c*/ 	.word	0x00000000
        /*0040*/ 	.short	0x000a
        /*0042*/ 	.short	0x0040
        /*0044*/ 	.byte	0x00, 0xf5, 0x21, 0x00


	//----- nvinfo : EIATTR_KPARAM_INFO
	.align		4
.L_253:
        /*0048*/ 	.byte	0x04, 0x17
        /*004a*/ 	.short	(.L_255 - .L_254)
.L_254:
        /*004c*/ 	.word	0x00000000
        /*0050*/ 	.short	0x0009
        /*0052*/ 	.short	0x0038
        /*0054*/ 	.byte	0x00, 0xf5, 0x21, 0x00


	//----- nvinfo : EIATTR_KPARAM_INFO
	.align		4
.L_255:
        /*0058*/ 	.byte	0x04, 0x17
        /*005a*/ 	.short	(.L_257 - .L_256)
.L_256:
        /*005c*/ 	.word	0x00000000
        /*0060*/ 	.short	0x0008
        /*0062*/ 	.short	0x0030
        /*0064*/ 	.byte	0x00, 0xf5, 0x21, 0x00


	//----- nvinfo : EIATTR_KPARAM_INFO
	.align		4
.L_257:
        /*0068*/ 	.byte	0x04, 0x17
        /*006a*/ 	.short	(.L_259 - .L_258)
.L_258:
        /*006c*/ 	.word	0x00000000
        /*0070*/ 	.short	0x0007
        /*0072*/ 	.short	0x0028
        /*0074*/ 	.byte	0x00, 0xf5, 0x21, 0x00


	//----- nvinfo : EIATTR_KPARAM_INFO
	.align		4
.L_259:
        /*0078*/ 	.byte	0x04, 0x17
        /*007a*/ 	.short	(.L_261 - .L_260)
.L_260:
        /*007c*/ 	.word	0x00000000
        /*0080*/ 	.short	0x0006
        /*0082*/ 	.short	0x0020
        /*0084*/ 	.byte	0x00, 0xf5, 0x21, 0x00


	//----- nvinfo : EIATTR_KPARAM_INFO
	.align		4
.L_261:
        /*0088*/ 	.byte	0x04, 0x17
        /*008a*/ 	.short	(.L_263 - .L_262)
.L_262:
        /*008c*/ 	.word	0x00000000
        /*0090*/ 	.short	0x0005
        /*0092*/ 	.short	0x0018
        /*0094*/ 	.byte	0x00, 0xf5, 0x21, 0x00


	//----- nvinfo : EIATTR_KPARAM_INFO
	.align		4
.L_263:
        /*0098*/ 	.byte	0x04, 0x17
        /*009a*/ 	.short	(.L_265 - .L_264)
.L_264:
        /*009c*/ 	.word	0x00000000
        /*00a0*/ 	.short	0x0004
        /*00a2*/ 	.short	0x0010
        /*00a4*/ 	.byte	0x00, 0xf0, 0x11, 0x00


	//----- nvinfo : EIATTR_KPARAM_INFO
	.align		4
.L_265:
        /*00a8*/ 	.byte	0x04, 0x17
        /*00aa*/ 	.short	(.L_267 - .L_266)
.L_266:
        /*00ac*/ 	.word	0x00000000
        /*00b0*/ 	.short	0x0003
        /*00b2*/ 	.short	0x000c
        /*00b4*/ 	.byte	0x00, 0xf0, 0x11, 0x00


	//----- nvinfo : EIATTR_KPARAM_INFO
	.align		4
.L_267:
        /*00b8*/ 	.byte	0x04, 0x17
        /*00ba*/ 	.short	(.L_269 - .L_268)
.L_268:
        /*00bc*/ 	.word	0x00000000
        /*00c0*/ 	.short	0x0002
        /*00c2*/ 	.short	0x0008
        /*00c4*/ 	.byte	0x00, 0xf0, 0x11, 0x00


	//----- nvinfo : EIATTR_KPARAM_INFO
	.align		4
.L_269:
        /*00c8*/ 	.byte	0x04, 0x17
        /*00ca*/ 	.short	(.L_271 - .L_270)
.L_270:
        /*00cc*/ 	.word	0x00000000
        /*00d0*/ 	.short	0x0001
        /*00d2*/ 	.short	0x0004
        /*00d4*/ 	.byte	0x00, 0xf0, 0x11, 0x00


	//----- nvinfo : EIATTR_KPARAM_INFO
	.align		4
.L_271:
        /*00d8*/ 	.byte	0x04, 0x17
        /*00da*/ 	.short	(.L_273 - .L_272)
.L_272:
        /*00dc*/ 	.word	0x00000000
        /*00e0*/ 	.short	0x0000
        /*00e2*/ 	.short	0x0000
        /*00e4*/ 	.byte	0x00, 0xf0, 0x11, 0x00


	//----- nvinfo : EIATTR_SPARSE_MMA_MASK
	.align		4
.L_273:
        /*00e8*/ 	.byte	0x03, 0x50
        /*00ea*/ 	.short	0x0000


	//----- nvinfo : EIATTR_MAXREG_COUNT
	.align		4
        /*00ec*/ 	.byte	0x03, 0x1b
        /*00ee*/ 	.short	0x00ff


	//----- nvinfo : EIATTR_EXTERNS
	.align		4
        /*00f0*/ 	.byte	0x04, 0x0f
        /*00f2*/ 	.short	(.L_275 - .L_274)


	//   ....[0]....
	.align		4
.L_274:
        /*00f4*/ 	.word	index@(vprintf)


	//   ....[1]....
	.align		4
        /*00f8*/ 	.word	index@(free)


	//   ....[2]....
	.align		4
        /*00fc*/ 	.word	index@(malloc)


	//----- nvinfo : EIATTR_MERCURY_ISA_VERSION
	.align		4
.L_275:
        /*0100*/ 	.byte	0x03, 0x5f
        /*0102*/ 	.short	0x0101


	//----- nvinfo : EIATTR_INT_WARP_WIDE_INSTR_OFFSETS
	.align		4
        /*0104*/ 	.byte	0x04, 0x31
        /*0106*/ 	.short	(.L_277 - .L_276)


	//   ....[0]....
.L_276:
        /*0108*/ 	.word	0x00003c90


	//   ....[1]....
        /*010c*/ 	.word	0x00003cb0


	//----- nvinfo : EIATTR_VRC_CTA_INIT_COUNT
	.align		4
.L_277:
        /*0110*/ 	.byte	0x02, 0x4a
	.zero		1
	.zero		1


	//----- nvinfo : EIATTR_SYSCALL_OFFSETS
	.align		4
        /*0114*/ 	.byte	0x04, 0x46
        /*0116*/ 	.short	(.L_279 - .L_278)


	//   ....[0]....
.L_278:
        /*0118*/ 	.word	0x000001a0


	//   ....[1]....
        /*011c*/ 	.word	0x00000680


	//   ....[2]....
        /*0120*/ 	.word	0x000007c0


	//   ....[3]....
        /*0124*/ 	.word	0x00000860


	//   ....[4]....
        /*0128*/ 	.word	0x00000940


	//   ....[5]....
        /*012c*/ 	.word	0x00000bf0


	//   ....[6]....
        /*0130*/ 	.word	0x00000f90


	//   ....[7]....
        /*0134*/ 	.word	0x00001050


	//   ....[8]....
        /*0138*/ 	.word	0x00001290


	//   ....[9]....
        /*013c*/ 	.word	0x000013c0


	//   ....[10]....
        /*0140*/ 	.word	0x000014f0


	//   ....[11]....
        /*0144*/ 	.word	0x00001620


	//   ....[12]....
        /*0148*/ 	.word	0x000017e0


	//   ....[13]....
        /*014c*/ 	.word	0x00001930


	//   ....[14]....
        /*0150*/ 	.word	0x00001a80


	//   ....[15]....
        /*0154*/ 	.word	0x000028b0


	//   ....[16]....
        /*0158*/ 	.word	0x00003420


	//   ....[17]....
        /*015c*/ 	.word	0x00003470


	//   ....[18]....
        /*0160*/ 	.word	0x000034c0


	//   ....[19]....
        /*0164*/ 	.word	0x00003df0


	//   ....[20]....
        /*0168*/ 	.word	0x00003e40


	//----- nvinfo : EIATTR_EXIT_INSTR_OFFSETS
	.align		4
.L_279:
        /*016c*/ 	.byte	0x04, 0x1c
        /*016e*/ 	.short	(.L_281 - .L_280)


	//   ....[0]....
.L_280:
        /*0170*/ 	.word	0x00003e50


	//----- nvinfo : EIATTR_CRS_STACK_SIZE
	.align		4
.L_281:
        /*0174*/ 	.byte	0x04, 0x1e
        /*0176*/ 	.short	(.L_283 - .L_282)
.L_282:
        /*0178*/ 	.word	0x00000000


	//----- nvinfo : EIATTR_CBANK_PARAM_SIZE
	.align		4
.L_283:
        /*017c*/ 	.byte	0x03, 0x19
        /*017e*/ 	.short	0x0060


	//----- nvinfo : EIATTR_PARAM_CBANK
	.align		4
        /*0180*/ 	.byte	0x04, 0x0a
        /*0182*/ 	.short	(.L_285 - .L_284)
	.align		4
.L_284:
        /*0184*/ 	.word	index@(.nv.constant0._Z9DFSKerneliiiiiPiS_S_S_S_S_S_S_S_)
        /*0188*/ 	.short	0x0380
        /*018a*/ 	.short	0x0060


	//----- nvinfo : EIATTR_SW_WAR
	.align		4
.L_285:
        /*018c*/ 	.byte	0x04, 0x36
        /*018e*/ 	.short	(.L_287 - .L_286)
.L_286:
        /*0190*/ 	.word	0x00000008
.L_287:


//--------------------- .nv.info._Z14buildHashTablePiS_S_S_S_iiii --------------------------
	.section	.nv.info._Z14buildHashTablePiS_S_S_S_iiii,"",@"SHT_CUDA_INFO"
	.sectionflags	@""
	.align	4


	//----- nvinfo : EIATTR_CUDA_API_VERSION
	.align		4
        /*0000*/ 	.byte	0x04, 0x37
        /*0002*/ 	.short	(.L_289 - .L_288)
.L_288:
        /*0004*/ 	.word	0x00000082


	//----- nvinfo : EIATTR_KPARAM_INFO
	.align		4
.L_289:
        /*0008*/ 	.byte	0x04, 0x17
        /*000a*/ 	.short	(.L_291 - .L_290)
.L_290:
        /*000c*/ 	.word	0x00000000
        /*0010*/ 	.short	0x0008
        /*0012*/ 	.short	0x0034
        /*0014*/ 	.byte	0x00, 0xf0, 0x11, 0x00


	//----- nvinfo : EIATTR_KPARAM_INFO
	.align		4
.L_291:
        /*0018*/ 	.byte	0x04, 0x17
        /*001a*/ 	.short	(.L_293 - .L_292)
.L_292:
        /*001c*/ 	.word	0x00000000
        /*0020*/ 	.short	0x0007
        /*0022*/ 	.short	0x0030
        /*0024*/ 	.byte	0x00, 0xf0, 0x11, 0x00


	//----- nvinfo : EIATTR_KPARAM_INFO
	.align		4
.L_293:
        /*0028*/ 	.byte	0x04, 0x17
        /*002a*/ 	.short	(.L_295 - .L_294)
.L_294:
        /*002c*/ 	.word	0x00000000
        /*0030*/ 	.short	0x0006
        /*0032*/ 	.short	0x002c
        /*0034*/ 	.byte	0x00, 0xf0, 0x11, 0x00


	//----- nvinfo : EIATTR_KPARAM_INFO
	.align		4
.L_295:
        /*0038*/ 	.byte	0x04, 0x17
        /*003a*/ 	.short	(.L_297 - .L_296)
.L_296:
        /*003c*/ 	.word	0x00000000
        /*0040*/ 	.short	0x0005
        /*0042*/ 	.short	0x0028
        /*0044*/ 	.byte	0x00, 0xf0, 0x11, 0x00


	//----- nvinfo : EIATTR_KPARAM_INFO
	.align		4
.L_297:
        /*0048*/ 	.byte	0x04, 0x17
        /*004a*/ 	.short	(.L_299 - .L_298)
.L_298:
        /*004c*/ 	.word	0x00000000
        /*0050*/ 	.short	0x0004
        /*0052*/ 	.short	0x0020
        /*0054*/ 	.byte	0x00, 0xf5, 0x21, 0x00


	//----- nvinfo : EIATTR_KPARAM_INFO
	.align		4
.L_299:
        /*0058*/ 	.byte	0x04, 0x17
        /*005a*/ 	.short	(.L_301 - .L_300)
.L_300:
        /*005c*/ 	.word	0x00000000
        /*0060*/ 	.short	0x0003
        /*0062*/ 	.short	0x0018
        /*0064*/ 	.byte	0x00, 0xf5, 0x21, 0x00


	//----- nvinfo : EIATTR_KPARAM_INFO
	.align		4
.L_301:
        /*0068*/ 	.byte	0x04, 0x17
        /*006a*/ 	.short	(.L_303 - .L_302)
.L_302:
        /*006c*/ 	.word	0x00000000
        /*0070*/ 	.short	0x0002
        /*0072*/ 	.short	0x0010
        /*0074*/ 	.byte	0x00, 0xf5, 0x21, 0x00


	//----- nvinfo : EIATTR_KPARAM_INFO
	.align		4
.L_303:
        /*0078*/ 	.byte	0x04, 0x17
        /*007a*/ 	.short	(.L_305 - .L_304)
.L_304:
        /*007c*/ 	.word	0x00000000
        /*0080*/ 	.short	0x0001
        /*0082*/ 	.short	0x0008
        /*0084*/ 	.byte	0x00, 0xf5, 0x21, 0x00


	//----- nvinfo : EIATTR_KPARAM_INFO
	.align		4
.L_305:
        /*0088*/ 	.byte	0x04, 0x17
        /*008a*/ 	.short	(.L_307 - .L_306)
.L_306:
        /*008c*/ 	.word	0x00000000
        /*0090*/ 	.short	0x0000
        /*0092*/ 	.short	0x0000
        /*0094*/ 	.byte	0x00, 0xf5, 0x21, 0x00


	//----- nvinfo : EIATTR_SPARSE_MMA_MASK
	.align		4
.L_307:
        /*0098*/ 	.byte	0x03, 0x50
        /*009a*/ 	.short	0x0000


	//----- nvinfo : EIATTR_MAXREG_COUNT
	.align		4
        /*009c*/ 	.byte	0x03, 0x1b
        /*009e*/ 	.short	0x00ff


	//----- nvinfo : EIATTR_MERCURY_ISA_VERSION
	.align		4
        /*00a0*/ 	.byte	0x03, 0x5f
        /*00a2*/ 	.short	0x0101


	//----- nvinfo : EIATTR_VRC_CTA_INIT_COUNT
	.align		4
        /*00a4*/ 	.byte	0x02, 0x4a
	.zero		1
	.zero		1


	//----- nvinfo : EIATTR_EXIT_INSTR_OFFSETS
	.align		4
        /*00a8*/ 	.byte	0x04, 0x1c
        /*00aa*/ 	.short	(.L_309 - .L_308)


	//   ....[0]....
.L_308:
        /*00ac*/ 	.word	0x00000070


	//   ....[1]....
        /*00b0*/ 	.word	0x000004b0


	//----- nvinfo : EIATTR_CRS_STACK_SIZE
	.align		4
.L_309:
        /*00b4*/ 	.byte	0x04, 0x1e
        /*00b6*/ 	.short	(.L_311 - .L_310)
.L_310:
        /*00b8*/ 	.word	0x00000000


	//----- nvinfo : EIATTR_CBANK_PARAM_SIZE
	.align		4
.L_311:
        /*00bc*/ 	.byte	0x03, 0x19
        /*00be*/ 	.short	0x0038


	//----- nvinfo : EIATTR_PARAM_CBANK
	.align		4
        /*00c0*/ 	.byte	0x04, 0x0a
        /*00c2*/ 	.short	(.L_313 - .L_312)
	.align		4
.L_312:
        /*00c4*/ 	.word	index@(.nv.constant0._Z14buildHashTablePiS_S_S_S_iiii)
        /*00c8*/ 	.short	0x0380
        /*00ca*/ 	.short	0x0038


	//----- nvinfo : EIATTR_SW_WAR
	.align		4
.L_313:
        /*00cc*/ 	.byte	0x04, 0x36
        /*00ce*/ 	.short	(.L_315 - .L_314)
.L_314:
        /*00d0*/ 	.word	0x00000008
.L_315:


//--------------------- .nv.info._Z20buildHashTableOffsetPiS_ii --------------------------
	.section	.nv.info._Z20buildHashTableOffsetPiS_ii,"",@"SHT_CUDA_INFO"
	.sectionflags	@""
	.align	4


	//----- nvinfo : EIATTR_CUDA_API_VERSION
	.align		4
        /*0000*/ 	.byte	0x04, 0x37
        /*0002*/ 	.short	(.L_317 - .L_316)
.L_316:
        /*0004*/ 	.word	0x00000082


	//----- nvinfo : EIATTR_KPARAM_INFO
	.align		4
.L_317:
        /*0008*/ 	.byte	0x04, 0x17
        /*000a*/ 	.short	(.L_319 - .L_318)
.L_318:
        /*000c*/ 	.word	0x00000000
        /*0010*/ 	.short	0x0003
        /*0012*/ 	.short	0x0014
        /*0014*/ 	.byte	0x00, 0xf0, 0x11, 0x00


	//----- nvinfo : EIATTR_KPARAM_INFO
	.align		4
.L_319:
        /*0018*/ 	.byte	0x04, 0x17
        /*001a*/ 	.short	(.L_321 - .L_320)
.L_320:
        /*001c*/ 	.word	0x00000000
        /*0020*/ 	.short	0x0002
        /*0022*/ 	.short	0x0010
        /*0024*/ 	.byte	0x00, 0xf0, 0x11, 0x00


	//----- nvinfo : EIATTR_KPARAM_INFO
	.align		4
.L_321:
        /*0028*/ 	.byte	0x04, 0x17
        /*002a*/ 	.short	(.L_323 - .L_322)
.L_322:
        /*002c*/ 	.word	0x00000000
        /*0030*/ 	.short	0x0001
        /*0032*/ 	.short	0x0008
        /*0034*/ 	.byte	0x00, 0xf5, 0x21, 0x00


	//----- nvinfo : EIATTR_KPARAM_INFO
	.align		4
.L_323:
        /*0038*/ 	.byte	0x04, 0x17
        /*003a*/ 	.short	(.L_325 - .L_324)
.L_324:
        /*003c*/ 	.word	0x00000000
        /*0040*/ 	.short	0x0000
        /*0042*/ 	.short	0x0000
        /*0044*/ 	.byte	0x00, 0xf5, 0x21, 0x00


	//----- nvinfo : EIATTR_SPARSE_MMA_MASK
	.align		4
.L_325:
        /*0048*/ 	.byte	0x03, 0x50
        /*004a*/ 	.short	0x0000


	//----- nvinfo : EIATTR_MAXREG_COUNT
	.align		4
        /*004c*/ 	.byte	0x03, 0x1b
        /*004e*/ 	.short	0x00ff


	//----- nvinfo : EIATTR_MERCURY_ISA_VERSION
	.align		4
        /*0050*/ 	.byte	0x03, 0x5f
        /*0052*/ 	.short	0x0101


	//----- nvinfo : EIATTR_VRC_CTA_INIT_COUNT
	.align		4
        /*0054*/ 	.byte	0x02, 0x4a
	.zero		1
	.zero		1


	//----- nvinfo : EIATTR_EXIT_INSTR_OFFSETS
	.align		4
        /*0058*/ 	.byte	0x04, 0x1c
        /*005a*/ 	.short	(.L_327 - .L_326)


	//   ....[0]....
.L_326:
        /*005c*/ 	.word	0x00000090


	//   ....[1]....
        /*0060*/ 	.word	0x000003b0


	//   ....[2]....
        /*0064*/ 	.word	0x00000530


	//----- nvinfo : EIATTR_CRS_STACK_SIZE
	.align		4
.L_327:
        /*0068*/ 	.byte	0x04, 0x1e
        /*006a*/ 	.short	(.L_329 - .L_328)
.L_328:
        /*006c*/ 	.word	0x00000000


	//----- nvinfo : EIATTR_CBANK_PARAM_SIZE
	.align		4
.L_329:
        /*0070*/ 	.byte	0x03, 0x19
        /*0072*/ 	.short	0x0018


	//----- nvinfo : EIATTR_PARAM_CBANK
	.align		4
        /*0074*/ 	.byte	0x04, 0x0a
        /*0076*/ 	.short	(.L_331 - .L_330)
	.align		4
.L_330:
        /*0078*/ 	.word	index@(.nv.constant0._Z20buildHashTableOffsetPiS_ii)
        /*007c*/ 	.short	0x0380
        /*007e*/ 	.short	0x0018


	//----- nvinfo : EIATTR_SW_WAR
	.align		4
.L_331:
        /*0080*/ 	.byte	0x04, 0x36
        /*0082*/ 	.short	(.L_333 - .L_332)
.L_332:
        /*0084*/ 	.word	0x00000008
.L_333:


//--------------------- .nv.info._Z22translateIntoCSRKernelPiiiS_S_ --------------------------
	.section	.nv.info._Z22translateIntoCSRKernelPiiiS_S_,"",@"SHT_CUDA_INFO"
	.sectionflags	@""
	.align	4


	//----- nvinfo : EIATTR_CUDA_API_VERSION
	.align		4
        /*0000*/ 	.byte	0x04, 0x37
        /*0002*/ 	.short	(.L_335 - .L_334)
.L_334:
        /*0004*/ 	.word	0x00000082


	//----- nvinfo : EIATTR_KPARAM_INFO
	.align		4
.L_335:
        /*0008*/ 	.byte	0x04, 0x17
        /*000a*/ 	.short	(.L_337 - .L_336)
.L_336:
        /*000c*/ 	.word	0x00000000
        /*0010*/ 	.short	0x0004
        /*0012*/ 	.short	0x0018
        /*0014*/ 	.byte	0x00, 0xf5, 0x21, 0x00


	//----- nvinfo : EIATTR_KPARAM_INFO
	.align		4
.L_337:
        /*0018*/ 	.byte	0x04, 0x17
        /*001a*/ 	.short	(.L_339 - .L_338)
.L_338:
        /*001c*/ 	.word	0x00000000
        /*0020*/ 	.short	0x0003
        /*0022*/ 	.short	0x0010
        /*0024*/ 	.byte	0x00, 0xf5, 0x21, 0x00


	//----- nvinfo : EIATTR_KPARAM_INFO
	.align		4
.L_339:
        /*0028*/ 	.byte	0x04, 0x17
        /*002a*/ 	.short	(.L_341 - .L_340)
.L_340:
        /*002c*/ 	.word	0x00000000
        /*0030*/ 	.short	0x0002
        /*0032*/ 	.short	0x000c
        /*0034*/ 	.byte	0x00, 0xf0, 0x11, 0x00


	//----- nvinfo : EIATTR_KPARAM_INFO
	.align		4
.L_341:
        /*0038*/ 	.byte	0x04, 0x17
        /*003a*/ 	.short	(.L_343 - .L_342)
.L_342:
        /*003c*/ 	.word	0x00000000
        /*0040*/ 	.short	0x0001
        /*0042*/ 	.short	0x0008
        /*0044*/ 	.byte	0x00, 0xf0, 0x11, 0x00


	//----- nvinfo : EIATTR_KPARAM_INFO
	.align		4
.L_343:
        /*0048*/ 	.byte	0x04, 0x17
        /*004a*/ 	.short	(.L_345 - .L_344)
.L_344:
        /*004c*/ 	.word	0x00000000
        /*0050*/ 	.short	0x0000
        /*0052*/ 	.short	0x0000
        /*0054*/ 	.byte	0x00, 0xf5, 0x21, 0x00


	//----- nvinfo : EIATTR_SPARSE_MMA_MASK
	.align		4
.L_345:
        /*0058*/ 	.byte	0x03, 0x50
        /*005a*/ 	.short	0x0000


	//----- nvinfo : EIATTR_MAXREG_COUNT
	.align		4
        /*005c*/ 	.byte	0x03, 0x1b
        /*005e*/ 	.short	0x00ff


	//----- nvinfo : EIATTR_MERCURY_ISA_VERSION
	.align		4
        /*0060*/ 	.byte	0x03, 0x5f
        /*0062*/ 	.short	0x0101


	//----- nvinfo : EIATTR_VRC_CTA_INIT_COUNT
	.align		4
        /*0064*/ 	.byte	0x02, 0x4a
	.zero		1
	.zero		1


	//----- nvinfo : EIATTR_EXIT_INSTR_OFFSETS
	.align		4
        /*0068*/ 	.byte	0x04, 0x1c
        /*006a*/ 	.short	(.L_347 - .L_346)


	//   ....[0]....
.L_346:
        /*006c*/ 	.word	0x00000090


	//   ....[1]....
        /*0070*/ 	.word	0x000003d0


	//   ....[2]....
        /*0074*/ 	.word	0x00000620


	//----- nvinfo : EIATTR_CRS_STACK_SIZE
	.align		4
.L_347:
        /*0078*/ 	.byte	0x04, 0x1e
        /*007a*/ 	.short	(.L_349 - .L_348)
.L_348:
        /*007c*/ 	.word	0x00000000


	//----- nvinfo : EIATTR_CBANK_PARAM_SIZE
	.align		4
.L_349:
        /*0080*/ 	.byte	0x03, 0x19
        /*0082*/ 	.short	0x0020


	//----- nvinfo : EIATTR_PARAM_CBANK
	.align		4
        /*0084*/ 	.byte	0x04, 0x0a
        /*0086*/ 	.short	(.L_351 - .L_350)
	.align		4
.L_350:
        /*0088*/ 	.word	index@(.nv.constant0._Z22translateIntoCSRKernelPiiiS_S_)
        /*008c*/ 	.short	0x0380
        /*008e*/ 	.short	0x0020


	//----- nvinfo : EIATTR_SW_WAR
	.align		4
.L_351:
        /*0090*/ 	.byte	0x04, 0x36
        /*0092*/ 	.short	(.L_353 - .L_352)
.L_352:
        /*0094*/ 	.word	0x00000008
.L_353:


//--------------------- .nv.callgraph             --------------------------
	.section	.nv.callgraph,"",@"SHT_CUDA_CALLGRAPH"
	.align	4
	.sectionentsize	8
	.align		4
        /*0000*/ 	.word	0x00000000
	.align		4
        /*0004*/ 	.word	0xffffffff
	.align		4
        /*0008*/ 	.word	index@(_Z9DFSKerneliiiiiPiS_S_S_S_S_S_S_S_)
	.align		4
        /*000c*/ 	.word	index@(free)
	.align		4
        /*0010*/ 	.word	index@(_Z9DFSKerneliiiiiPiS_S_S_S_S_S_S_S_)
	.align		4
        /*0014*/ 	.word	index@(vprintf)
	.align		4
        /*0018*/ 	.word	index@(_Z9DFSKerneliiiiiPiS_S_S_S_S_S_S_S_)
	.align		4
        /*001c*/ 	.word	index@(malloc)
	.align		4
        /*0020*/ 	.word	0x00000000
	.align		4
        /*0024*/ 	.word	0xfffffffe
	.align		4
        /*0028*/ 	.word	0x00000000
	.align		4
        /*002c*/ 	.word	0xfffffffd
	.align		4
        /*0030*/ 	.word	0x00000000
	.align		4
        /*0034*/ 	.word	0xfffffffc


//--------------------- .nv.constant4             --------------------------
	.section	.nv.constant4,"a",@progbits
	.align	8
	.align		8
.nv.constant4:
        /*0000*/ 	.dword	_ZN34_INTERNAL_bc2918b8_4_k_cu_edgelist4cuda3std3__45__cpo5beginE
	.align		8
        /*0008*/ 	.dword	_ZN34_INTERNAL_bc2918b8_4_k_cu_edgelist4cuda3std3__45__cpo3endE
	.align		8
        /*0010*/ 	.dword	_ZN34_INTERNAL_bc2918b8_4_k_cu_edgelist4cuda3std3__45__cpo6cbeginE
	.align		8
        /*0018*/ 	.dword	_ZN34_INTERNAL_bc2918b8_4_k_cu_edgelist4cuda3std3__45__cpo4cendE
	.align		8
        /*0020*/ 	.dword	_ZN34_INTERNAL_bc2918b8_4_k_cu_edgelist4cuda3std3__45__cpo6rbeginE
	.align		8
        /*0028*/ 	.dword	_ZN34_INTERNAL_bc2918b8_4_k_cu_edgelist4cuda3std3__45__cpo4rendE
	.align		8
        /*0030*/ 	.dword	_ZN34_INTERNAL_bc2918b8_4_k_cu_edgelist4cuda3std3__45__cpo7crbeginE
	.align		8
        /*0038*/ 	.dword	_ZN34_INTERNAL_bc2918b8_4_k_cu_edgelist4cuda3std3__45__cpo5crendE
	.align		8
        /*0040*/ 	.dword	_ZN34_INTERNAL_bc2918b8_4_k_cu_edgelist4cuda3std3__436_GLOBAL__N__bc2918b8_4_k_cu_edgelist6ignoreE
	.align		8
        /*0048*/ 	.dword	_ZN34_INTERNAL_bc2918b8_4_k_cu_edgelist4cuda3std3__419piecewise_constructE
	.align		8
        /*0050*/ 	.dword	_ZN34_INTERNAL_bc2918b8_4_k_cu_edgelist4cuda3std3__48in_placeE
	.align		8
        /*0058*/ 	.dword	_ZN34_INTERNAL_bc2918b8_4_k_cu_edgelist4cuda3std3__420unreachable_sentinelE
	.align		8
        /*0060*/ 	.dword	_ZN34_INTERNAL_bc2918b8_4_k_cu_edgelist4cuda3std3__47nulloptE
	.align		8
        /*0068*/ 	.dword	_ZN34_INTERNAL_bc2918b8_4_k_cu_edgelist4cuda3std3__48unexpectE
	.align		8
        /*0070*/ 	.dword	_ZN34_INTERNAL_bc2918b8_4_k_cu_edgelist4cuda3std6ranges3__45__cpo4swapE
	.align		8
        /*0078*/ 	.dword	_ZN34_INTERNAL_bc2918b8_4_k_cu_edgelist4cuda3std6ranges3__45__cpo9iter_moveE
	.align		8
        /*0080*/ 	.dword	_ZN34_INTERNAL_bc2918b8_4_k_cu_edgelist4cuda3std6ranges3__45__cpo5beginE
	.align		8
        /*0088*/ 	.dword	_ZN34_INTERNAL_bc2918b8_4_k_cu_edgelist4cuda3std6ranges3__45__cpo3endE
	.align		8
        /*0090*/ 	.dword	_ZN34_INTERNAL_bc2918b8_4_k_cu_edgelist4cuda3std6ranges3__45__cpo6cbeginE
	.align		8
        /*0098*/ 	.dword	_ZN34_INTERNAL_bc2918b8_4_k_cu_edgelist4cuda3std6ranges3__45__cpo4cendE
	.align		8
        /*00a0*/ 	.dword	_ZN34_INTERNAL_bc2918b8_4_k_cu_edgelist4cuda3std6ranges3__45__cpo7advanceE
	.align		8
        /*00a8*/ 	.dword	_ZN34_INTERNAL_bc2918b8_4_k_cu_edgelist4cuda3std6ranges3__45__cpo9iter_swapE
	.align		8
        /*00b0*/ 	.dword	_ZN34_INTERNAL_bc2918b8_4_k_cu_edgelist4cuda3std6ranges3__45__cpo4nextE
	.align		8
        /*00b8*/ 	.dword	_ZN34_INTERNAL_bc2918b8_4_k_cu_edgelist4cuda3std6ranges3__45__cpo4prevE
	.align		8
        /*00c0*/ 	.dword	_ZN34_INTERNAL_bc2918b8_4_k_cu_edgelist4cuda3std6ranges3__45__cpo4dataE
	.align		8
        /*00c8*/ 	.dword	_ZN34_INTERNAL_bc2918b8_4_k_cu_edgelist4cuda3std6ranges3__45__cpo5cdataE
	.align		8
        /*00d0*/ 	.dword	_ZN34_INTERNAL_bc2918b8_4_k_cu_edgelist4cuda3std6ranges3__45__cpo4sizeE
	.align		8
        /*00d8*/ 	.dword	_ZN34_INTERNAL_bc2918b8_4_k_cu_edgelist4cuda3std6ranges3__45__cpo5ssizeE
	.align		8
        /*00e0*/ 	.dword	_ZN34_INTERNAL_bc2918b8_4_k_cu_edgelist4cuda3std6ranges3__45__cpo8distanceE
	.align		8
        /*00e8*/ 	.dword	_ZN34_INTERNAL_bc2918b8_4_k_cu_edgelist6thrust24THRUST_300001_SM_1000_NS8cuda_cub3parE
	.align		8
        /*00f0*/ 	.dword	_ZN34_INTERNAL_bc2918b8_4_k_cu_edgelist6thrust24THRUST_300001_SM_1000_NS8cuda_cub10par_nosyncE
	.align		8
        /*00f8*/ 	.dword	_ZN34_INTERNAL_bc2918b8_4_k_cu_edgelist6thrust24THRUST_300001_SM_1000_NS6system6detail10sequential3seqE
	.align		8
        /*0100*/ 	.dword	_ZN34_INTERNAL_bc2918b8_4_k_cu_edgelist6thrust24THRUST_300001_SM_1000_NS6system3cpp3parE
	.align		8
        /*0108*/ 	.dword	_ZN34_INTERNAL_bc2918b8_4_k_cu_edgelist6thrust24THRUST_300001_SM_1000_NS12placeholders2_1E
	.align		8
        /*0110*/ 	.dword	_ZN34_INTERNAL_bc2918b8_4_k_cu_edgelist6thrust24THRUST_300001_SM_1000_NS12placeholders2_2E
	.align		8
        /*0118*/ 	.dword	_ZN34_INTERNAL_bc2918b8_4_k_cu_edgelist6thrust24THRUST_300001_SM_1000_NS12placeholders2_3E
	.align		8
        /*0120*/ 	.dword	_ZN34_INTERNAL_bc2918b8_4_k_cu_edgelist6thrust24THRUST_300001_SM_1000_NS12placeholders2_4E
	.align		8
        /*0128*/ 	.dword	_ZN34_INTERNAL_bc2918b8_4_k_cu_edgelist6thrust24THRUST_300001_SM_1000_NS12placeholders2_5E
	.align		8
        /*0130*/ 	.dword	_ZN34_INTERNAL_bc2918b8_4_k_cu_edgelist6thrust24THRUST_300001_SM_1000_NS12placeholders2_6E
	.align		8
        /*0138*/ 	.dword	_ZN34_INTERNAL_bc2918b8_4_k_cu_edgelist6thrust24THRUST_300001_SM_1000_NS12placeholders2_7E
	.align		8
        /*0140*/ 	.dword	_ZN34_INTERNAL_bc2918b8_4_k_cu_edgelist6thrust24THRUST_300001_SM_1000_NS12placeholders2_8E
	.align		8
        /*0148*/ 	.dword	_ZN34_INTERNAL_bc2918b8_4_k_cu_edgelist6thrust24THRUST_300001_SM_1000_NS12placeholders2_9E
	.align		8
        /*0150*/ 	.dword	_ZN34_INTERNAL_bc2918b8_4_k_cu_edgelist6thrust24THRUST_300001_SM_1000_NS12placeholders3_10E
	.align		8
        /*0158*/ 	.dword	_ZN34_INTERNAL_bc2918b8_4_k_cu_edgelist6thrust24THRUST_300001_SM_1000_NS3seqE
	.align		8
        /*0160*/ 	.dword	_ZN34_INTERNAL_bc2918b8_4_k_cu_edgelist6thrust24THRUST_300001_SM_1000_NS6deviceE
	.align		8
        /*0168*/ 	.dword	$str
	.align		8
        /*0170*/ 	.dword	$str$1
	.align		8
        /*0178*/ 	.dword	$str$2
	.align		8
        /*0180*/ 	.dword	$str$3
	.align		8
        /*0188*/ 	.dword	$str$4
	.align		8
        /*0190*/ 	.dword	vprintf
	.align		8
        /*0198*/ 	.dword	free
	.align		8
        /*01a0*/ 	.dword	malloc


//--------------------- .text._ZN3cub18CUB_300001_SM_10006detail6reduce28DeviceReduceSingleTileKernelINS2_10policy_hubIijN4cuda3__47maximumIvEEE10Policy1000EPiSB_iS8_iiNS5_3std3__410__identityEEEvT0_T1_T2_T3_T4_T6_ --------------------------
	.section	.text._ZN3cub18CUB_300001_SM_10006detail6reduce28DeviceReduceSingleTileKernelINS2_10policy_hubIijN4cuda3__47maximumIvEEE10Policy1000EPiSB_iS8_iiNS5_3std3__410__identityEEEvT0_T1_T2_T3_T4_T6_,"ax",@progbits
	.align	128
        .global         _ZN3cub18CUB_300001_SM_10006detail6reduce28DeviceReduceSingleTileKernelINS2_10policy_hubIijN4cuda3__47maximumIvEEE10Policy1000EPiSB_iS8_iiNS5_3std3__410__identityEEEvT0_T1_T2_T3_T4_T6_
        .type           _ZN3cub18CUB_300001_SM_10006detail6reduce28DeviceReduceSingleTileKernelINS2_10policy_hubIijN4cuda3__47maximumIvEEE10Policy1000EPiSB_iS8_iiNS5_3std3__410__identityEEEvT0_T1_T2_T3_T4_T6_,@function
        .size           _ZN3cub18CUB_300001_SM_10006detail6reduce28DeviceReduceSingleTileKernelINS2_10policy_hubIijN4cuda3__47maximumIvEEE10Policy1000EPiSB_iS8_iiNS5_3std3__410__identityEEEvT0_T1_T2_T3_T4_T6_,(.L_x_353 - _ZN3cub18CUB_300001_SM_10006detail6reduce28DeviceReduceSingleTileKernelINS2_10policy_hubIijN4cuda3__47maximumIvEEE10Policy1000EPiSB_iS8_iiNS5_3std3__410__identityEEEvT0_T1_T2_T3_T4_T6_)
        .other          _ZN3cub18CUB_300001_SM_10006detail6reduce28DeviceReduceSingleTileKernelINS2_10policy_hubIijN4cuda3__47maximumIvEEE10Policy1000EPiSB_iS8_iiNS5_3std3__410__identityEEEvT0_T1_T2_T3_T4_T6_,@"STO_CUDA_ENTRY STV_DEFAULT"
_ZN3cub18CUB_300001_SM_10006detail6reduce28DeviceReduceSingleTileKernelINS2_10policy_hubIijN4cuda3__47maximumIvEEE10Policy1000EPiSB_iS8_iiNS5_3std3__410__identityEEEvT0_T1_T2_T3_T4_T6_:
.text._ZN3cub18CUB_300001_SM_10006detail6reduce28DeviceReduceSingleTileKernelINS2_10policy_hubIijN4cuda3__47maximumIvEEE10Policy1000EPiSB_iS8_iiNS5_3std3__410__identityEEEvT0_T1_T2_T3_T4_T6_:
[----:B------:R-:W-:Y:S01]  /*0000*/  LDC R1, c[0x0][0x37c] ;  /* 0x0000df00ff017b82 */ /* 0x000fe20000000800 */
[----:B------:R-:W0:Y:S01]  /*0010*/  LDCU UR4, c[0x0][0x390] ;  /* 0x00007200ff0477ac */ /* 0x000e220008000800 */
[----:B------:R-:W1:Y:S01]  /*0020*/  LDCU.64 UR6, c[0x0][0x358] ;  /* 0x00006b00ff0677ac */ /* 0x000e620008000a00 */
[----:B0-----:R-:W-:-:S05]  /*0030*/  IMAD.U32 R2, RZ, RZ, UR4 ;  /* 0x00000004ff027e24 */ /* 0x001fca000f8e00ff */
[----:B------:R-:W-:-:S13]  /*0040*/  ISETP.NE.AND P0, PT, R2, RZ, PT ;  /* 0x000000ff0200720c */ /* 0x000fda0003f05270 */
[----:B-1----:R-:W-:Y:S05]  /*0050*/  @P0 BRA `(.L_x_0) ;  /* 0x00000000001c0947 */ /* 0x002fea0003800000 */
[----:B------:R-:W0:Y:S02]  /*0060*/  S2R R0, SR_TID.X ;  /* 0x0000000000007919 */ /* 0x000e240000002100 */
[----:B0-----:R-:W-:-:S13]  /*0070*/  ISETP.NE.AND P0, PT, R0, RZ, PT ;  /* 0x000000ff0000720c */ /* 0x001fda0003f05270 */
[----:B------:R-:W-:Y:S05]  /*0080*/  @P0 EXIT ;  /* 0x000000000000094d */ /* 0x000fea0003800000 */
[----:B------:R-:W0:Y:S08]  /*0090*/  LDC R5, c[0x0][0x398] ;  /* 0x0000e600ff057b82 */ /* 0x000e300000000800 */
[----:B------:R-:W0:Y:S02]  /*00a0*/  LDC.64 R2, c[0x0][0x388] ;  /* 0x0000e200ff027b82 */ /* 0x000e240000000a00 */
[----:B0-----:R-:W-:Y:S01]  /*00b0*/  STG.E desc[UR6][R2.64], R5 ;  /* 0x0000000502007986 */ /* 0x001fe2000c101906 */
[----:B------:R-:W-:Y:S05]  /*00c0*/  EXIT ;  /* 0x000000000000794d */ /* 0x000fea0003800000 */
.L_x_0:
[----:B------:R-:W0:Y:S01]  /*00d0*/  LDCU UR4, c[0x0][0x380] ;  /* 0x00007000ff0477ac */ /* 0x000e220008000800 */
[----:B------:R-:W-:Y:S01]  /*00e0*/  BSSY.RECONVERGENT B0, `(.L_x_1) ;  /* 0x0000331000007945 */ /* 0x000fe20003800200 */
[----:B0-----:R-:W-:-:S09]  /*00f0*/  ULOP3.LUT UP0, URZ, UR4, 0xf, URZ, 0xc0, !UPT ;  /* 0x0000000f04ff7892 */ /* 0x001fd2000f80c0ff */
[----:B------:R-:W-:Y:S05]  /*0100*/  BRA.U UP0, `(.L_x_2) ;  /* 0x0000001900307547 */ /* 0x000fea000b800000 */
[----:B------:R-:W-:-:S13]  /*0110*/  ISETP.GT.AND P0, PT, R2, 0xfff, PT ;  /* 0x00000fff0200780c */ /* 0x000fda0003f04270 */
[----:B------:R-:W-:Y:S05]  /*0120*/  @P0 BRA `(.L_x_3) ;  /* 0x0000000c00280947 */ /* 0x000fea0003800000 */
[----:B------:R-:W0:Y:S01]  /*0130*/  S2R R3, SR_TID.X ;  /* 0x0000000000037919 */ /* 0x000e220000002100 */
[----:B------:R-:W-:Y:S01]  /*0140*/  BSSY.RECONVERGENT B1, `(.L_x_4) ;  /* 0x0000009000017945 */ /* 0x000fe20003800200 */
[----:B------:R-:W-:Y:S01]  /*0150*/  IMAD.MOV.U32 R0, RZ, RZ, RZ ;  /* 0x000000ffff007224 */ /* 0x000fe200078e00ff */
[----:B0-----:R-:W-:Y:S01]  /*0160*/  ISETP.GE.AND P0, PT, R3, R2, PT ;  /* 0x000000020300720c */ /* 0x001fe20003f06270 */
[----:B------:R-:W-:-:S12]  /*0170*/  IMAD.MOV.U32 R11, RZ, RZ, R3 ;  /* 0x000000ffff0b7224 */ /* 0x000fd800078e0003 */
[----:B------:R-:W-:Y:S05]  /*0180*/  @P0 BRA `(.L_x_5) ;  /* 0x0000000000100947 */ /* 0x000fea0003800000 */
[----:B------:R-:W0:Y:S02]  /*0190*/  LDC.64 R4, c[0x0][0x380] ;  /* 0x0000e000ff047b82 */ /* 0x000e240000000a00 */
[----:B0-----:R-:W-:-:S05]  /*01a0*/  IMAD.WIDE.U32 R4, R3, 0x4, R4 ;  /* 0x0000000403047825 */ /* 0x001fca00078e0004 */
[----:B------:R0:W5:Y:S01]  /*01b0*/  LDG.E.CONSTANT R0, desc[UR6][R4.64] ;  /* 0x0000000604007981 */ /* 0x000162000c1e9900 */
[----:B------:R-:W-:-:S07]  /*01c0*/  VIADD R11, R3, 0x100 ;  /* 0x00000100030b7836 */ /* 0x000fce0000000000 */
.L_x_5:
[----:B------:R-:W-:Y:S05]  /*01d0*/  BSYNC.RECONVERGENT B1 ;  /* 0x0000000000017941 */ /* 0x000fea0003800200 */
.L_x_4:
[----:B------:R-:W-:Y:S01]  /*01e0*/  ISETP.GE.AND P0, PT, R11, R2, PT ;  /* 0x000000020b00720c */ /* 0x000fe20003f06270 */
[----:B------:R-:W-:-:S12]  /*01f0*/  BSSY.RECONVERGENT B1, `(.L_x_6) ;  /* 0x0000066000017945 */ /* 0x000fd80003800200 */
[----:B------:R-:W-:Y:S05]  /*0200*/  @P0 BRA `(.L_x_7) ;  /* 0x0000000400900947 */ /* 0x000fea0003800000 */
[----:B0-----:R-:W-:Y:S01]  /*0210*/  LOP3.LUT R5, RZ, R11, RZ, 0x33, !PT ;  /* 0x0000000bff057212 */ /* 0x001fe200078e33ff */
[----:B------:R-:W-:Y:S04]  /*0220*/  BSSY.RECONVERGENT B2, `(.L_x_8) ;  /* 0x0000015000027945 */ /* 0x000fe80003800200 */
[----:B------:R-:W-:-:S05]  /*0230*/  IMAD.IADD R6, R5, 0x1, R2 ;  /* 0x0000000105067824 */ /* 0x000fca00078e0202 */
[C---:B------:R-:W-:Y:S02]  /*0240*/  LOP3.LUT R4, R6.reuse, 0x300, RZ, 0xc0, !PT ;  /* 0x0000030006047812 */ /* 0x040fe400078ec0ff */
[----:B------:R-:W-:Y:S02]  /*0250*/  ISETP.GE.U32.AND P1, PT, R6, 0x300, PT ;  /* 0x000003000600780c */ /* 0x000fe40003f26070 */
[----:B------:R-:W-:-:S13]  /*0260*/  ISETP.NE.AND P0, PT, R4, 0x300, PT ;  /* 0x000003000400780c */ /* 0x000fda0003f05270 */
[----:B------:R-:W-:Y:S05]  /*0270*/  @!P0 BRA `(.L_x_9) ;  /* 0x00000000003c8947 */ /* 0x000fea0003800000 */
[----:B------:R-:W0:Y:S01]  /*0280*/  LDC.64 R4, c[0x0][0x380] ;  /* 0x0000e000ff047b82 */ /* 0x000e220000000a00 */
[----:B------:R-:W-:-:S04]  /*0290*/  LEA.HI R6, R6, 0x1, RZ, 0x18 ;  /* 0x0000000106067811 */ /* 0x000fc800078fc0ff */
[----:B------:R-:W-:-:S05]  /*02a0*/  LOP3.LUT R6, R6, 0x3, RZ, 0xc0, !PT ;  /* 0x0000000306067812 */ /* 0x000fca00078ec0ff */
[----:B------:R-:W-:Y:S02]  /*02b0*/  IMAD.MOV R6, RZ, RZ, -R6 ;  /* 0x000000ffff067224 */ /* 0x000fe400078e0a06 */
[----:B0-----:R-:W-:-:S04]  /*02c0*/  IMAD.WIDE.U32 R4, R11, 0x4, R4 ;  /* 0x000000040b047825 */ /* 0x001fc800078e0004 */
[----:B------:R-:W-:-:S07]  /*02d0*/  IMAD.MOV.U32 R7, RZ, RZ, R5 ;  /* 0x000000ffff077224 */ /* 0x000fce00078e0005 */
.L_x_10:
[----:B------:R-:W-:-:S06]  /*02e0*/  IMAD.MOV.U32 R5, RZ, RZ, R7 ;  /* 0x000000ffff057224 */ /* 0x000fcc00078e0007 */
[----:B------:R0:W2:Y:S01]  /*02f0*/  LDG.E.CONSTANT R5, desc[UR6][R4.64] ;  /* 0x0000000604057981 */ /* 0x0000a2000c1e9900 */
[----:B------:R-:W-:Y:S02]  /*0300*/  VIADD R6, R6, 0x1 ;  /* 0x0000000106067836 */ /* 0x000fe40000000000 */
[----:B------:R-:W-:-:S03]  /*0310*/  VIADD R11, R11, 0x100 ;  /* 0x000001000b0b7836 */ /* 0x000fc60000000000 */
[----:B------:R-:W-:Y:S02]  /*0320*/  ISETP.NE.AND P0, PT, R6, RZ, PT ;  /* 0x000000ff0600720c */ /* 0x000fe40003f05270 */
[----:B0-----:R-:W-:-:S05]  /*0330*/  IADD3 R4, P2, PT, R4, 0x400, RZ ;  /* 0x0000040004047810 */ /* 0x001fca0007f5e0ff */
[----:B------:R-:W-:Y:S01]  /*0340*/  IMAD.X R7, RZ, RZ, R7, P2 ;  /* 0x000000ffff077224 */ /* 0x000fe200010e0607 */
[----:B--2--5:R-:W-:-:S05]  /*0350*/  VIMNMX R0, PT, PT, R5, R0, !PT ;  /* 0x0000000005007248 */ /* 0x024fca0007fe0100 */
[----:B------:R-:W-:Y:S05]  /*0360*/  @P0 BRA `(.L_x_10) ;  /* 0xfffffffc00dc0947 */ /* 0x000fea000383ffff */
.L_x_9:
[----:B------:R-:W-:Y:S05]  /*0370*/  BSYNC.RECONVERGENT B2 ;  /* 0x0000000000027941 */ /* 0x000fea0003800200 */
.L_x_8:
[----:B------:R-:W-:Y:S05]  /*0380*/  @!P1 BRA `(.L_x_7) ;  /* 0x0000000400309947 */ /* 0x000fea0003800000 */
[----:B------:R-:W-:Y:S01]  /*0390*/  IMAD.IADD R4, R2, 0x1, -R11 ;  /* 0x0000000102047824 */ /* 0x000fe200078e0a0b */
[----:B------:R-:W-:Y:S01]  /*03a0*/  BSSY.RECONVERGENT B2, `(.L_x_11) ;  /* 0x0000029000027945 */ /* 0x000fe20003800200 */
[----:B------:R-:W-:-:S03]  /*03b0*/  PLOP3.LUT P0, PT, PT, PT, PT, 0x80, 0x8 ;  /* 0x000000000008781c */ /* 0x000fc60003f0f070 */
[----:B------:R-:W-:-:S13]  /*03c0*/  ISETP.GT.AND P1, PT, R4, 0xc00, PT ;  /* 0x00000c000400780c */ /* 0x000fda0003f24270 */
[----:B------:R-:W-:Y:S05]  /*03d0*/  @!P1 BRA `(.L_x_12) ;  /* 0x0000000000949947 */ /* 0x000fea0003800000 */
[----:B------:R-:W-:Y:S01]  /*03e0*/  PLOP3.LUT P0, PT, PT, PT, PT, 0x8, 0x80 ;  /* 0x000000000080781c */ /* 0x000fe20003f0e170 */
[----:B------:R-:W-:-:S12]  /*03f0*/  VIADD R10, R2, 0xfffff400 ;  /* 0xfffff400020a7836 */ /* 0x000fd80000000000 */
.L_x_13:
[----:B------:R-:W0:Y:S01]  /*0400*/  LDC.64 R6, c[0x0][0x380] ;  /* 0x0000e000ff067b82 */ /* 0x000e220000000a00 */
[C---:B------:R-:W-:Y:S02]  /*0410*/  VIADD R9, R11.reuse, 0x400 ;  /* 0x000004000b097836 */ /* 0x040fe40000000000 */
[C---:B------:R-:W-:Y:S02]  /*0420*/  VIADD R5, R11.reuse, 0x800 ;  /* 0x000008000b057836 */ /* 0x040fe40000000000 */
[----:B0-----:R-:W-:-:S05]  /*0430*/  IMAD.WIDE R22, R11, 0x4, R6 ;  /* 0x000000040b167825 */ /* 0x001fca00078e0206 */
[----:B------:R-:W2:Y:S01]  /*0440*/  LDG.E.CONSTANT R12, desc[UR6][R22.64] ;  /* 0x00000006160c7981 */ /* 0x000ea2000c1e9900 */
[----:B------:R-:W-:-:S03]  /*0450*/  IMAD.WIDE R8, R9, 0x4, R6 ;  /* 0x0000000409087825 */ /* 0x000fc600078e0206 */
[----:B------:R-:W2:Y:S04]  /*0460*/  LDG.E.CONSTANT R13, desc[UR6][R22.64+0x400] ;  /* 0x00040006160d7981 */ /* 0x000ea8000c1e9900 */
[----:B------:R-:W3:Y:S04]  /*0470*/  LDG.E.CONSTANT R14, desc[UR6][R22.64+0x800] ;  /* 0x00080006160e7981 */ /* 0x000ee8000c1e9900 */
[----:B------:R-:W3:Y:S01]  /*0480*/  LDG.E.CONSTANT R21, desc[UR6][R22.64+0xc00] ;  /* 0x000c000616157981 */ /* 0x000ee2000c1e9900 */
[----:B------:R-:W-:-:S03]  /*0490*/  IMAD.WIDE R4, R5, 0x4, R6 ;  /* 0x0000000405047825 */ /* 0x000fc600078e0206 */
[----:B------:R-:W4:Y:S04]  /*04a0*/  LDG.E.CONSTANT R17, desc[UR6][R8.64] ;  /* 0x0000000608117981 */ /* 0x000f28000c1e9900 */
[----:B------:R-:W4:Y:S01]  /*04b0*/  LDG.E.CONSTANT R16, desc[UR6][R8.64+0x400] ;  /* 0x0004000608107981 */ /* 0x000f22000c1e9900 */
[----:B------:R-:W-:-:S03]  /*04c0*/  VIADD R25, R11, 0xc00 ;  /* 0x00000c000b197836 */ /* 0x000fc60000000000 */
[----:B------:R-:W4:Y:S04]  /*04d0*/  LDG.E.CONSTANT R15, desc[UR6][R8.64+0x800] ;  /* 0x00080006080f7981 */ /* 0x000f28000c1e9900 */
[----:B------:R-:W4:Y:S01]  /*04e0*/  LDG.E.CONSTANT R20, desc[UR6][R8.64+0xc00] ;  /* 0x000c000608147981 */ /* 0x000f22000c1e9900 */
[----:B------:R-:W-:-:S03]  /*04f0*/  IMAD.WIDE R6, R25, 0x4, R6 ;  /* 0x0000000419067825 */ /* 0x000fc600078e0206 */
[----:B------:R-:W4:Y:S04]  /*0500*/  LDG.E.CONSTANT R19, desc[UR6][R4.64] ;  /* 0x0000000604137981 */ /* 0x000f28000c1e9900 */
[----:B------:R-:W4:Y:S04]  /*0510*/  LDG.E.CONSTANT R18, desc[UR6][R4.64+0x400] ;  /* 0x0004000604127981 */ /* 0x000f28000c1e9900 */
[----:B------:R-:W4:Y:S04]  /*0520*/  LDG.E.CONSTANT R23, desc[UR6][R4.64+0x800] ;  /* 0x0008000604177981 */ /* 0x000f28000c1e9900 */
[----:B------:R-:W4:Y:S04]  /*0530*/  LDG.E.CONSTANT R24, desc[UR6][R4.64+0xc00] ;  /* 0x000c000604187981 */ /* 0x000f28000c1e9900 */
[----:B------:R-:W4:Y:S04]  /*0540*/  LDG.E.CONSTANT R25, desc[UR6][R6.64] ;  /* 0x0000000606197981 */ /* 0x000f28000c1e9900 */
[----:B------:R-:W4:Y:S04]  /*0550*/  LDG.E.CONSTANT R26, desc[UR6][R6.64+0x400] ;  /* 0x00040006061a7981 */ /* 0x000f28000c1e9900 */
[----:B------:R-:W4:Y:S04]  /*0560*/  LDG.E.CONSTANT R22, desc[UR6][R6.64+0x800] ;  /* 0x0008000606167981 */ /* 0x000f28000c1e9900 */
[----:B------:R-:W4:Y:S01]  /*0570*/  LDG.E.CONSTANT R27, desc[UR6][R6.64+0xc00] ;  /* 0x000c0006061b7981 */ /* 0x000f22000c1e9900 */
[----:B------:R-:W-:-:S05]  /*0580*/  VIADD R11, R11, 0x1000 ;  /* 0x000010000b0b7836 */ /* 0x000fca0000000000 */
[----:B------:R-:W-:Y:S02]  /*0590*/  ISETP.GE.AND P1, PT, R11, R10, PT ;  /* 0x0000000a0b00720c */ /* 0x000fe40003f26270 */
[----:B--2--5:R-:W-:-:S04]  /*05a0*/  VIMNMX3 R12, R0, R12, R13, !PT ;  /* 0x0000000c000c720f */ /* 0x024fc8000780010d */
[----:B---3--:R-:W-:-:S04]  /*05b0*/  VIMNMX3 R12, R12, R14, R21, !PT ;  /* 0x0000000e0c0c720f */ /* 0x008fc80007800115 */
[----:B----4-:R-:W-:-:S04]  /*05c0*/  VIMNMX3 R12, R12, R17, R16, !PT ;  /* 0x000000110c0c720f */ /* 0x010fc80007800110 */
[----:B------:R-:W-:-:S04]  /*05d0*/  VIMNMX3 R12, R12, R15, R20, !PT ;  /* 0x0000000f0c0c720f */ /* 0x000fc80007800114 */
[----:B------:R-:W-:-:S04]  /*05e0*/  VIMNMX3 R12, R12, R19, R18, !PT ;  /* 0x000000130c0c720f */ /* 0x000fc80007800112 */
[----:B------:R-:W-:-:S04]  /*05f0*/  VIMNMX3 R12, R12, R23, R24, !PT ;  /* 0x000000170c0c720f */ /* 0x000fc80007800118 */
[----:B------:R-:W-:-:S04]  /*0600*/  VIMNMX3 R25, R12, R25, R26, !PT ;  /* 0x000000190c19720f */ /* 0x000fc8000780011a */
[----:B------:R-:W-:Y:S01]  /*0610*/  VIMNMX3 R0, R25, R22, R27, !PT ;  /* 0x000000161900720f */ /* 0x000fe2000780011b */
[----:B------:R-:W-:Y:S06]  /*0620*/  @!P1 BRA `(.L_x_13) ;  /* 0xfffffffc00749947 */ /* 0x000fec000383ffff */
.L_x_12:
[----:B------:R-:W-:Y:S05]  /*0630*/  BSYNC.RECONVERGENT B2 ;  /* 0x0000000000027941 */ /* 0x000fea0003800200 */
.L_x_11:
[----:B------:R-:W-:Y:S01]  /*0640*/  IMAD.IADD R4, R2, 0x1, -R11 ;  /* 0x0000000102047824 */ /* 0x000fe200078e0a0b */
[----:B------:R-:W-:Y:S04]  /*0650*/  BSSY.RECONVERGENT B2, `(.L_x_14) ;  /* 0x0000015000027945 */ /* 0x000fe80003800200 */
[----:B------:R-:W-:-:S13]  /*0660*/  ISETP.GT.AND P1, PT, R4, 0x400, PT ;  /* 0x000004000400780c */ /* 0x000fda0003f24270 */
[----:B------:R-:W-:Y:S05]  /*0670*/  @!P1 BRA `(.L_x_15) ;  /* 0x0000000000489947 */ /* 0x000fea0003800000 */
[----:B------:R-:W0:Y:S01]  /*0680*/  LDC.64 R6, c[0x0][0x380] ;  /* 0x0000e000ff067b82 */ /* 0x000e220000000a00 */
[C---:B------:R-:W-:Y:S02]  /*0690*/  VIADD R13, R11.reuse, 0x400 ;  /* 0x000004000b0d7836 */ /* 0x040fe40000000000 */
[----:B0-----:R-:W-:-:S05]  /*06a0*/  IMAD.WIDE R4, R11, 0x4, R6 ;  /* 0x000000040b047825 */ /* 0x001fca00078e0206 */
[----:B------:R-:W2:Y:S01]  /*06b0*/  LDG.E.CONSTANT R9, desc[UR6][R4.64] ;  /* 0x0000000604097981 */ /* 0x000ea2000c1e9900 */
[----:B------:R-:W-:-:S03]  /*06c0*/  IMAD.WIDE R6, R13, 0x4, R6 ;  /* 0x000000040d067825 */ /* 0x000fc600078e0206 */
[----:B------:R-:W2:Y:S04]  /*06d0*/  LDG.E.CONSTANT R8, desc[UR6][R4.64+0x400] ;  /* 0x0004000604087981 */ /* 0x000ea8000c1e9900 */
[----:B------:R-:W3:Y:S04]  /*06e0*/  LDG.E.CONSTANT R13, desc[UR6][R4.64+0x800] ;  /* 0x00080006040d7981 */ /* 0x000ee8000c1e9900 */
[----:B------:R-:W3:Y:S04]  /*06f0*/  LDG.E.CONSTANT R10, desc[UR6][R4.64+0xc00] ;  /* 0x000c0006040a7981 */ /* 0x000ee8000c1e9900 */
[----:B------:R-:W4:Y:S04]  /*0700*/  LDG.E.CONSTANT R15, desc[UR6][R6.64] ;  /* 0x00000006060f7981 */ /* 0x000f28000c1e9900 */
[----:B------:R-:W4:Y:S04]  /*0710*/  LDG.E.CONSTANT R12, desc[UR6][R6.64+0x400] ;  /* 0x00040006060c7981 */ /* 0x000f28000c1e9900 */
[----:B------:R-:W4:Y:S04]  /*0720*/  LDG.E.CONSTANT R17, desc[UR6][R6.64+0x800] ;  /* 0x0008000606117981 */ /* 0x000f28000c1e9900 */
[----:B------:R-:W4:Y:S01]  /*0730*/  LDG.E.CONSTANT R14, desc[UR6][R6.64+0xc00] ;  /* 0x000c0006060e7981 */ /* 0x000f22000c1e9900 */
[----:B------:R-:W-:Y:S01]  /*0740*/  PLOP3.LUT P0, PT, PT, PT, PT, 0x8, 0x80 ;  /* 0x000000000080781c */ /* 0x000fe20003f0e170 */
[----:B------:R-:W-:Y:S01]  /*0750*/  VIADD R11, R11, 0x800 ;  /* 0x000008000b0b7836 */ /* 0x000fe20000000000 */
[----:B--2--5:R-:W-:-:S04]  /*0760*/  VIMNMX3 R8, R0, R9, R8, !PT ;  /* 0x000000090008720f */ /* 0x024fc80007800108 */
[----:B---3--:R-:W-:-:S04]  /*0770*/  VIMNMX3 R8, R8, R13, R10, !PT ;  /* 0x0000000d0808720f */ /* 0x008fc8000780010a */
[----:B----4-:R-:W-:-:S04]  /*0780*/  VIMNMX3 R8, R8, R15, R12, !PT ;  /* 0x0000000f0808720f */ /* 0x010fc8000780010c */
[----:B------:R-:W-:-:S07]  /*0790*/  VIMNMX3 R0, R8, R17, R14, !PT ;  /* 0x000000110800720f */ /* 0x000fce000780010e */
.L_x_15:
[----:B------:R-:W-:Y:S05]  /*07a0*/  BSYNC.RECONVERGENT B2 ;  /* 0x0000000000027941 */ /* 0x000fea0003800200 */
.L_x_14:
[----:B------:R-:W-:-:S13]  /*07b0*/  ISETP.LT.OR P0, PT, R11, R2, P0 ;  /* 0x000000020b00720c */ /* 0x000fda0000701670 */
[----:B------:R-:W-:Y:S05]  /*07c0*/  @!P0 BRA `(.L_x_7) ;  /* 0x0000000000208947 */ /* 0x000fea0003800000 */
[----:B------:R-:W0:Y:S02]  /*07d0*/  LDC.64 R4, c[0x0][0x380] ;  /* 0x0000e000ff047b82 */ /* 0x000e240000000a00 */
[----:B0-----:R-:W-:-:S05]  /*07e0*/  IMAD.WIDE R4, R11, 0x4, R4 ;  /* 0x000000040b047825 */ /* 0x001fca00078e0204 */
[----:B------:R-:W2:Y:S04]  /*07f0*/  LDG.E.CONSTANT R7, desc[UR6][R4.64] ;  /* 0x0000000604077981 */ /* 0x000ea8000c1e9900 */
[----:B------:R-:W2:Y:S04]  /*0800*/  LDG.E.CONSTANT R6, desc[UR6][R4.64+0x400] ;  /* 0x0004000604067981 */ /* 0x000ea8000c1e9900 */
[----:B------:R-:W3:Y:S04]  /*0810*/  LDG.E.CONSTANT R9, desc[UR6][R4.64+0x800] ;  /* 0x0008000604097981 */ /* 0x000ee8000c1e9900 */
[----:B------:R-:W3:Y:S01]  /*0820*/  LDG.E.CONSTANT R8, desc[UR6][R4.64+0xc00] ;  /* 0x000c000604087981 */ /* 0x000ee2000c1e9900 */
[----:B--2--5:R-:W-:-:S04]  /*0830*/  VIMNMX3 R0, R0, R7, R6, !PT ;  /* 0x000000070000720f */ /* 0x024fc80007800106 */
[----:B---3--:R-:W-:-:S07]  /*0840*/  VIMNMX3 R0, R0, R9, R8, !PT ;  /* 0x000000090000720f */ /* 0x008fce0007800108 */
.L_x_7:
[----:B------:R-:W-:Y:S05]  /*0850*/  BSYNC.RECONVERGENT B1 ;  /* 0x0000000000017941 */ /* 0x000fea0003800200 */
.L_x_6:
[----:B------:R-:W-:Y:S01]  /*0860*/  ISETP.GE.AND P0, PT, R2, 0x100, PT ;  /* 0x000001000200780c */ /* 0x000fe20003f06270 */
[----:B-----5:R-:W-:-:S12]  /*0870*/  IMAD.MOV.U32 R6, RZ, RZ, R0 ;  /* 0x000000ffff067224 */ /* 0x020fd800078e0000 */
[----:B------:R-:W-:Y:S05]  /*0880*/  @!P0 BRA `(.L_x_16) ;  /* 0x0000000000648947 */ /* 0x000fea0003800000 */
[----:B------:R-:W1:Y:S01]  /*0890*/  S2R R0, SR_LANEID ;  /* 0x0000000000007919 */ /* 0x000e620000000000 */
[----:B------:R-:W-:-:S13]  /*08a0*/  CREDUX.MAX.S32 UR4, R6 ;  /* 0x00000000060472cc */ /* 0x000fda0000000200 */
[----:B0-----:R-:W-:Y:S01]  /*08b0*/  IMAD.U32 R5, RZ, RZ, UR4 ;  /* 0x00000004ff057e24 */ /* 0x001fe2000f8e00ff */
[----:B-1----:R-:W-:-:S13]  /*08c0*/  ISETP.NE.AND P0, PT, R0, RZ, PT ;  /* 0x000000ff0000720c */ /* 0x002fda0003f05270 */
[----:B------:R-:W0:Y:S01]  /*08d0*/  @!P0 S2R R7, SR_CgaCtaId ;  /* 0x0000000000078919 */ /* 0x000e220000008800 */
[----:B------:R-:W-:Y:S02]  /*08e0*/  @!P0 MOV R2, 0x400 ;  /* 0x0000040000028802 */ /* 0x000fe40000000f00 */
[----:B------:R-:W-:-:S04]  /*08f0*/  @!P0 SHF.R.U32.HI R0, RZ, 0x3, R3 ;  /* 0x00000003ff008819 */ /* 0x000fc80000011603 */
[----:B------:R-:W-:Y:S02]  /*0900*/  @!P0 LOP3.LUT R0, R0, 0x7c, RZ, 0xc0, !PT ;  /* 0x0000007c00008812 */ /* 0x000fe400078ec0ff */
[----:B0-----:R-:W-:-:S05]  /*0910*/  @!P0 LEA R7, R7, R2, 0x18 ;  /* 0x0000000207078211 */ /* 0x001fca00078ec0ff */
[----:B------:R-:W-:-:S05]  /*0920*/  @!P0 IMAD.IADD R0, R0, 0x1, R7 ;  /* 0x0000000100008824 */ /* 0x000fca00078e0207 */
[----:B------:R2:W-:Y:S01]  /*0930*/  @!P0 STS [R0+0x8], R5 ;  /* 0x0000080500008388 */ /* 0x0005e20000000800 */
[----:B------:R-:W-:Y:S01]  /*0940*/  BAR.SYNC.DEFER_BLOCKING 0x0 ;  /* 0x0000000000007b1d */ /* 0x000fe20000010000 */
[----:B------:R-:W-:-:S13]  /*0950*/  ISETP.NE.AND P0, PT, R3, RZ, PT ;  /* 0x000000ff0300720c */ /* 0x000fda0003f05270 */
[----:B--2---:R-:W-:Y:S05]  /*0960*/  @P0 BRA `(.L_x_17) ;  /* 0x0000002800a00947 */ /* 0x004fea0003800000 */
[----:B------:R-:W0:Y:S01]  /*0970*/  S2UR UR5, SR_CgaCtaId ;  /* 0x00000000000579c3 */ /* 0x000e220000008800 */
[----:B------:R-:W-:Y:S02]  /*0980*/  UMOV UR4, 0x400 ;  /* 0x0000040000047882 */ /* 0x000fe40000000000 */
[----:B0-----:R-:W-:-:S09]  /*0990*/  ULEA UR4, UR5, UR4, 0x18 ;  /* 0x0000000405047291 */ /* 0x001fd2000f8ec0ff */
[----:B------:R-:W-:Y:S04]  /*09a0*/  LDS R0, [UR4+0xc] ;  /* 0x00000c04ff007984 */ /* 0x000fe80008000800 */
[----:B------:R-:W0:Y:S04]  /*09b0*/  LDS.128 R8, [UR4+0x10] ;  /* 0x00001004ff087984 */ /* 0x000e280008000c00 */
[----:B------:R-:W1:Y:S01]  /*09c0*/  LDS.64 R2, [UR4+0x20] ;  /* 0x00002004ff027984 */ /* 0x000e620008000a00 */
[----:B0-----:R-:W-:-:S04]  /*09d0*/  VIMNMX3 R0, R5, R0, R8, !PT ;  /* 0x000000000500720f */ /* 0x001fc80007800108 */
[----:B------:R-:W-:-:S04]  /*09e0*/  VIMNMX3 R0, R0, R9, R10, !PT ;  /* 0x000000090000720f */ /* 0x000fc8000780010a */
[----:B-1----:R-:W-:-:S04]  /*09f0*/  VIMNMX3 R0, R0, R11, R2, !PT ;  /* 0x0000000b0000720f */ /* 0x002fc80007800102 */
[----:B------:R-:W-:Y:S01]  /*0a00*/  VIMNMX R5, PT, PT, R0, R3, !PT ;  /* 0x0000000300057248 */ /* 0x000fe20007fe0100 */
[----:B------:R-:W-:Y:S06]  /*0a10*/  BRA `(.L_x_17) ;  /* 0x0000002800747947 */ /* 0x000fec0003800000 */
.L_x_16:
[----:B------:R-:W1:Y:S01]  /*0a20*/  S2R R8, SR_LANEID ;  /* 0x0000000000087919 */ /* 0x000e620000000000 */
[----:B------:R-:W-:-:S04]  /*0a30*/  LOP3.LUT R0, R3, 0x3e0, RZ, 0xc0, !PT ;  /* 0x000003e003007812 */ /* 0x000fc800078ec0ff */
[----:B------:R-:W-:Y:S01]  /*0a40*/  LOP3.LUT R7, RZ, R0, RZ, 0x33, !PT ;  /* 0x00000000ff077212 */ /* 0x000fe200078e33ff */
[----:B0-----:R-:W-:-:S04]  /*0a50*/  VIADD R5, R0, 0x20 ;  /* 0x0000002000057836 */ /* 0x001fc80000000000 */
[----:B------:R-:W-:Y:S01]  /*0a60*/  IMAD.IADD R7, R7, 0x1, R2 ;  /* 0x0000000107077824 */ /* 0x000fe200078e0202 */
[----:B------:R-:W-:-:S04]  /*0a70*/  ISETP.GT.AND P0, PT, R5, R2, PT ;  /* 0x000000020500720c */ /* 0x000fc80003f04270 */
[----:B------:R-:W-:-:S05]  /*0a80*/  SEL R7, R7, 0x1f, P0 ;  /* 0x0000001f07077807 */ /* 0x000fca0000000000 */
[----:B------:R-:W0:Y:S01]  /*0a90*/  SHFL.DOWN PT, R0, R6, 0x1, R7 ;  /* 0x0820000006007989 */ /* 0x000e2200000e0007 */
[C---:B-1----:R-:W-:Y:S01]  /*0aa0*/  ISETP.GE.AND P0, PT, R8.reuse, R7, PT ;  /* 0x000000070800720c */ /* 0x042fe20003f06270 */
[C---:B------:R-:W-:Y:S01]  /*0ab0*/  VIADD R4, R8.reuse, 0x2 ;  /* 0x0000000208047836 */ /* 0x040fe20000000000 */
[----:B------:R-:W-:-:S11]  /*0ac0*/  ISETP.NE.AND P1, PT, R8, RZ, PT ;  /* 0x000000ff0800720c */ /* 0x000fd60003f25270 */
[----:B0-----:R-:W-:Y:S02]  /*0ad0*/  @!P0 VIMNMX R6, PT, PT, R0, R6, !PT ;  /* 0x0000000600068248 */ /* 0x001fe40007fe0100 */
[----:B------:R-:W-:Y:S01]  /*0ae0*/  ISETP.GT.AND P0, PT, R4, R7, PT ;  /* 0x000000070400720c */ /* 0x000fe20003f04270 */
[----:B------:R-:W-:Y:S01]  /*0af0*/  VIADD R4, R8, 0x4 ;  /* 0x0000000408047836 */ /* 0x000fe20000000000 */
[----:B------:R-:W0:Y:S01]  /*0b00*/  @!P1 S2R R10, SR_CgaCtaId ;  /* 0x00000000000a9919 */ /* 0x000e220000008800 */
[----:B------:R-:W-:Y:S01]  /*0b10*/  @!P1 MOV R5, 0x400 ;  /* 0x0000040000059802 */ /* 0x000fe20000000f00 */
[----:B------:R-:W1:Y:S09]  /*0b20*/  SHFL.DOWN PT, R0, R6, 0x2, R7 ;  /* 0x0840000006007989 */ /* 0x000e7200000e0007 */
[----:B-1----:R-:W-:-:S02]  /*0b30*/  @!P0 VIMNMX R6, PT, PT, R6, R0, !PT ;  /* 0x0000000006068248 */ /* 0x002fc40007fe0100 */
[----:B------:R-:W-:Y:S01]  /*0b40*/  ISETP.GT.AND P0, PT, R4, R7, PT ;  /* 0x000000070400720c */ /* 0x000fe20003f04270 */
[----:B------:R-:W-:Y:S01]  /*0b50*/  VIADD R4, R8, 0x8 ;  /* 0x0000000808047836 */ /* 0x000fe20000000000 */
[----:B0-----:R-:W-:Y:S01]  /*0b60*/  @!P1 LEA R5, R10, R5, 0x18 ;  /* 0x000000050a059211 */ /* 0x001fe200078ec0ff */
[----:B------:R-:W0:Y:S10]  /*0b70*/  SHFL.DOWN PT, R0, R6, 0x4, R7 ;  /* 0x0880000006007989 */ /* 0x000e3400000e0007 */
[----:B0-----:R-:W-:-:S02]  /*0b80*/  @!P0 VIMNMX R6, PT, PT, R6, R0, !PT ;  /* 0x0000000006068248 */ /* 0x001fc40007fe0100 */
[----:B------:R-:W-:Y:S01]  /*0b90*/  ISETP.GT.AND P0, PT, R4, R7, PT ;  /* 0x000000070400720c */ /* 0x000fe20003f04270 */
[----:B------:R-:W-:Y:S02]  /*0ba0*/  VIADD R4, R8, 0x10 ;  /* 0x0000001008047836 */ /* 0x000fe40000000000 */
[----:B------:R-:W0:Y:S10]  /*0bb0*/  SHFL.DOWN PT, R0, R6, 0x8, R7 ;  /* 0x0900000006007989 */ /* 0x000e3400000e0007 */
[----:B0-----:R-:W-:-:S02]  /*0bc0*/  @!P0 VIMNMX R6, PT, PT, R6, R0, !PT ;  /* 0x0000000006068248 */ /* 0x001fc40007fe0100 */
[----:B------:R-:W-:Y:S02]  /*0bd0*/  ISETP.GT.AND P0, PT, R4, R7, PT ;  /* 0x000000070400720c */ /* 0x000fe40003f04270 */
[----:B------:R-:W-:Y:S01]  /*0be0*/  @!P1 SHF.R.U32.HI R4, RZ, 0x3, R3 ;  /* 0x00000003ff049819 */ /* 0x000fe20000011603 */
[----:B------:R-:W0:Y:S03]  /*0bf0*/  SHFL.DOWN PT, R0, R6, 0x10, R7 ;  /* 0x0a00000006007989 */ /* 0x000e2600000e0007 */
[----:B------:R-:W-:-:S05]  /*0c00*/  @!P1 LOP3.LUT R4, R4, 0x7c, RZ, 0xc0, !PT ;  /* 0x0000007c04049812 */ /* 0x000fca00078ec0ff */
[----:B------:R-:W-:Y:S02]  /*0c10*/  @!P1 IMAD.IADD R4, R4, 0x1, R5 ;  /* 0x0000000104049824 */ /* 0x000fe400078e0205 */
[----:B0-----:R-:W-:Y:S02]  /*0c20*/  @!P0 VIMNMX R6, PT, PT, R6, R0, !PT ;  /* 0x0000000006068248 */ /* 0x001fe40007fe0100 */
[----:B------:R-:W-:-:S03]  /*0c30*/  ISETP.NE.AND P0, PT, R3, RZ, PT ;  /* 0x000000ff0300720c */ /* 0x000fc60003f05270 */
[----:B------:R-:W-:-:S05]  /*0c40*/  IMAD.MOV.U32 R5, RZ, RZ, R6 ;  /* 0x000000ffff057224 */ /* 0x000fca00078e0006 */
[----:B------:R1:W-:Y:S01]  /*0c50*/  @!P1 STS [R4+0x8], R5 ;  /* 0x0000080504009388 */ /* 0x0003e20000000800 */
[----:B------:R-:W-:Y:S06]  /*0c60*/  BAR.SYNC.DEFER_BLOCKING 0x0 ;  /* 0x0000000000007b1d */ /* 0x000fec0000010000 */
[----:B------:R-:W-:Y:S05]  /*0c70*/  @P0 BRA `(.L_x_17) ;  /* 0x0000002400dc0947 */ /* 0x000fea0003800000 */
[----:B------:R-:W0:Y:S01]  /*0c80*/  S2UR UR5, SR_CgaCtaId ;  /* 0x00000000000579c3 */ /* 0x000e220000008800 */
[----:B------:R-:W-:Y:S01]  /*0c90*/  UMOV UR4, 0x400 ;  /* 0x0000040000047882 */ /* 0x000fe20000000000 */
[C---:B------:R-:W-:Y:S02]  /*0ca0*/  ISETP.GT.AND P2, PT, R2.reuse, 0x20, PT ;  /* 0x000000200200780c */ /* 0x040fe40003f44270 */
[C---:B------:R-:W-:Y:S02]  /*0cb0*/  ISETP.GT.AND P4, PT, R2.reuse, 0x40, PT ;  /* 0x000000400200780c */ /* 0x040fe40003f84270 */
[C---:B------:R-:W-:Y:S02]  /*0cc0*/  ISETP.GT.AND P3, PT, R2.reuse, 0x60, PT ;  /* 0x000000600200780c */ /* 0x040fe40003f64270 */
[----:B------:R-:W-:Y:S01]  /*0cd0*/  ISETP.GT.AND P1, PT, R2, 0x80, PT ;  /* 0x000000800200780c */ /* 0x000fe20003f24270 */
[----:B0-----:R-:W-:-:S09]  /*0ce0*/  ULEA UR4, UR5, UR4, 0x18 ;  /* 0x0000000405047291 */ /* 0x001fd2000f8ec0ff */
[----:B------:R-:W1:Y:S04]  /*0cf0*/  LDS R0, [UR4+0xc] ;  /* 0x00000c04ff007984 */ /* 0x000e680008000800 */
[----:B------:R-:W0:Y:S04]  /*0d00*/  LDS.128 R8, [UR4+0x10] ;  /* 0x00001004ff087984 */ /* 0x000e280008000c00 */
[----:B------:R-:W2:Y:S01]  /*0d10*/  LDS.64 R6, [UR4+0x20] ;  /* 0x00002004ff067984 */ /* 0x000ea20008000a00 */
[----:B-1----:R-:W-:Y:S02]  /*0d20*/  @P2 VIMNMX R5, PT, PT, R5, R0, !PT ;  /* 0x0000000005052248 */ /* 0x002fe40007fe0100 */
[----:B------:R-:W-:-:S02]  /*0d30*/  ISETP.GT.AND P2, PT, R2, 0xa0, PT ;  /* 0x000000a00200780c */ /* 0x000fc40003f44270 */
[----:B0-----:R-:W-:Y:S02]  /*0d40*/  @P4 VIMNMX R5, PT, PT, R5, R8, !PT ;  /* 0x0000000805054248 */ /* 0x001fe40007fe0100 */
[C---:B------:R-:W-:Y:S02]  /*0d50*/  ISETP.GT.AND P4, PT, R2.reuse, 0xc0, PT ;  /* 0x000000c00200780c */ /* 0x040fe40003f84270 */
[----:B------:R-:W-:Y:S02]  /*0d60*/  @P3 VIMNMX R5, PT, PT, R5, R9, !PT ;  /* 0x0000000905053248 */ /* 0x000fe40007fe0100 */
[----:B------:R-:W-:Y:S02]  /*0d70*/  ISETP.GT.AND P3, PT, R2, 0xe0, PT ;  /* 0x000000e00200780c */ /* 0x000fe40003f64270 */
[----:B------:R-:W-:-:S04]  /*0d80*/  @P1 VIMNMX R5, PT, PT, R5, R10, !PT ;  /* 0x0000000a05051248 */ /* 0x000fc80007fe0100 */
[----:B------:R-:W-:-:S04]  /*0d90*/  @P2 VIMNMX R5, PT, PT, R5, R11, !PT ;  /* 0x0000000b05052248 */ /* 0x000fc80007fe0100 */
[----:B--2---:R-:W-:-:S04]  /*0da0*/  @P4 VIMNMX R5, PT, PT, R5, R6, !PT ;  /* 0x0000000605054248 */ /* 0x004fc80007fe0100 */
[----:B------:R-:W-:Y:S01]  /*0db0*/  @P3 VIMNMX R5, PT, PT, R5, R7, !PT ;  /* 0x0000000705053248 */ /* 0x000fe20007fe0100 */
[----:B------:R-:W-:Y:S06]  /*0dc0*/  BRA `(.L_x_17) ;  /* 0x0000002400887947 */ /* 0x000fec0003800000 */
.L_x_3:
[----:B------:R-:W0:Y:S01]  /*0dd0*/  S2R R0, SR_TID.X ;  /* 0x0000000000007919 */ /* 0x000e220000002100 */
[----:B------:R-:W1:Y:S01]  /*0de0*/  LDC.64 R20, c[0x0][0x380] ;  /* 0x0000e000ff147b82 */ /* 0x000e620000000a00 */
[----:B0-----:R-:W-:-:S04]  /*0df0*/  IMAD.SHL.U32 R3, R0, 0x4, RZ ;  /* 0x0000000400037824 */ /* 0x001fc800078e00ff */
[----:B-1----:R-:W-:-:S05]  /*0e00*/  IMAD.WIDE.U32 R20, R3, 0x4, R20 ;  /* 0x0000000403147825 */ /* 0x002fca00078e0014 */
[----:B------:R-:W2:Y:S04]  /*0e10*/  LDG.E.128.CONSTANT R4, desc[UR6][R20.64] ;  /* 0x0000000614047981 */ /* 0x000ea8000c1e9d00 */
[----:B------:R-:W3:Y:S04]  /*0e20*/  LDG.E.128.CONSTANT R8, desc[UR6][R20.64+0x1000] ;  /* 0x0010000614087981 */ /* 0x000ee8000c1e9d00 */
[----:B------:R-:W4:Y:S04]  /*0e30*/  LDG.E.128.CONSTANT R12, desc[UR6][R20.64+0x2000] ;  /* 0x00200006140c7981 */ /* 0x000f28000c1e9d00 */
[----:B------:R-:W5:Y:S01]  /*0e40*/  LDG.E.128.CONSTANT R16, desc[UR6][R20.64+0x3000] ;  /* 0x0030000614107981 */ /* 0x000f62000c1e9d00 */
[----:B------:R-:W-:Y:S01]  /*0e50*/  ISETP.GE.U32.AND P0, PT, R2, 0x2000, PT ;  /* 0x000020000200780c */ /* 0x000fe20003f06070 */
[----:B------:R-:W-:Y:S01]  /*0e60*/  IMAD.MOV.U32 R23, RZ, RZ, 0x1000 ;  /* 0x00001000ff177424 */ /* 0x000fe200078e00ff */
[----:B--2---:R-:W-:-:S02]  /*0e70*/  VIMNMX3 R4, R4, R5, R6, !PT ;  /* 0x000000050404720f */ /* 0x004fc40007800106 */
[----:B---3--:R-:W-:Y:S02]  /*0e80*/  VIMNMX3 R7, R7, R8, R9, !PT ;  /* 0x000000080707720f */ /* 0x008fe40007800109 */
[----:B----4-:R-:W-:Y:S02]  /*0e90*/  VIMNMX3 R10, R10, R11, R12, !PT ;  /* 0x0000000b0a0a720f */ /* 0x010fe4000780010c */
[----:B------:R-:W-:Y:S02]  /*0ea0*/  VIMNMX3 R13, R13, R14, R15, !PT ;  /* 0x0000000e0d0d720f */ /* 0x000fe4000780010f */
[----:B-----5:R-:W-:Y:S02]  /*0eb0*/  VIMNMX3 R18, R16, R17, R18, !PT ;  /* 0x000000111012720f */ /* 0x020fe40007800112 */
[----:B------:R-:W-:Y:S02]  /*0ec0*/  VIMNMX3 R4, R4, R7, R10, !PT ;  /* 0x000000070404720f */ /* 0x000fe4000780010a */
[----:B------:R-:W-:-:S04]  /*0ed0*/  VIMNMX3 R13, R13, R18, R19, !PT ;  /* 0x000000120d0d720f */ /* 0x000fc80007800113 */
[----:B------:R-:W-:Y:S01]  /*0ee0*/  VIMNMX R3, PT, PT, R4, R13, !PT ;  /* 0x0000000d04037248 */ /* 0x000fe20007fe0100 */
[----:B------:R-:W-:Y:S06]  /*0ef0*/  @!P0 BRA `(.L_x_18) ;  /* 0x0000000000608947 */ /* 0x000fec0003800000 */
[----:B------:R-:W0:Y:S01]  /*0f00*/  LDC R24, c[0x0][0x390] ;  /* 0x0000e400ff187b82 */ /* 0x000e220000000800 */
[----:B------:R-:W-:Y:S02]  /*0f10*/  VIADD R22, R2, 0xfffff000 ;  /* 0xfffff00002167836 */ /* 0x000fe40000000000 */
[----:B------:R-:W-:-:S07]  /*0f20*/  IMAD.MOV.U32 R23, RZ, RZ, 0x1000 ;  /* 0x00001000ff177424 */ /* 0x000fce00078e00ff */
.L_x_20:
[----:B------:R-:W-:-:S05]  /*0f30*/  IMAD.WIDE R26, R23, 0x4, R20 ;  /* 0x00000004171a7825 */ /* 0x000fca00078e0214 */
[----:B------:R-:W2:Y:S04]  /*0f40*/  LDG.E.128.CONSTANT R4, desc[UR6][R26.64] ;  /* 0x000000061a047981 */ /* 0x000ea8000c1e9d00 */
[----:B------:R-:W3:Y:S04]  /*0f50*/  LDG.E.128.CONSTANT R8, desc[UR6][R26.64+0x1000] ;  /* 0x001000061a087981 */ /* 0x000ee8000c1e9d00 */
[----:B------:R-:W4:Y:S04]  /*0f60*/  LDG.E.128.CONSTANT R12, desc[UR6][R26.64+0x2000] ;  /* 0x002000061a0c7981 */ /* 0x000f28000c1e9d00 */
[----:B------:R-:W5:Y:S01]  /*0f70*/  LDG.E.128.CONSTANT R16, desc[UR6][R26.64+0x3000] ;  /* 0x003000061a107981 */ /* 0x000f62000c1e9d00 */
[----:B0-----:R-:W-:Y:S01]  /*0f80*/  IMAD.MOV.U32 R2, RZ, RZ, R24 ;  /* 0x000000ffff027224 */ /* 0x001fe200078e0018 */
[----:B--2---:R-:W-:-:S03]  /*0f90*/  VIMNMX3 R3, R3, R4, R5, !PT ;  /* 0x000000040303720f */ /* 0x004fc60007800105 */
[----:B------:R-:W-:Y:S01]  /*0fa0*/  IMAD.IADD R4, R2, 0x1, -R23 ;  /* 0x0000000102047824 */ /* 0x000fe200078e0a17 */
[----:B---3--:R-:W-:-:S04]  /*0fb0*/  VIMNMX3 R6, R6, R7, R8, !PT ;  /* 0x000000070606720f */ /* 0x008fc80007800108 */
[----:B------:R-:W-:Y:S02]  /*0fc0*/  ISETP.GE.AND P0, PT, R4, 0x1000, PT ;  /* 0x000010000400780c */ /* 0x000fe40003f06270 */
[----:B------:R-:W-:Y:S02]  /*0fd0*/  VIMNMX3 R8, R9, R10, R11, !PT ;  /* 0x0000000a0908720f */ /* 0x000fe4000780010b */
[----:B----4-:R-:W-:Y:S02]  /*0fe0*/  VIMNMX3 R12, R12, R13, R14, !PT ;  /* 0x0000000d0c0c720f */ /* 0x010fe4000780010e */
[----:B-----5:R-:W-:Y:S02]  /*0ff0*/  VIMNMX3 R15, R15, R16, R17, !PT ;  /* 0x000000100f0f720f */ /* 0x020fe40007800111 */
[----:B------:R-:W-:Y:S02]  /*1000*/  VIMNMX R18, PT, PT, R18, R19, !PT ;  /* 0x0000001312127248 */ /* 0x000fe40007fe0100 */
[----:B------:R-:W-:-:S02]  /*1010*/  VIMNMX3 R3, R3, R6, R8, !PT ;  /* 0x000000060303720f */ /* 0x000fc40007800108 */
[----:B------:R-:W-:-:S04]  /*1020*/  VIMNMX3 R12, R12, R15, R18, !PT ;  /* 0x0000000f0c0c720f */ /* 0x000fc80007800112 */
[----:B------:R-:W-:Y:S01]  /*1030*/  VIMNMX R3, PT, PT, R3, R12, !PT ;  /* 0x0000000c03037248 */ /* 0x000fe20007fe0100 */
[----:B------:R-:W-:Y:S06]  /*1040*/  @!P0 BRA `(.L_x_19) ;  /* 0x0000000400fc8947 */ /* 0x000fec0003800000 */
[----:B------:R-:W-:-:S05]  /*1050*/  VIADD R23, R23, 0x1000 ;  /* 0x0000100017177836 */ /* 0x000fca0000000000 */
[----:B------:R-:W-:-:S13]  /*1060*/  ISETP.GT.AND P0, PT, R23, R22, PT ;  /* 0x000000161700720c */ /* 0x000fda0003f04270 */
[----:B------:R-:W-:Y:S05]  /*1070*/  @!P0 BRA `(.L_x_20) ;  /* 0xfffffffc00ac8947 */ /* 0x000fea000383ffff */
.L_x_18:
[----:B------:R-:W-:-:S13]  /*1080*/  ISETP.GE.AND P0, PT, R23, R2, PT ;  /* 0x000000021700720c */ /* 0x000fda0003f06270 */
[----:B------:R-:W-:Y:S05]  /*1090*/  @P0 BRA `(.L_x_19) ;  /* 0x0000000400e80947 */ /* 0x000fea0003800000 */
[----:B------:R-:W-:Y:S01]  /*10a0*/  IMAD.IADD R11, R2, 0x1, -R23 ;  /* 0x00000001020b7824 */ /* 0x000fe200078e0a17 */
[----:B------:R-:W-:Y:S04]  /*10b0*/  BSSY.RECONVERGENT B1, `(.L_x_19) ;  /* 0x0000078000017945 */ /* 0x000fe80003800200 */
[----:B------:R-:W-:-:S13]  /*10c0*/  ISETP.GE.AND P0, PT, R0, R11, PT ;  /* 0x0000000b0000720c */ /* 0x000fda0003f06270 */
[----:B------:R-:W-:Y:S05]  /*10d0*/  @P0 BRA `(.L_x_21) ;  /* 0x0000000400d40947 */ /* 0x000fea0003800000 */
[----:B------:R-:W-:Y:S01]  /*10e0*/  LOP3.LUT R4, RZ, R0, RZ, 0x33, !PT ;  /* 0x00000000ff047212 */ /* 0x000fe200078e33ff */
[----:B------:R-:W-:Y:S03]  /*10f0*/  BSSY.RECONVERGENT B2, `(.L_x_22) ;  /* 0x0000015000027945 */ /* 0x000fe60003800200 */
[----:B------:R-:W-:-:S04]  /*1100*/  IADD3 R4, PT, PT, -R23, R2, R4 ;  /* 0x0000000217047210 */ /* 0x000fc80007ffe104 */
[C---:B------:R-:W-:Y:S02]  /*1110*/  LOP3.LUT R2, R4.reuse, 0x300, RZ, 0xc0, !PT ;  /* 0x0000030004027812 */ /* 0x040fe400078ec0ff */
[----:B------:R-:W-:Y:S02]  /*1120*/  ISETP.GE.U32.AND P1, PT, R4, 0x300, PT ;  /* 0x000003000400780c */ /* 0x000fe40003f26070 */
[----:B------:R-:W-:Y:S01]  /*1130*/  ISETP.NE.AND P0, PT, R2, 0x300, PT ;  /* 0x000003000200780c */ /* 0x000fe20003f05270 */
[----:B------:R-:W-:-:S12]  /*1140*/  IMAD.MOV.U32 R2, RZ, RZ, R0 ;  /* 0x000000ffff027224 */ /* 0x000fd800078e0000 */
[----:B------:R-:W-:Y:S05]  /*1150*/  @!P0 BRA `(.L_x_23) ;  /* 0x0000000000388947 */ /* 0x000fea0003800000 */
[----:B------:R-:W0:Y:S01]  /*1160*/  LDC.64 R6, c[0x0][0x380] ;  /* 0x0000e000ff067b82 */ /* 0x000e220000000a00 */
[----:B------:R-:W-:Y:S01]  /*1170*/  LEA.HI R2, R4, 0x1, RZ, 0x18 ;  /* 0x0000000104027811 */ /* 0x000fe200078fc0ff */
[----:B------:R-:W-:-:S03]  /*1180*/  IMAD.IADD R9, R0, 0x1, R23 ;  /* 0x0000000100097824 */ /* 0x000fc600078e0217 */
[----:B------:R-:W-:Y:S01]  /*1190*/  LOP3.LUT R4, R2, 0x3, RZ, 0xc0, !PT ;  /* 0x0000000302047812 */ /* 0x000fe200078ec0ff */
[----:B------:R-:W-:-:S04]  /*11a0*/  IMAD.MOV.U32 R2, RZ, RZ, R0 ;  /* 0x000000ffff027224 */ /* 0x000fc800078e0000 */
[----:B------:R-:W-:-:S07]  /*11b0*/  IMAD.MOV R8, RZ, RZ, -R4 ;  /* 0x000000ffff087224 */ /* 0x000fce00078e0a04 */
.L_x_24:
[----:B0-----:R-:W-:-:S06]  /*11c0*/  IMAD.WIDE.U32 R4, R9, 0x4, R6 ;  /* 0x0000000409047825 */ /* 0x001fcc00078e0006 */
[----:B------:R-:W2:Y:S01]  /*11d0*/  LDG.E.CONSTANT R4, desc[UR6][R4.64] ;  /* 0x0000000604047981 */ /* 0x000ea2000c1e9900 */
[----:B------:R-:W-:Y:S02]  /*11e0*/  VIADD R8, R8, 0x1 ;  /* 0x0000000108087836 */ /* 0x000fe40000000000 */
[----:B------:R-:W-:Y:S02]  /*11f0*/  VIADD R2, R2, 0x100 ;  /* 0x0000010002027836 */ /* 0x000fe40000000000 */
[----:B------:R-:W-:Y:S01]  /*1200*/  VIADD R9, R9, 0x100 ;  /* 0x0000010009097836 */ /* 0x000fe20000000000 */
[----:B------:R-:W-:Y:S02]  /*1210*/  ISETP.NE.AND P0, PT, R8, RZ, PT ;  /* 0x000000ff0800720c */ /* 0x000fe40003f05270 */
[----:B--2---:R-:W-:-:S11]  /*1220*/  VIMNMX R3, PT, PT, R4, R3, !PT ;  /* 0x0000000304037248 */ /* 0x004fd60007fe0100 */
[----:B------:R-:W-:Y:S05]  /*1230*/  @P0 BRA `(.L_x_24) ;  /* 0xfffffffc00e00947 */ /* 0x000fea000383ffff */
.L_x_23:
[----:B------:R-:W-:Y:S05]  /*1240*/  BSYNC.RECONVERGENT B2 ;  /* 0x0000000000027941 */ /* 0x000fea0003800200 */
.L_x_22:
[----:B------:R-:W-:Y:S05]  /*1250*/  @!P1 BRA `(.L_x_21) ;  /* 0x0000000400749947 */ /* 0x000fea0003800000 */
[----:B------:R-:W0:Y:S01]  /*1260*/  LDCU.64 UR4, c[0x0][0x380] ;  /* 0x00007000ff0477ac */ /* 0x000e220008000a00 */
[----:B------:R-:W-:Y:S01]  /*1270*/  IMAD.IADD R7, R11, 0x1, -R2 ;  /* 0x000000010b077824 */ /* 0x000fe200078e0a02 */
[C---:B------:R-:W-:Y:S01]  /*1280*/  IADD3 R5, P0, PT, R2.reuse, R23, RZ ;  /* 0x0000001702057210 */ /* 0x040fe20007f1e0ff */
[----:B------:R-:W-:Y:S01]  /*1290*/  BSSY.RECONVERGENT B2, `(.L_x_25) ;  /* 0x0000033000027945 */ /* 0x000fe20003800200 */
[----:B------:R-:W-:Y:S02]  /*12a0*/  IMAD.IADD R13, R2, 0x1, R23 ;  /* 0x00000001020d7824 */ /* 0x000fe400078e0217 */
[----:B------:R-:W-:Y:S01]  /*12b0*/  ISETP.GT.AND P1, PT, R7, 0xc00, PT ;  /* 0x00000c000700780c */ /* 0x000fe20003f24270 */
[----:B------:R-:W-:Y:S01]  /*12c0*/  IMAD.X R6, RZ, RZ, RZ, P0 ;  /* 0x000000ffff067224 */ /* 0x000fe200000e06ff */
[----:B0-----:R-:W-:-:S04]  /*12d0*/  LEA R4, P0, R5, UR4, 0x2 ;  /* 0x0000000405047c11 */ /* 0x001fc8000f8010ff */
[----:B------:R-:W-:Y:S02]  /*12e0*/  LEA.HI.X R5, R5, UR5, R6, 0x2, P0 ;  /* 0x0000000505057c11 */ /* 0x000fe400080f1406 */
[----:B------:R-:W-:-:S05]  /*12f0*/  IADD3 R4, P0, PT, R4, 0x800, RZ ;  /* 0x0000080004047810 */ /* 0x000fca0007f1e0ff */
[----:B------:R-:W-:Y:S01]  /*1300*/  IMAD.X R5, RZ, RZ, R5, P0 ;  /* 0x000000ffff057224 */ /* 0x000fe200000e0605 */
[----:B------:R-:W-:Y:S01]  /*1310*/  PLOP3.LUT P0, PT, PT, PT, PT, 0x80, 0x8 ;  /* 0x000000000008781c */ /* 0x000fe20003f0f070 */
[----:B------:R-:W-:-:S12]  /*1320*/  @!P1 BRA `(.L_x_26) ;  /* 0x0000000000a49947 */ /* 0x000fd80003800000 */
[----:B------:R-:W-:Y:S01]  /*1330*/  PLOP3.LUT P0, PT, PT, PT, PT, 0x8, 0x80 ;  /* 0x000000000080781c */ /* 0x000fe20003f0e170 */
[----:B------:R-:W-:-:S12]  /*1340*/  VIADD R15, R11, 0xfffff400 ;  /* 0xfffff4000b0f7836 */ /* 0x000fd80000000000 */
.L_x_27:
[----:B------:R-:W0:Y:S01]  /*1350*/  LDC.64 R6, c[0x0][0x380] ;  /* 0x0000e000ff067b82 */ /* 0x000e220000000a00 */
[C---:B------:R-:W-:Y:S01]  /*1360*/  VIADD R25, R13.reuse, 0x400 ;  /* 0x000004000d197836 */ /* 0x040fe20000000000 */
[----:B------:R-:W2:Y:S01]  /*1370*/  LDG.E.CONSTANT R10, desc[UR6][R4.64+-0x400] ;  /* 0xfffc0006040a7981 */ /* 0x000ea2000c1e9900 */
[----:B------:R-:W-:-:S03]  /*1380*/  VIADD R9, R13, 0x800 ;  /* 0x000008000d097836 */ /* 0x000fc60000000000 */
[----:B------:R-:W3:Y:S04]  /*1390*/  LDG.E.CONSTANT R21, desc[UR6][R4.64] ;  /* 0x0000000604157981 */ /* 0x000ee8000c1e9900 */
[----:B------:R-:W3:Y:S04]  /*13a0*/  LDG.E.CONSTANT R18, desc[UR6][R4.64+0x400] ;  /* 0x0004000604127981 */ /* 0x000ee8000c1e9900 */
[----:B------:R-:W4:Y:S01]  /*13b0*/  LDG.E.CONSTANT R16, desc[UR6][R4.64+0xc00] ;  /* 0x000c000604107981 */ /* 0x000f22000c1e9900 */
[----:B------:R-:W-:-:S03]  /*13c0*/  VIADD R27, R13, 0xc00 ;  /* 0x00000c000d1b7836 */ /* 0x000fc60000000000 */
[----:B------:R-:W5:Y:S04]  /*13d0*/  LDG.E.CONSTANT R17, desc[UR6][R4.64+0x1000] ;  /* 0x0010000604117981 */ /* 0x000f68000c1e9900 */
[----:B------:R-:W5:Y:S01]  /*13e0*/  LDG.E.CONSTANT R14, desc[UR6][R4.64+0x1400] ;  /* 0x00140006040e7981 */ /* 0x000f62000c1e9900 */
[----:B0-----:R-:W-:-:S03]  /*13f0*/  IMAD.WIDE.U32 R22, R13, 0x4, R6 ;  /* 0x000000040d167825 */ /* 0x001fc600078e0006 */
[----:B------:R-:W5:Y:S04]  /*1400*/  LDG.E.CONSTANT R20, desc[UR6][R4.64+0x1c00] ;  /* 0x001c000604147981 */ /* 0x000f68000c1e9900 */
[----:B------:R-:W2:Y:S01]  /*1410*/  LDG.E.CONSTANT R12, desc[UR6][R22.64] ;  /* 0x00000006160c7981 */ /* 0x000ea2000c1e9900 */
[----:B------:R-:W-:-:S05]  /*1420*/  IMAD.WIDE.U32 R24, R25, 0x4, R6 ;  /* 0x0000000419187825 */ /* 0x000fca00078e0006 */
[----:B------:R-:W4:Y:S01]  /*1430*/  LDG.E.CONSTANT R19, desc[UR6][R24.64] ;  /* 0x0000000618137981 */ /* 0x000f22000c1e9900 */
[----:B------:R-:W-:-:S03]  /*1440*/  IMAD.WIDE.U32 R8, R9, 0x4, R6 ;  /* 0x0000000409087825 */ /* 0x000fc600078e0006 */
[----:B------:R-:W5:Y:S01]  /*1450*/  LDG.E.CONSTANT R23, desc[UR6][R4.64+0x2000] ;  /* 0x0020000604177981 */ /* 0x000f62000c1e9900 */
[----:B------:R-:W-:-:S03]  /*1460*/  IMAD.WIDE.U32 R6, R27, 0x4, R6 ;  /* 0x000000041b067825 */ /* 0x000fc600078e0006 */
[----:B------:R-:W5:Y:S04]  /*1470*/  LDG.E.CONSTANT R9, desc[UR6][R8.64] ;  /* 0x0000000608097981 */ /* 0x000f68000c1e9900 */
[----:B------:R-:W5:Y:S04]  /*1480*/  LDG.E.CONSTANT R22, desc[UR6][R4.64+0x2400] ;  /* 0x0024000604167981 */ /* 0x000f68000c1e9900 */
[----:B------:R0:W5:Y:S04]  /*1490*/  LDG.E.CONSTANT R6, desc[UR6][R6.64] ;  /* 0x0000000606067981 */ /* 0x000168000c1e9900 */
[----:B------:R-:W5:Y:S04]  /*14a0*/  LDG.E.CONSTANT R25, desc[UR6][R4.64+0x2c00] ;  /* 0x002c000604197981 */ /* 0x000f68000c1e9900 */
[----:B------:R-:W5:Y:S04]  /*14b0*/  LDG.E.CONSTANT R27, desc[UR6][R4.64+0x3000] ;  /* 0x00300006041b7981 */ /* 0x000f68000c1e9900 */
[----:B------:R1:W5:Y:S01]  /*14c0*/  LDG.E.CONSTANT R24, desc[UR6][R4.64+0x3400] ;  /* 0x0034000604187981 */ /* 0x000362000c1e9900 */
[----:B------:R-:W-:-:S05]  /*14d0*/  VIADD R2, R2, 0x1000 ;  /* 0x0000100002027836 */ /* 0x000fca0000000000 */
[----:B------:R-:W-:Y:S02]  /*14e0*/  ISETP.GE.AND P1, PT, R2, R15, PT ;  /* 0x0000000f0200720c */ /* 0x000fe40003f26270 */
[----:B0-----:R-:W-:Y:S01]  /*14f0*/  IADD3 R7, P2, PT, R4, 0x4000, RZ ;  /* 0x0000400004077810 */ /* 0x001fe20007f5e0ff */
[----:B------:R-:W-:-:S04]  /*1500*/  VIADD R13, R13, 0x1000 ;  /* 0x000010000d0d7836 */ /* 0x000fc80000000000 */
[----:B-1----:R-:W-:Y:S02]  /*1510*/  IMAD.X R5, RZ, RZ, R5, P2 ;  /* 0x000000ffff057224 */ /* 0x002fe400010e0605 */
[----:B------:R-:W-:Y:S01]  /*1520*/  IMAD.MOV.U32 R4, RZ, RZ, R7 ;  /* 0x000000ffff047224 */ /* 0x000fe200078e0007 */
[----:B--2---:R-:W-:-:S04]  /*1530*/  VIMNMX3 R10, R3, R12, R10, !PT ;  /* 0x0000000c030a720f */ /* 0x004fc8000780010a */
[----:B---3--:R-:W-:-:S04]  /*1540*/  VIMNMX3 R10, R10, R21, R18, !PT ;  /* 0x000000150a0a720f */ /* 0x008fc80007800112 */
[----:B----4-:R-:W-:-:S04]  /*1550*/  VIMNMX3 R10, R10, R19, R16, !PT ;  /* 0x000000130a0a720f */ /* 0x010fc80007800110 */
[----:B-----5:R-:W-:-:S04]  /*1560*/  VIMNMX3 R10, R10, R17, R14, !PT ;  /* 0x000000110a0a720f */ /* 0x020fc8000780010e */
[----:B------:R-:W-:-:S04]  /*1570*/  VIMNMX3 R9, R10, R9, R20, !PT ;  /* 0x000000090a09720f */ /* 0x000fc80007800114 */
[----:B------:R-:W-:-:S04]  /*1580*/  VIMNMX3 R9, R9, R23, R22, !PT ;  /* 0x000000170909720f */ /* 0x000fc80007800116 */
[----:B------:R-:W-:-:S04]  /*1590*/  VIMNMX3 R6, R9, R6, R25, !PT ;  /* 0x000000060906720f */ /* 0x000fc80007800119 */
[----:B------:R-:W-:Y:S01]  /*15a0*/  VIMNMX3 R3, R6, R27, R24, !PT ;  /* 0x0000001b0603720f */ /* 0x000fe20007800118 */
[----:B------:R-:W-:Y:S06]  /*15b0*/  @!P1 BRA `(.L_x_27) ;  /* 0xfffffffc00649947 */ /* 0x000fec000383ffff */
.L_x_26:
[----:B------:R-:W-:Y:S05]  /*15c0*/  BSYNC.RECONVERGENT B2 ;  /* 0x0000000000027941 */ /* 0x000fea0003800200 */
.L_x_25:
[----:B------:R-:W-:Y:S01]  /*15d0*/  IMAD.IADD R6, R11, 0x1, -R2 ;  /* 0x000000010b067824 */ /* 0x000fe200078e0a02 */
[----:B------:R-:W-:Y:S04]  /*15e0*/  BSSY.RECONVERGENT B2, `(.L_x_28) ;  /* 0x000001a000027945 */ /* 0x000fe80003800200 */
[----:B------:R-:W-:-:S13]  /*15f0*/  ISETP.GT.AND P1, PT, R6, 0x400, PT ;  /* 0x000004000600780c */ /* 0x000fda0003f24270 */
[----:B------:R-:W-:Y:S05]  /*1600*/  @!P1 BRA `(.L_x_29) ;  /* 0x00000000005c9947 */ /* 0x000fea0003800000 */
[----:B------:R-:W0:Y:S01]  /*1610*/  LDC.64 R8, c[0x0][0x380] ;  /* 0x0000e000ff087b82 */ /* 0x000e220000000a00 */
[C---:B------:R-:W-:Y:S01]  /*1620*/  VIADD R15, R13.reuse, 0x400 ;  /* 0x000004000d0f7836 */ /* 0x040fe20000000000 */
[----:B------:R-:W2:Y:S04]  /*1630*/  LDG.E.CONSTANT R10, desc[UR6][R4.64+-0x400] ;  /* 0xfffc0006040a7981 */ /* 0x000ea8000c1e9900 */
[----:B------:R-:W3:Y:S04]  /*1640*/  LDG.E.CONSTANT R12, desc[UR6][R4.64+0x400] ;  /* 0x00040006040c7981 */ /* 0x000ee8000c1e9900 */
[----:B------:R-:W4:Y:S04]  /*1650*/  LDG.E.CONSTANT R14, desc[UR6][R4.64+0xc00] ;  /* 0x000c0006040e7981 */ /* 0x000f28000c1e9900 */
[----:B------:R-:W5:Y:S04]  /*1660*/  LDG.E.CONSTANT R17, desc[UR6][R4.64+0x1000] ;  /* 0x0010000604117981 */ /* 0x000f68000c1e9900 */
[----:B------:R1:W5:Y:S01]  /*1670*/  LDG.E.CONSTANT R16, desc[UR6][R4.64+0x1400] ;  /* 0x0014000604107981 */ /* 0x000362000c1e9900 */
[----:B0-----:R-:W-:-:S04]  /*1680*/  IMAD.WIDE.U32 R6, R13, 0x4, R8 ;  /* 0x000000040d067825 */ /* 0x001fc800078e0008 */
[----:B------:R-:W-:Y:S02]  /*1690*/  IMAD.WIDE.U32 R8, R15, 0x4, R8 ;  /* 0x000000040f087825 */ /* 0x000fe400078e0008 */
[----:B------:R-:W2:Y:S04]  /*16a0*/  LDG.E.CONSTANT R6, desc[UR6][R6.64] ;  /* 0x0000000606067981 */ /* 0x000ea8000c1e9900 */
[----:B------:R-:W3:Y:S04]  /*16b0*/  LDG.E.CONSTANT R15, desc[UR6][R4.64] ;  /* 0x00000006040f7981 */ /* 0x000ee8000c1e9900 */
[----:B------:R-:W4:Y:S01]  /*16c0*/  LDG.E.CONSTANT R9, desc[UR6][R8.64] ;  /* 0x0000000608097981 */ /* 0x000f22000c1e9900 */
[----:B------:R-:W-:Y:S01]  /*16d0*/  PLOP3.LUT P0, PT, PT, PT, PT, 0x8, 0x80 ;  /* 0x000000000080781c */ /* 0x000fe20003f0e170 */
[----:B------:R-:W-:-:S02]  /*16e0*/  VIADD R2, R2, 0x800 ;  /* 0x0000080002027836 */ /* 0x000fc40000000000 */
[----:B------:R-:W-:Y:S01]  /*16f0*/  VIADD R13, R13, 0x800 ;  /* 0x000008000d0d7836 */ /* 0x000fe20000000000 */
[----:B--2---:R-:W-:Y:S02]  /*1700*/  VIMNMX3 R10, R3, R6, R10, !PT ;  /* 0x00000006030a720f */ /* 0x004fe4000780010a */
[----:B------:R-:W-:Y:S02]  /*1710*/  IADD3 R6, P1, PT, R4, 0x2000, RZ ;  /* 0x0000200004067810 */ /* 0x000fe40007f3e0ff */
[----:B---3--:R-:W-:-:S03]  /*1720*/  VIMNMX3 R10, R10, R15, R12, !PT ;  /* 0x0000000f0a0a720f */ /* 0x008fc6000780010c */
[----:B------:R-:W-:Y:S01]  /*1730*/  IMAD.X R7, RZ, RZ, R5, P1 ;  /* 0x000000ffff077224 */ /* 0x000fe200008e0605 */
[----:B----4-:R-:W-:Y:S01]  /*1740*/  VIMNMX3 R10, R10, R9, R14, !PT ;  /* 0x000000090a0a720f */ /* 0x010fe2000780010e */
[----:B-1----:R-:W-:Y:S02]  /*1750*/  IMAD.MOV.U32 R4, RZ, RZ, R6 ;  /* 0x000000ffff047224 */ /* 0x002fe400078e0006 */
[----:B------:R-:W-:Y:S01]  /*1760*/  IMAD.MOV.U32 R5, RZ, RZ, R7 ;  /* 0x000000ffff057224 */ /* 0x000fe200078e0007 */
[----:B-----5:R-:W-:-:S07]  /*1770*/  VIMNMX3 R3, R10, R17, R16, !PT ;  /* 0x000000110a03720f */ /* 0x020fce0007800110 */
.L_x_29:
[----:B------:R-:W-:Y:S05]  /*1780*/  BSYNC.RECONVERGENT B2 ;  /* 0x0000000000027941 */ /* 0x000fea0003800200 */
.L_x_28:
[----:B------:R-:W-:-:S13]  /*1790*/  ISETP.LT.OR P0, PT, R2, R11, P0 ;  /* 0x0000000b0200720c */ /* 0x000fda0000701670 */
[----:B------:R-:W-:Y:S05]  /*17a0*/  @!P0 BRA `(.L_x_21) ;  /* 0x0000000000208947 */ /* 0x000fea0003800000 */
[----:B------:R-:W0:Y:S01]  /*17b0*/  LDC.64 R6, c[0x0][0x380] ;  /* 0x0000e000ff067b82 */ /* 0x000e220000000a00 */
[----:B------:R-:W2:Y:S04]  /*17c0*/  LDG.E.CONSTANT R2, desc[UR6][R4.64+-0x400] ;  /* 0xfffc000604027981 */ /* 0x000ea8000c1e9900 */
[----:B------:R-:W3:Y:S04]  /*17d0*/  LDG.E.CONSTANT R9, desc[UR6][R4.64] ;  /* 0x0000000604097981 */ /* 0x000ee8000c1e9900 */
[----:B------:R-:W3:Y:S01]  /*17e0*/  LDG.E.CONSTANT R8, desc[UR6][R4.64+0x400] ;  /* 0x0004000604087981 */ /* 0x000ee2000c1e9900 */
[----:B0-----:R-:W-:-:S06]  /*17f0*/  IMAD.WIDE.U32 R6, R13, 0x4, R6 ;  /* 0x000000040d067825 */ /* 0x001fcc00078e0006 */
[----:B------:R-:W2:Y:S02]  /*1800*/  LDG.E.CONSTANT R6, desc[UR6][R6.64] ;  /* 0x0000000606067981 */ /* 0x000ea4000c1e9900 */
[----:B--2---:R-:W-:-:S04]  /*1810*/  VIMNMX3 R2, R3, R6, R2, !PT ;  /* 0x000000060302720f */ /* 0x004fc80007800102 */
[----:B---3--:R-:W-:-:S07]  /*1820*/  VIMNMX3 R3, R2, R9, R8, !PT ;  /* 0x000000090203720f */ /* 0x008fce0007800108 */
.L_x_21:
[----:B------:R-:W-:Y:S05]  /*1830*/  BSYNC.RECONVERGENT B1 ;  /* 0x0000000000017941 */ /* 0x000fea0003800200 */
.L_x_19:
[----:B------:R-:W0:Y:S01]  /*1840*/  S2R R2, SR_LANEID ;  /* 0x0000000000027919 */ /* 0x000e220000000000 */
[----:B------:R-:W-:-:S13]  /*1850*/  CREDUX.MAX.S32 UR4, R3 ;  /* 0x00000000030472cc */ /* 0x000fda0000000200 */
[----:B------:R-:W-:Y:S01]  /*1860*/  IMAD.U32 R5, RZ, RZ, UR4 ;  /* 0x00000004ff057e24 */ /* 0x000fe2000f8e00ff */
[----:B0-----:R-:W-:-:S13]  /*1870*/  ISETP.NE.AND P0, PT, R2, RZ, PT ;  /* 0x000000ff0200720c */ /* 0x001fda0003f05270 */
        /* <DEDUP_REMOVED lines=9> */
[----:B-1----:R-:W-:Y:S05]  /*1910*/  @P0 BRA `(.L_x_17) ;  /* 0x0000001800b40947 */ /* 0x002fea0003800000 */
        /* <DEDUP_REMOVED lines=11> */
.L_x_2:
        /* <DEDUP_REMOVED lines=12> */
.L_x_32:
[----:B------:R-:W-:Y:S05]  /*1a90*/  BSYNC.RECONVERGENT B1 ;  /* 0x0000000000017941 */ /* 0x000fea0003800200 */
.L_x_31:
        /* <DEDUP_REMOVED lines=16> */
.L_x_37:
        /* <DEDUP_REMOVED lines=9> */
.L_x_36:
[----:B------:R-:W-:Y:S05]  /*1c30*/  BSYNC.RECONVERGENT B2 ;  /* 0x0000000000027941 */ /* 0x000fea0003800200 */
.L_x_35:
        /* <DEDUP_REMOVED lines=8> */
.L_x_40:
        /* <DEDUP_REMOVED lines=35> */
.L_x_39:
[----:B------:R-:W-:Y:S05]  /*1ef0*/  BSYNC.RECONVERGENT B2 ;  /* 0x0000000000027941 */ /* 0x000fea0003800200 */
.L_x_38:
        /* <DEDUP_REMOVED lines=22> */
.L_x_42:
[----:B------:R-:W-:Y:S05]  /*2060*/  BSYNC.RECONVERGENT B2 ;  /* 0x0000000000027941 */ /* 0x000fea0003800200 */
.L_x_41:
        /* <DEDUP_REMOVED lines=10> */
.L_x_34:
[----:B------:R-:W-:Y:S05]  /*2110*/  BSYNC.RECONVERGENT B1 ;  /* 0x0000000000017941 */ /* 0x000fea0003800200 */
.L_x_33:
[----:B------:R-:W-:Y:S01]  /*2120*/  ISETP.GE.AND P0, PT, R2, 0x100, PT ;  /* 0x000001000200780c */ /* 0x000fe20003f06270 */
[----:B-----5:R-:W-:-:S12]  /*2130*/  IMAD.MOV.U32 R7, RZ, RZ, R0 ;  /* 0x000000ffff077224 */ /* 0x020fd800078e0000 */
[----:B------:R-:W-:Y:S05]  /*2140*/  @!P0 BRA `(.L_x_43) ;  /* 0x0000000000648947 */ /* 0x000fea0003800000 */
[----:B------:R-:W1:Y:S01]  /*2150*/  S2R R0, SR_LANEID ;  /* 0x0000000000007919 */ /* 0x000e620000000000 */
[----:B------:R-:W-:Y:S02]  /*2160*/  CREDUX.MAX.S32 UR4, R7 ;  /* 0x00000000070472cc */ /* 0x000fe40000000200 */
[----:B-1----:R-:W-:-:S13]  /*2170*/  ISETP.NE.AND P0, PT, R0, RZ, PT ;  /* 0x000000ff0000720c */ /* 0x002fda0003f05270 */
[----:B0-----:R-:W0:Y:S01]  /*2180*/  @!P0 S2R R5, SR_CgaCtaId ;  /* 0x0000000000058919 */ /* 0x001e220000008800 */
[----:B------:R-:W-:Y:S02]  /*2190*/  @!P0 MOV R2, 0x400 ;  /* 0x0000040000028802 */ /* 0x000fe40000000f00 */
[----:B------:R-:W-:-:S04]  /*21a0*/  @!P0 SHF.R.U32.HI R0, RZ, 0x3, R3 ;  /* 0x00000003ff008819 */ /* 0x000fc80000011603 */
[----:B------:R-:W-:Y:S02]  /*21b0*/  @!P0 LOP3.LUT R0, R0, 0x7c, RZ, 0xc0, !PT ;  /* 0x0000007c00008812 */ /* 0x000fe400078ec0ff */
[----:B0-----:R-:W-:Y:S01]  /*21c0*/  @!P0 LEA R7, R5, R2, 0x18 ;  /* 0x0000000205078211 */ /* 0x001fe200078ec0ff */
[----:B------:R-:W-:-:S04]  /*21d0*/  IMAD.U32 R5, RZ, RZ, UR4 ;  /* 0x00000004ff057e24 */ /* 0x000fc8000f8e00ff */
        /* <DEDUP_REMOVED lines=16> */
.L_x_43:
[----:B0-----:R-:W0:Y:S01]  /*22e0*/  S2R R4, SR_LANEID ;  /* 0x0000000000047919 */ /* 0x001e220000000000 */
[----:B------:R-:W-:-:S04]  /*22f0*/  LOP3.LUT R0, R3, 0x3e0, RZ, 0xc0, !PT ;  /* 0x000003e003007812 */ /* 0x000fc800078ec0ff */
[----:B------:R-:W-:Y:S01]  /*2300*/  LOP3.LUT R9, RZ, R0, RZ, 0x33, !PT ;  /* 0x00000000ff097212 */ /* 0x000fe200078e33ff */
[----:B------:R-:W-:-:S04]  /*2310*/  VIADD R5, R0, 0x20 ;  /* 0x0000002000057836 */ /* 0x000fc80000000000 */
[----:B------:R-:W-:Y:S01]  /*2320*/  IMAD.IADD R9, R9, 0x1, R2 ;  /* 0x0000000109097824 */ /* 0x000fe200078e0202 */
[----:B------:R-:W-:-:S04]  /*2330*/  ISETP.GT.AND P0, PT, R5, R2, PT ;  /* 0x000000020500720c */ /* 0x000fc80003f04270 */
[----:B------:R-:W-:-:S05]  /*2340*/  SEL R6, R9, 0x1f, P0 ;  /* 0x0000001f09067807 */ /* 0x000fca0000000000 */
[----:B------:R-:W1:Y:S01]  /*2350*/  SHFL.DOWN PT, R0, R7, 0x1, R6 ;  /* 0x0820000007007989 */ /* 0x000e6200000e0006 */
[C---:B0-----:R-:W-:Y:S01]  /*2360*/  ISETP.GE.AND P0, PT, R4.reuse, R6, PT ;  /* 0x000000060400720c */ /* 0x041fe20003f06270 */
[C---:B------:R-:W-:Y:S01]  /*2370*/  VIADD R5, R4.reuse, 0x2 ;  /* 0x0000000204057836 */ /* 0x040fe20000000000 */
[----:B------:R-:W-:-:S11]  /*2380*/  ISETP.NE.AND P1, PT, R4, RZ, PT ;  /* 0x000000ff0400720c */ /* 0x000fd60003f25270 */
[----:B-1----:R-:W-:Y:S02]  /*2390*/  @!P0 VIMNMX R7, PT, PT, R0, R7, !PT ;  /* 0x0000000700078248 */ /* 0x002fe40007fe0100 */
[----:B------:R-:W-:Y:S01]  /*23a0*/  ISETP.GT.AND P0, PT, R5, R6, PT ;  /* 0x000000060500720c */ /* 0x000fe20003f04270 */
[----:B------:R-:W-:Y:S01]  /*23b0*/  VIADD R5, R4, 0x4 ;  /* 0x0000000404057836 */ /* 0x000fe20000000000 */
[----:B------:R-:W0:Y:S01]  /*23c0*/  @!P1 S2R R8, SR_CgaCtaId ;  /* 0x0000000000089919 */ /* 0x000e220000008800 */
[----:B------:R-:W1:Y:S10]  /*23d0*/  SHFL.DOWN PT, R0, R7, 0x2, R6 ;  /* 0x0840000007007989 */ /* 0x000e7400000e0006 */
[----:B-1----:R-:W-:-:S02]  /*23e0*/  @!P0 VIMNMX R7, PT, PT, R7, R0, !PT ;  /* 0x0000000007078248 */ /* 0x002fc40007fe0100 */
[----:B------:R-:W-:Y:S01]  /*23f0*/  ISETP.GT.AND P0, PT, R5, R6, PT ;  /* 0x000000060500720c */ /* 0x000fe20003f04270 */
[----:B------:R-:W-:Y:S02]  /*2400*/  VIADD R5, R4, 0x8 ;  /* 0x0000000804057836 */ /* 0x000fe40000000000 */
[----:B------:R-:W1:Y:S10]  /*2410*/  SHFL.DOWN PT, R0, R7, 0x4, R6 ;  /* 0x0880000007007989 */ /* 0x000e7400000e0006 */
[----:B-1----:R-:W-:-:S02]  /*2420*/  @!P0 VIMNMX R7, PT, PT, R7, R0, !PT ;  /* 0x0000000007078248 */ /* 0x002fc40007fe0100 */
[----:B------:R-:W-:Y:S01]  /*2430*/  ISETP.GT.AND P0, PT, R5, R6, PT ;  /* 0x000000060500720c */ /* 0x000fe20003f04270 */
[----:B------:R-:W-:Y:S01]  /*2440*/  VIADD R5, R4, 0x10 ;  /* 0x0000001004057836 */ /* 0x000fe20000000000 */
[----:B------:R-:W-:Y:S01]  /*2450*/  @!P1 SHF.R.U32.HI R4, RZ, 0x3, R3 ;  /* 0x00000003ff049819 */ /* 0x000fe20000011603 */
[----:B------:R-:W1:Y:S03]  /*2460*/  SHFL.DOWN PT, R0, R7, 0x8, R6 ;  /* 0x0900000007007989 */ /* 0x000e6600000e0006 */
[----:B------:R-:W-:-:S07]  /*2470*/  @!P1 LOP3.LUT R4, R4, 0x7c, RZ, 0xc0, !PT ;  /* 0x0000007c04049812 */ /* 0x000fce00078ec0ff */
[----:B-1----:R-:W-:Y:S02]  /*2480*/  @!P0 VIMNMX R7, PT, PT, R7, R0, !PT ;  /* 0x0000000007078248 */ /* 0x002fe40007fe0100 */
[----:B------:R-:W-:Y:S02]  /*2490*/  ISETP.GT.AND P0, PT, R5, R6, PT ;  /* 0x000000060500720c */ /* 0x000fe40003f04270 */
[----:B------:R-:W-:Y:S01]  /*24a0*/  @!P1 MOV R5, 0x400 ;  /* 0x0000040000059802 */ /* 0x000fe20000000f00 */
[----:B------:R-:W1:Y:S03]  /*24b0*/  SHFL.DOWN PT, R0, R7, 0x10, R6 ;  /* 0x0a00000007007989 */ /* 0x000e6600000e0006 */
[----:B0-----:R-:W-:-:S05]  /*24c0*/  @!P1 LEA R5, R8, R5, 0x18 ;  /* 0x0000000508059211 */ /* 0x001fca00078ec0ff */
[----:B------:R-:W-:Y:S02]  /*24d0*/  @!P1 IMAD.IADD R4, R4, 0x1, R5 ;  /* 0x0000000104049824 */ /* 0x000fe400078e0205 */
[----:B-1----:R-:W-:Y:S02]  /*24e0*/  @!P0 VIMNMX R7, PT, PT, R7, R0, !PT ;  /* 0x0000000007078248 */ /* 0x002fe40007fe0100 */
[----:B------:R-:W-:-:S03]  /*24f0*/  ISETP.NE.AND P0, PT, R3, RZ, PT ;  /* 0x000000ff0300720c */ /* 0x000fc60003f05270 */
[----:B------:R-:W-:-:S05]  /*2500*/  IMAD.MOV.U32 R5, RZ, RZ, R7 ;  /* 0x000000ffff057224 */ /* 0x000fca00078e0007 */
[----:B------:R0:W-:Y:S01]  /*2510*/  @!P1 STS [R4+0x8], R5 ;  /* 0x0000080504009388 */ /* 0x0001e20000000800 */
[----:B------:R-:W-:Y:S06]  /*2520*/  BAR.SYNC.DEFER_BLOCKING 0x0 ;  /* 0x0000000000007b1d */ /* 0x000fec0000010000 */
[----:B------:R-:W-:Y:S05]  /*2530*/  @P0 BRA `(.L_x_17) ;  /* 0x0000000c00ac0947 */ /* 0x000fea0003800000 */
[----:B------:R-:W1:Y:S01]  /*2540*/  S2UR UR5, SR_CgaCtaId ;  /* 0x00000000000579c3 */ /* 0x000e620000008800 */
[----:B------:R-:W-:Y:S01]  /*2550*/  UMOV UR4, 0x400 ;  /* 0x0000040000047882 */ /* 0x000fe20000000000 */
[C---:B------:R-:W-:Y:S02]  /*2560*/  ISETP.GT.AND P2, PT, R2.reuse, 0x20, PT ;  /* 0x000000200200780c */ /* 0x040fe40003f44270 */
[C---:B------:R-:W-:Y:S02]  /*2570*/  ISETP.GT.AND P4, PT, R2.reuse, 0x40, PT ;  /* 0x000000400200780c */ /* 0x040fe40003f84270 */
[C---:B------:R-:W-:Y:S02]  /*2580*/  ISETP.GT.AND P3, PT, R2.reuse, 0x60, PT ;  /* 0x000000600200780c */ /* 0x040fe40003f64270 */
[----:B------:R-:W-:Y:S01]  /*2590*/  ISETP.GT.AND P1, PT, R2, 0x80, PT ;  /* 0x000000800200780c */ /* 0x000fe20003f24270 */
[----:B-1----:R-:W-:-:S09]  /*25a0*/  ULEA UR4, UR5, UR4, 0x18 ;  /* 0x0000000405047291 */ /* 0x002fd2000f8ec0ff */
[----:B------:R-:W0:Y:S04]  /*25b0*/  LDS R0, [UR4+0xc] ;  /* 0x00000c04ff007984 */ /* 0x000e280008000800 */
[----:B------:R-:W1:Y:S04]  /*25c0*/  LDS.128 R8, [UR4+0x10] ;  /* 0x00001004ff087984 */ /* 0x000e680008000c00 */
[----:B------:R-:W2:Y:S01]  /*25d0*/  LDS.64 R6, [UR4+0x20] ;  /* 0x00002004ff067984 */ /* 0x000ea20008000a00 */
[----:B0-----:R-:W-:Y:S02]  /*25e0*/  @P2 VIMNMX R5, PT, PT, R5, R0, !PT ;  /* 0x0000000005052248 */ /* 0x001fe40007fe0100 */
[----:B------:R-:W-:-:S02]  /*25f0*/  ISETP.GT.AND P2, PT, R2, 0xa0, PT ;  /* 0x000000a00200780c */ /* 0x000fc40003f44270 */
[----:B-1----:R-:W-:Y:S02]  /*2600*/  @P4 VIMNMX R5, PT, PT, R5, R8, !PT ;  /* 0x0000000805054248 */ /* 0x002fe40007fe0100 */
        /* <DEDUP_REMOVED lines=8> */
.L_x_30:
[----:B------:R-:W0:Y:S01]  /*2690*/  S2R R0, SR_TID.X ;  /* 0x0000000000007919 */ /* 0x000e220000002100 */
[----:B------:R-:W0:Y:S02]  /*26a0*/  LDC.64 R4, c[0x0][0x380] ;  /* 0x0000e000ff047b82 */ /* 0x000e240000000a00 */
[----:B0-----:R-:W-:-:S05]  /*26b0*/  IMAD.WIDE.U32 R4, R0, 0x4, R4 ;  /* 0x0000000400047825 */ /* 0x001fca00078e0004 */
[----:B------:R-:W2:Y:S04]  /*26c0*/  LDG.E.CONSTANT R20, desc[UR6][R4.64] ;  /* 0x0000000604147981 */ /* 0x000ea8000c1e9900 */
[----:B------:R-:W2:Y:S04]  /*26d0*/  LDG.E.CONSTANT R3, desc[UR6][R4.64+0x400] ;  /* 0x0004000604037981 */ /* 0x000ea8000c1e9900 */
[----:B------:R-:W2:Y:S04]  /*26e0*/  LDG.E.CONSTANT R6, desc[UR6][R4.64+0x800] ;  /* 0x0008000604067981 */ /* 0x000ea8000c1e9900 */
[----:B------:R-:W3:Y:S04]  /*26f0*/  LDG.E.CONSTANT R7, desc[UR6][R4.64+0xc00] ;  /* 0x000c000604077981 */ /* 0x000ee8000c1e9900 */
[----:B------:R-:W3:Y:S04]  /*2700*/  LDG.E.CONSTANT R8, desc[UR6][R4.64+0x1000] ;  /* 0x0010000604087981 */ /* 0x000ee8000c1e9900 */
[----:B------:R-:W3:Y:S04]  /*2710*/  LDG.E.CONSTANT R9, desc[UR6][R4.64+0x1400] ;  /* 0x0014000604097981 */ /* 0x000ee8000c1e9900 */
[----:B------:R-:W4:Y:S04]  /*2720*/  LDG.E.CONSTANT R10, desc[UR6][R4.64+0x1800] ;  /* 0x00180006040a7981 */ /* 0x000f28000c1e9900 */
[----:B------:R-:W4:Y:S04]  /*2730*/  LDG.E.CONSTANT R11, desc[UR6][R4.64+0x1c00] ;  /* 0x001c0006040b7981 */ /* 0x000f28000c1e9900 */
[----:B------:R-:W4:Y:S04]  /*2740*/  LDG.E.CONSTANT R12, desc[UR6][R4.64+0x2000] ;  /* 0x00200006040c7981 */ /* 0x000f28000c1e9900 */
[----:B------:R-:W5:Y:S04]  /*2750*/  LDG.E.CONSTANT R13, desc[UR6][R4.64+0x2400] ;  /* 0x00240006040d7981 */ /* 0x000f68000c1e9900 */
[----:B------:R-:W5:Y:S04]  /*2760*/  LDG.E.CONSTANT R14, desc[UR6][R4.64+0x2800] ;  /* 0x00280006040e7981 */ /* 0x000f68000c1e9900 */
[----:B------:R-:W5:Y:S04]  /*2770*/  LDG.E.CONSTANT R15, desc[UR6][R4.64+0x2c00] ;  /* 0x002c0006040f7981 */ /* 0x000f68000c1e9900 */
[----:B------:R-:W5:Y:S04]  /*2780*/  LDG.E.CONSTANT R16, desc[UR6][R4.64+0x3000] ;  /* 0x0030000604107981 */ /* 0x000f68000c1e9900 */
[----:B------:R-:W5:Y:S04]  /*2790*/  LDG.E.CONSTANT R17, desc[UR6][R4.64+0x3400] ;  /* 0x0034000604117981 */ /* 0x000f68000c1e9900 */
[----:B------:R-:W5:Y:S04]  /*27a0*/  LDG.E.CONSTANT R18, desc[UR6][R4.64+0x3800] ;  /* 0x0038000604127981 */ /* 0x000f68000c1e9900 */
[----:B------:R-:W5:Y:S01]  /*27b0*/  LDG.E.CONSTANT R19, desc[UR6][R4.64+0x3c00] ;  /* 0x003c000604137981 */ /* 0x000f62000c1e9900 */
[----:B------:R-:W-:-:S02]  /*27c0*/  ISETP.GE.U32.AND P0, PT, R2, 0x2000, PT ;  /* 0x000020000200780c */ /* 0x000fc40003f06070 */
[----:B--2---:R-:W-:Y:S02]  /*27d0*/  VIMNMX3 R3, R20, R3, R6, !PT ;  /* 0x000000031403720f */ /* 0x004fe40007800106 */
[----:B---3--:R-:W-:Y:S02]  /*27e0*/  VIMNMX3 R8, R7, R8, R9, !PT ;  /* 0x000000080708720f */ /* 0x008fe40007800109 */
[----:B----4-:R-:W-:Y:S01]  /*27f0*/  VIMNMX3 R10, R10, R11, R12, !PT ;  /* 0x0000000b0a0a720f */ /* 0x010fe2000780010c */
[----:B------:R-:W-:-:S03]  /*2800*/  IMAD.MOV.U32 R11, RZ, RZ, 0x1000 ;  /* 0x00001000ff0b7424 */ /* 0x000fc600078e00ff */
[----:B------:R-:W-:Y:S02]  /*2810*/  VIMNMX3 R8, R3, R8, R10, !PT ;  /* 0x000000080308720f */ /* 0x000fe4000780010a */
[----:B-----5:R-:W-:Y:S02]  /*2820*/  VIMNMX3 R14, R13, R14, R15, !PT ;  /* 0x0000000e0d0e720f */ /* 0x020fe4000780010f */
[----:B------:R-:W-:-:S04]  /*2830*/  VIMNMX3 R16, R16, R17, R18, !PT ;  /* 0x000000111010720f */ /* 0x000fc80007800112 */
[----:B------:R-:W-:-:S04]  /*2840*/  VIMNMX3 R19, R14, R16, R19, !PT ;  /* 0x000000100e13720f */ /* 0x000fc80007800113 */
[----:B------:R-:W-:Y:S01]  /*2850*/  VIMNMX R8, PT, PT, R8, R19, !PT ;  /* 0x0000001308087248 */ /* 0x000fe20007fe0100 */
[----:B------:R-:W-:Y:S06]  /*2860*/  @!P0 BRA `(.L_x_44) ;  /* 0x0000000000908947 */ /* 0x000fec0003800000 */
[----:B------:R-:W0:Y:S01]  /*2870*/  LDC R3, c[0x0][0x390] ;  /* 0x0000e400ff037b82 */ /* 0x000e220000000800 */
[----:B------:R-:W-:Y:S02]  /*2880*/  VIADD R10, R2, 0xfffff000 ;  /* 0xfffff000020a7836 */ /* 0x000fe40000000000 */
[----:B------:R-:W-:-:S07]  /*2890*/  IMAD.MOV.U32 R11, RZ, RZ, 0x1000 ;  /* 0x00001000ff0b7424 */ /* 0x000fce00078e00ff */
.L_x_46:
[----:B------:R-:W-:-:S05]  /*28a0*/  IMAD.WIDE R6, R11, 0x4, R4 ;  /* 0x000000040b067825 */ /* 0x000fca00078e0204 */
        /* <DEDUP_REMOVED lines=14> */
[----:B------:R-:W5:Y:S04]  /*2990*/  LDG.E.CONSTANT R12, desc[UR6][R6.64+0x3800] ;  /* 0x00380006060c7981 */ /* 0x000f68000c1e9900 */
[----:B------:R-:W5:Y:S01]  /*29a0*/  LDG.E.CONSTANT R15, desc[UR6][R6.64+0x3c00] ;  /* 0x003c0006060f7981 */ /* 0x000f62000c1e9900 */
[----:B--2---:R-:W-:Y:S01]  /*29b0*/  VIMNMX3 R17, R8, R17, R2, !PT ;  /* 0x000000110811720f */ /* 0x004fe20007800102 */
[----:B0-----:R-:W-:-:S04]  /*29c0*/  IMAD.MOV.U32 R2, RZ, RZ, R3 ;  /* 0x000000ffff027224 */ /* 0x001fc800078e0003 */
[----:B------:R-:W-:-:S05]  /*29d0*/  IMAD.IADD R8, R2, 0x1, -R11 ;  /* 0x0000000102087824 */ /* 0x000fca00078e0a0b */
[----:B------:R-:W-:Y:S02]  /*29e0*/  ISETP.GE.AND P0, PT, R8, 0x1000, PT ;  /* 0x000010000800780c */ /* 0x000fe40003f06270 */
[----:B---3--:R-:W-:Y:S02]  /*29f0*/  VIMNMX3 R16, R16, R19, R18, !PT ;  /* 0x000000131010720f */ /* 0x008fe40007800112 */
[----:B----4-:R-:W-:-:S04]  /*2a00*/  VIMNMX3 R20, R20, R21, R22, !PT ;  /* 0x000000151414720f */ /* 0x010fc80007800116 */
[----:B------:R-:W-:Y:S02]  /*2a10*/  VIMNMX3 R16, R17, R16, R20, !PT ;  /* 0x000000101110720f */ /* 0x000fe40007800114 */
[----:B-----5:R-:W-:Y:S02]  /*2a20*/  VIMNMX3 R23, R23, R24, R25, !PT ;  /* 0x000000181717720f */ /* 0x020fe40007800119 */
[----:B------:R-:W-:Y:S02]  /*2a30*/  VIMNMX3 R14, R14, R13, R9, !PT ;  /* 0x0000000d0e0e720f */ /* 0x000fe40007800109 */
[----:B------:R-:W-:-:S04]  /*2a40*/  VIMNMX R12, PT, PT, R12, R15, !PT ;  /* 0x0000000f0c0c7248 */ /* 0x000fc80007fe0100 */
[----:B------:R-:W-:-:S04]  /*2a50*/  VIMNMX3 R23, R23, R14, R12, !PT ;  /* 0x0000000e1717720f */ /* 0x000fc8000780010c */
[----:B------:R-:W-:Y:S01]  /*2a60*/  VIMNMX R8, PT, PT, R16, R23, !PT ;  /* 0x0000001710087248 */ /* 0x000fe20007fe0100 */
[----:B------:R-:W-:Y:S06]  /*2a70*/  @!P0 BRA `(.L_x_45) ;  /* 0x0000000400fc8947 */ /* 0x000fec0003800000 */
[----:B------:R-:W-:-:S05]  /*2a80*/  VIADD R11, R11, 0x1000 ;  /* 0x000010000b0b7836 */ /* 0x000fca0000000000 */
[----:B------:R-:W-:-:S13]  /*2a90*/  ISETP.GT.AND P0, PT, R11, R10, PT ;  /* 0x0000000a0b00720c */ /* 0x000fda0003f04270 */
[----:B------:R-:W-:Y:S05]  /*2aa0*/  @!P0 BRA `(.L_x_46) ;  /* 0xfffffffc007c8947 */ /* 0x000fea000383ffff */
.L_x_44:
[----:B------:R-:W-:-:S13]  /*2ab0*/  ISETP.GE.AND P0, PT, R11, R2, PT ;  /* 0x000000020b00720c */ /* 0x000fda0003f06270 */
[----:B------:R-:W-:Y:S05]  /*2ac0*/  @P0 BRA `(.L_x_45) ;  /* 0x0000000400e80947 */ /* 0x000fea0003800000 */
[----:B------:R-:W-:Y:S01]  /*2ad0*/  IMAD.IADD R9, R2, 0x1, -R11 ;  /* 0x0000000102097824 */ /* 0x000fe200078e0a0b */
[----:B------:R-:W-:Y:S04]  /*2ae0*/  BSSY.RECONVERGENT B1, `(.L_x_45) ;  /* 0x0000078000017945 */ /* 0x000fe80003800200 */
[----:B------:R-:W-:-:S13]  /*2af0*/  ISETP.GE.AND P0, PT, R0, R9, PT ;  /* 0x000000090000720c */ /* 0x000fda0003f06270 */
[----:B------:R-:W-:Y:S05]  /*2b00*/  @P0 BRA `(.L_x_47) ;  /* 0x0000000400d40947 */ /* 0x000fea0003800000 */
[----:B------:R-:W-:Y:S01]  /*2b10*/  LOP3.LUT R3, RZ, R0, RZ, 0x33, !PT ;  /* 0x00000000ff037212 */ /* 0x000fe200078e33ff */
[----:B------:R-:W-:Y:S01]  /*2b20*/  BSSY.RECONVERGENT B2, `(.L_x_48) ;  /* 0x0000015000027945 */ /* 0x000fe20003800200 */
[----:B------:R-:W-:Y:S02]  /*2b30*/  IMAD.MOV.U32 R10, RZ, RZ, R0 ;  /* 0x000000ffff0a7224 */ /* 0x000fe400078e0000 */
[----:B------:R-:W-:-:S04]  /*2b40*/  IADD3 R2, PT, PT, -R11, R2, R3 ;  /* 0x000000020b027210 */ /* 0x000fc80007ffe103 */
[C---:B------:R-:W-:Y:S02]  /*2b50*/  LOP3.LUT R3, R2.reuse, 0x300, RZ, 0xc0, !PT ;  /* 0x0000030002037812 */ /* 0x040fe400078ec0ff */
[----:B------:R-:W-:Y:S02]  /*2b60*/  ISETP.GE.U32.AND P1, PT, R2, 0x300, PT ;  /* 0x000003000200780c */ /* 0x000fe40003f26070 */
[----:B------:R-:W-:-:S13]  /*2b70*/  ISETP.NE.AND P0, PT, R3, 0x300, PT ;  /* 0x000003000300780c */ /* 0x000fda0003f05270 */
[----:B------:R-:W-:Y:S05]  /*2b80*/  @!P0 BRA `(.L_x_49) ;  /* 0x0000000000388947 */ /* 0x000fea0003800000 */
[----:B------:R-:W0:Y:S01]  /*2b90*/  LDC.64 R4, c[0x0][0x380] ;  /* 0x0000e000ff047b82 */ /* 0x000e220000000a00 */
[----:B------:R-:W-:Y:S01]  /*2ba0*/  LEA.HI R2, R2, 0x1, RZ, 0x18 ;  /* 0x0000000102027811 */ /* 0x000fe200078fc0ff */
[----:B------:R-:W-:Y:S02]  /*2bb0*/  IMAD.IADD R7, R0, 0x1, R11 ;  /* 0x0000000100077824 */ /* 0x000fe400078e020b */
[----:B------:R-:W-:Y:S01]  /*2bc0*/  IMAD.MOV.U32 R10, RZ, RZ, R0 ;  /* 0x000000ffff0a7224 */ /* 0x000fe200078e0000 */
[----:B------:R-:W-:-:S05]  /*2bd0*/  LOP3.LUT R2, R2, 0x3, RZ, 0xc0, !PT ;  /* 0x0000000302027812 */ /* 0x000fca00078ec0ff */
[----:B------:R-:W-:-:S07]  /*2be0*/  IMAD.MOV R6, RZ, RZ, -R2 ;  /* 0x000000ffff067224 */ /* 0x000fce00078e0a02 */
.L_x_50:
        /* <DEDUP_REMOVED lines=8> */
.L_x_49:
[----:B------:R-:W-:Y:S05]  /*2c70*/  BSYNC.RECONVERGENT B2 ;  /* 0x0000000000027941 */ /* 0x000fea0003800200 */
.L_x_48:
        /* <DEDUP_REMOVED lines=16> */
.L_x_53:
        /* <DEDUP_REMOVED lines=39> */
.L_x_52:
[----:B------:R-:W-:Y:S05]  /*2ff0*/  BSYNC.RECONVERGENT B2 ;  /* 0x0000000000027941 */ /* 0x000fea0003800200 */
.L_x_51:
        /* <DEDUP_REMOVED lines=10> */
[----:B------:R-:W5:Y:S01]  /*30a0*/  LDG.E.CONSTANT R16, desc[UR6][R2.64+0x1400] ;  /* 0x0014000602107981 */ /* 0x000f62000c1e9900 */
[----:B0-----:R-:W-:-:S04]  /*30b0*/  IMAD.WIDE.U32 R4, R11, 0x4, R6 ;  /* 0x000000040b047825 */ /* 0x001fc800078e0006 */
[----:B------:R-:W-:Y:S02]  /*30c0*/  IMAD.WIDE.U32 R6, R13, 0x4, R6 ;  /* 0x000000040d067825 */ /* 0x000fe400078e0006 */
[----:B------:R0:W2:Y:S04]  /*30d0*/  LDG.E.CONSTANT R5, desc[UR6][R4.64] ;  /* 0x0000000604057981 */ /* 0x0000a8000c1e9900 */
[----:B------:R1:W3:Y:S04]  /*30e0*/  LDG.E.CONSTANT R13, desc[UR6][R2.64] ;  /* 0x00000006020d7981 */ /* 0x0002e8000c1e9900 */
[----:B------:R-:W4:Y:S01]  /*30f0*/  LDG.E.CONSTANT R7, desc[UR6][R6.64] ;  /* 0x0000000606077981 */ /* 0x000f22000c1e9900 */
[----:B0-----:R-:W-:Y:S01]  /*3100*/  IADD3 R4, P1, PT, R2, 0x2000, RZ ;  /* 0x0000200002047810 */ /* 0x001fe20007f3e0ff */
[----:B------:R-:W-:Y:S01]  /*3110*/  VIADD R10, R10, 0x800 ;  /* 0x000008000a0a7836 */ /* 0x000fe20000000000 */
[----:B------:R-:W-:Y:S01]  /*3120*/  PLOP3.LUT P0, PT, PT, PT, PT, 0x8, 0x80 ;  /* 0x000000000080781c */ /* 0x000fe20003f0e170 */
[----:B------:R-:W-:-:S02]  /*3130*/  VIADD R11, R11, 0x800 ;  /* 0x000008000b0b7836 */ /* 0x000fc40000000000 */
[----:B-1----:R-:W-:Y:S01]  /*3140*/  IMAD.MOV.U32 R2, RZ, RZ, R4 ;  /* 0x000000ffff027224 */ /* 0x002fe200078e0004 */
[----:B--2---:R-:W-:-:S04]  /*3150*/  VIMNMX3 R12, R8, R5, R12, !PT ;  /* 0x00000005080c720f */ /* 0x004fc8000780010c */
[----:B---3--:R-:W-:Y:S01]  /*3160*/  VIMNMX3 R12, R12, R13, R14, !PT ;  /* 0x0000000d0c0c720f */ /* 0x008fe2000780010e */
[----:B------:R-:W-:-:S03]  /*3170*/  IMAD.X R5, RZ, RZ, R3, P1 ;  /* 0x000000ffff057224 */ /* 0x000fc600008e0603 */
[----:B----4-:R-:W-:Y:S01]  /*3180*/  VIMNMX3 R12, R12, R7, R15, !PT ;  /* 0x000000070c0c720f */ /* 0x010fe2000780010f */
[----:B------:R-:W-:-:S03]  /*3190*/  IMAD.MOV.U32 R3, RZ, RZ, R5 ;  /* 0x000000ffff037224 */ /* 0x000fc600078e0005 */
[----:B-----5:R-:W-:-:S07]  /*31a0*/  VIMNMX3 R8, R12, R17, R16, !PT ;  /* 0x000000110c08720f */ /* 0x020fce0007800110 */
.L_x_55:
[----:B------:R-:W-:Y:S05]  /*31b0*/  BSYNC.RECONVERGENT B2 ;  /* 0x0000000000027941 */ /* 0x000fea0003800200 */
.L_x_54:
        /* <DEDUP_REMOVED lines=10> */
.L_x_47:
[----:B------:R-:W-:Y:S05]  /*3260*/  BSYNC.RECONVERGENT B1 ;  /* 0x0000000000017941 */ /* 0x000fea0003800200 */
.L_x_45:
        /* <DEDUP_REMOVED lines=13> */
[----:B0-----:R-:W-:Y:S05]  /*3340*/  @P0 BRA `(.L_x_17) ;  /* 0x0000000000280947 */ /* 0x001fea0003800000 */
        /* <DEDUP_REMOVED lines=9> */
[----:B------:R-:W-:-:S07]  /*33e0*/  VIMNMX R5, PT, PT, R0, R3, !PT ;  /* 0x0000000300057248 */ /* 0x000fce0007fe0100 */
.L_x_17:
[----:B------:R-:W-:Y:S05]  /*33f0*/  BSYNC.RECONVERGENT B0 ;  /* 0x0000000000007941 */ /* 0x000fea0003800200 */
.L_x_1:
[----:B------:R-:W-:Y:S05]  /*3400*/  @P0 EXIT ;  /* 0x000000000000094d */ /* 0x000fea0003800000 */
[----:B------:R-:W2:Y:S01]  /*3410*/  LDC.64 R2, c[0x0][0x388] ;  /* 0x0000e200ff027b82 */ /* 0x000ea20000000a00 */
[----:B------:R-:W0:Y:S02]  /*3420*/  LDCU UR4, c[0x0][0x398] ;  /* 0x00007300ff0477ac */ /* 0x000e240008000800 */
[----:B01----:R-:W-:-:S05]  /*3430*/  VIMNMX R5, PT, PT, R5, UR4, !PT ;  /* 0x0000000405057c48 */ /* 0x003fca000ffe0100 */
[----:B--2---:R-:W-:Y:S01]  /*3440*/  STG.E desc[UR6][R2.64], R5 ;  /* 0x0000000502007986 */ /* 0x004fe2000c101906 */
[----:B------:R-:W-:Y:S05]  /*3450*/  EXIT ;  /* 0x000000000000794d */ /* 0x000fea0003800000 */
.L_x_56:
[----:B------:R-:W-:-:S00]  /*3460*/  BRA `(.L_x_56) ;  /* 0xfffffffc00fc7947 */ /* 0x000fc0000383ffff */
[----:B------:R-:W-:-:S00]  /*3470*/  NOP ;  /* 0x0000000000007918 */ /* 0x000fc00000000000 */
        /* <DEDUP_REMOVED lines=8> */
.L_x_353:


//--------------------- .text._ZN3cub18CUB_300001_SM_10006detail6reduce18DeviceReduceKernelINS2_10policy_hubIijN4cuda3__47maximumIvEEE10Policy1000EPijS8_iNS5_3std3__410__identityEEEvT0_PT3_T1_NS0_13GridEvenShareISI_EET2_T4_ --------------------------
	.section	.text._ZN3cub18CUB_300001_SM_10006detail6reduce18DeviceReduceKernelINS2_10policy_hubIijN4cuda3__47maximumIvEEE10Policy1000EPijS8_iNS5_3std3__410__identityEEEvT0_PT3_T1_NS0_13GridEvenShareISI_EET2_T4_,"ax",@progbits
	.align	128
        .global         _ZN3cub18CUB_300001_SM_10006detail6reduce18DeviceReduceKernelINS2_10policy_hubIijN4cuda3__47maximumIvEEE10Policy1000EPijS8_iNS5_3std3__410__identityEEEvT0_PT3_T1_NS0_13GridEvenShareISI_EET2_T4_
        .type           _ZN3cub18CUB_300001_SM_10006detail6reduce18DeviceReduceKernelINS2_10policy_hubIijN4cuda3__47maximumIvEEE10Policy1000EPijS8_iNS5_3std3__410__identityEEEvT0_PT3_T1_NS0_13GridEvenShareISI_EET2_T4_,@function
        .size           _ZN3cub18CUB_300001_SM_10006detail6reduce18DeviceReduceKernelINS2_10policy_hubIijN4cuda3__47maximumIvEEE10Policy1000EPijS8_iNS5_3std3__410__identityEEEvT0_PT3_T1_NS0_13GridEvenShareISI_EET2_T4_,(.L_x_354 - _ZN3cub18CUB_300001_SM_10006detail6reduce18DeviceReduceKernelINS2_10policy_hubIijN4cuda3__47maximumIvEEE10Policy1000EPijS8_iNS5_3std3__410__identityEEEvT0_PT3_T1_NS0_13GridEvenShareISI_EET2_T4_)
        .other          _ZN3cub18CUB_300001_SM_10006detail6reduce18DeviceReduceKernelINS2_10policy_hubIijN4cuda3__47maximumIvEEE10Policy1000EPijS8_iNS5_3std3__410__identityEEEvT0_PT3_T1_NS0_13GridEvenShareISI_EET2_T4_,@"STO_CUDA_ENTRY STV_DEFAULT"
_ZN3cub18CUB_300001_SM_10006detail6reduce18DeviceReduceKernelINS2_10policy_hubIijN4cuda3__47maximumIvEEE10Policy1000EPijS8_iNS5_3std3__410__identityEEEvT0_PT3_T1_NS0_13GridEvenShareISI_EET2_T4_:
.text._ZN3cub18CUB_300001_SM_10006detail6reduce18DeviceReduceKernelINS2_10policy_hubIijN4cuda3__47maximumIvEEE10Policy1000EPijS8_iNS5_3std3__410__identityEEEvT0_PT3_T1_NS0_13GridEvenShareISI_EET2_T4_:
[----:B------:R-:W-:Y:S01]  /*0000*/  LDC R1, c[0x0][0x37c] ;  /* 0x0000df00ff017b82 */ /* 0x000fe20000000800 */
[----:B------:R-:W0:Y:S01]  /*0010*/  S2R R0, SR_CTAID.X ;  /* 0x0000000000007919 */ /* 0x000e220000002500 */
[----:B------:R-:W1:Y:S01]  /*0020*/  LDCU UR4, c[0x0][0x380] ;  /* 0x00007000ff0477ac */ /* 0x000e620008000800 */
[----:B------:R-:W-:Y:S01]  /*0030*/  BSSY.RECONVERGENT B0, `(.L_x_57) ;  /* 0x0000258000007945 */ /* 0x000fe20003800200 */
[----:B------:R-:W2:Y:S01]  /*0040*/  LDCU UR5, c[0x0][0x3ac] ;  /* 0x00007580ff0577ac */ /* 0x000ea20008000800 */
[----:B------:R-:W3:Y:S01]  /*0050*/  LDCU.64 UR8, c[0x0][0x358] ;  /* 0x00006b00ff0877ac */ /* 0x000ee20008000a00 */
[----:B-1----:R-:W-:Y:S02]  /*0060*/  ULOP3.LUT UP0, URZ, UR4, 0xf, URZ, 0xc0, !UPT ;  /* 0x0000000f04ff7892 */ /* 0x002fe4000f80c0ff */
[----:B--2---:R-:W-:Y:S01]  /*0070*/  USHF.L.U32 UR5, UR5, 0xc, URZ ;  /* 0x0000000c05057899 */ /* 0x004fe200080006ff */
[----:B0-----:R-:W-:-:S06]  /*0080*/  IMAD.SHL.U32 R23, R0, 0x1000, RZ ;  /* 0x0000100000177824 */ /* 0x001fcc00078e00ff */
[----:B---3--:R-:W-:Y:S05]  /*0090*/  BRA.U UP0, `(.L_x_58) ;  /* 0x00000011006c7547 */ /* 0x008fea000b800000 */
[----:B------:R-:W0:Y:S02]  /*00a0*/  LDC R3, c[0x0][0x3a8] ;  /* 0x0000ea00ff037b82 */ /* 0x000e240000000800 */
[----:B0-----:R-:W-:-:S05]  /*00b0*/  IMAD R22, R0, -0x1000, R3 ;  /* 0xfffff00000167824 */ /* 0x001fca00078e0203 */
[----:B------:R-:W-:-:S13]  /*00c0*/  ISETP.GT.U32.AND P0, PT, R22, 0xfff, PT ;  /* 0x00000fff1600780c */ /* 0x000fda0003f04070 */
[----:B------:R-:W-:Y:S05]  /*00d0*/  @P0 BRA `(.L_x_59) ;  /* 0x00000008004c0947 */ /* 0x000fea0003800000 */
[----:B------:R-:W0:Y:S01]  /*00e0*/  S2R R5, SR_TID.X ;  /* 0x0000000000057919 */ /* 0x000e220000002100 */
[----:B------:R-:W-:Y:S01]  /*00f0*/  BSSY.RECONVERGENT B1, `(.L_x_60) ;  /* 0x000000a000017945 */ /* 0x000fe20003800200 */
[----:B------:R-:W-:Y:S01]  /*0100*/  IMAD.MOV.U32 R2, RZ, RZ, RZ ;  /* 0x000000ffff027224 */ /* 0x000fe200078e00ff */
[----:B0-----:R-:W-:Y:S01]  /*0110*/  ISETP.GE.U32.AND P0, PT, R5, R22, PT ;  /* 0x000000160500720c */ /* 0x001fe20003f06070 */
[----:B------:R-:W-:-:S12]  /*0120*/  IMAD.MOV.U32 R11, RZ, RZ, R5 ;  /* 0x000000ffff0b7224 */ /* 0x000fd800078e0005 */
[----:B------:R-:W-:Y:S05]  /*0130*/  @P0 BRA `(.L_x_61) ;  /* 0x0000000000140947 */ /* 0x000fea0003800000 */
[----:B------:R-:W0:Y:S01]  /*0140*/  LDC.64 R6, c[0x0][0x380] ;  /* 0x0000e000ff067b82 */ /* 0x000e220000000a00 */
[----:B------:R-:W-:-:S04]  /*0150*/  IMAD R9, R0, 0x1000, R5 ;  /* 0x0000100000097824 */ /* 0x000fc800078e0205 */
[----:B0-----:R-:W-:-:S05]  /*0160*/  IMAD.WIDE.U32 R6, R9, 0x4, R6 ;  /* 0x0000000409067825 */ /* 0x001fca00078e0006 */
[----:B------:R0:W5:Y:S01]  /*0170*/  LDG.E.CONSTANT R2, desc[UR8][R6.64] ;  /* 0x0000000806027981 */ /* 0x000162000c1e9900 */
[----:B------:R-:W-:-:S07]  /*0180*/  VIADD R11, R5, 0x100 ;  /* 0x00000100050b7836 */ /* 0x000fce0000000000 */
.L_x_61:
[----:B------:R-:W-:Y:S05]  /*0190*/  BSYNC.RECONVERGENT B1 ;  /* 0x0000000000017941 */ /* 0x000fea0003800200 */
.L_x_60:
[----:B------:R-:W-:Y:S01]  /*01a0*/  ISETP.GE.U32.AND P0, PT, R11, R22, PT ;  /* 0x000000160b00720c */ /* 0x000fe20003f06070 */
[----:B------:R-:W-:-:S12]  /*01b0*/  BSSY.RECONVERGENT B1, `(.L_x_62) ;  /* 0x000002e000017945 */ /* 0x000fd80003800200 */
[----:B------:R-:W-:Y:S05]  /*01c0*/  @P0 BRA `(.L_x_63) ;  /* 0x0000000000b00947 */ /* 0x000fea0003800000 */
[----:B------:R-:W-:Y:S01]  /*01d0*/  LOP3.LUT R4, RZ, R11, RZ, 0x33, !PT ;  /* 0x0000000bff047212 */ /* 0x000fe200078e33ff */
[----:B------:R-:W-:Y:S04]  /*01e0*/  BSSY.RECONVERGENT B2, `(.L_x_64) ;  /* 0x0000014000027945 */ /* 0x000fe80003800200 */
[----:B------:R-:W-:-:S04]  /*01f0*/  IMAD.IADD R3, R4, 0x1, R3 ;  /* 0x0000000104037824 */ /* 0x000fc800078e0203 */
[----:B0-----:R-:W-:Y:S01]  /*0200*/  IMAD R6, R0, -0x1000, R3 ;  /* 0xfffff00000067824 */ /* 0x001fe200078e0203 */
[----:B------:R-:W-:-:S04]  /*0210*/  LOP3.LUT R4, R3, 0x300, RZ, 0xc0, !PT ;  /* 0x0000030003047812 */ /* 0x000fc800078ec0ff */
[----:B------:R-:W-:Y:S02]  /*0220*/  ISETP.NE.AND P0, PT, R4, 0x300, PT ;  /* 0x000003000400780c */ /* 0x000fe40003f05270 */
[----:B------:R-:W-:-:S11]  /*0230*/  ISETP.GE.U32.AND P1, PT, R6, 0x300, PT ;  /* 0x000003000600780c */ /* 0x000fd60003f26070 */
[----:B------:R-:W-:Y:S05]  /*0240*/  @!P0 BRA `(.L_x_65) ;  /* 0x0000000000348947 */ /* 0x000fea0003800000 */
[----:B------:R-:W0:Y:S01]  /*0250*/  LDC.64 R8, c[0x0][0x380] ;  /* 0x0000e000ff087b82 */ /* 0x000e220000000a00 */
[----:B------:R-:W-:Y:S01]  /*0260*/  LEA.HI R3, R3, 0x1, RZ, 0x18 ;  /* 0x0000000103037811 */ /* 0x000fe200078fc0ff */
[----:B------:R-:W-:-:S03]  /*0270*/  IMAD R13, R0, 0x1000, R11 ;  /* 0x00001000000d7824 */ /* 0x000fc600078e020b */
[----:B------:R-:W-:-:S05]  /*0280*/  LOP3.LUT R3, R3, 0x3, RZ, 0xc0, !PT ;  /* 0x0000000303037812 */ /* 0x000fca00078ec0ff */
[----:B------:R-:W-:-:S07]  /*0290*/  IMAD.MOV R3, RZ, RZ, -R3 ;  /* 0x000000ffff037224 */ /* 0x000fce00078e0a03 */
.L_x_66:
[----:B0-----:R-:W-:-:S06]  /*02a0*/  IMAD.WIDE.U32 R6, R13, 0x4, R8 ;  /* 0x000000040d067825 */ /* 0x001fcc00078e0008 */
[----:B------:R-:W2:Y:S01]  /*02b0*/  LDG.E.CONSTANT R7, desc[UR8][R6.64] ;  /* 0x0000000806077981 */ /* 0x000ea2000c1e9900 */
[----:B------:R-:W-:Y:S02]  /*02c0*/  VIADD R3, R3, 0x1 ;  /* 0x0000000103037836 */ /* 0x000fe40000000000 */
[----:B------:R-:W-:Y:S02]  /*02d0*/  VIADD R11, R11, 0x100 ;  /* 0x000001000b0b7836 */ /* 0x000fe40000000000 */
[----:B------:R-:W-:Y:S01]  /*02e0*/  VIADD R13, R13, 0x100 ;  /* 0x000001000d0d7836 */ /* 0x000fe20000000000 */
[----:B------:R-:W-:Y:S02]  /*02f0*/  ISETP.NE.AND P0, PT, R3, RZ, PT ;  /* 0x000000ff0300720c */ /* 0x000fe40003f05270 */
[----:B--2--5:R-:W-:-:S11]  /*0300*/  VIMNMX R2, PT, PT, R7, R2, !PT ;  /* 0x0000000207027248 */ /* 0x024fd60007fe0100 */
[----:B------:R-:W-:Y:S05]  /*0310*/  @P0 BRA `(.L_x_66) ;  /* 0xfffffffc00e00947 */ /* 0x000fea000383ffff */
.L_x_65:
[----:B------:R-:W-:Y:S05]  /*0320*/  BSYNC.RECONVERGENT B2 ;  /* 0x0000000000027941 */ /* 0x000fea0003800200 */
.L_x_64:
[----:B------:R-:W-:Y:S05]  /*0330*/  @!P1 BRA `(.L_x_63) ;  /* 0x0000000000549947 */ /* 0x000fea0003800000 */
[----:B------:R-:W0:Y:S01]  /*0340*/  LDC.64 R6, c[0x0][0x380] ;  /* 0x0000e000ff067b82 */ /* 0x000e220000000a00 */
[----:B------:R-:W-:Y:S02]  /*0350*/  VIADD R3, R11, 0x200 ;  /* 0x000002000b037836 */ /* 0x000fe40000000000 */
[----:B------:R-:W-:-:S07]  /*0360*/  IMAD R17, R0, 0x1000, R11 ;  /* 0x0000100000117824 */ /* 0x000fce00078e020b */
.L_x_67:
[C---:B------:R-:W-:Y:S02]  /*0370*/  VIADD R11, R17.reuse, 0x100 ;  /* 0x00000100110b7836 */ /* 0x040fe40000000000 */
[----:B0-----:R-:W-:-:S04]  /*0380*/  IMAD.WIDE.U32 R8, R17, 0x4, R6 ;  /* 0x0000000411087825 */ /* 0x001fc800078e0006 */
[C---:B------:R-:W-:Y:S02]  /*0390*/  VIADD R13, R17.reuse, 0x200 ;  /* 0x00000200110d7836 */ /* 0x040fe40000000000 */
[----:B------:R-:W-:Y:S01]  /*03a0*/  VIADD R15, R17, 0x300 ;  /* 0x00000300110f7836 */ /* 0x000fe20000000000 */
[----:B------:R-:W2:Y:S01]  /*03b0*/  LDG.E.CONSTANT R9, desc[UR8][R8.64] ;  /* 0x0000000808097981 */ /* 0x000ea2000c1e9900 */
[----:B------:R-:W-:-:S04]  /*03c0*/  IMAD.WIDE.U32 R10, R11, 0x4, R6 ;  /* 0x000000040b0a7825 */ /* 0x000fc800078e0006 */
[--C-:B------:R-:W-:Y:S02]  /*03d0*/  IMAD.WIDE.U32 R12, R13, 0x4, R6.reuse ;  /* 0x000000040d0c7825 */ /* 0x100fe400078e0006 */
[----:B------:R-:W2:Y:S02]  /*03e0*/  LDG.E.CONSTANT R10, desc[UR8][R10.64] ;  /* 0x000000080a0a7981 */ /* 0x000ea4000c1e9900 */
[----:B------:R-:W-:Y:S02]  /*03f0*/  IMAD.WIDE.U32 R14, R15, 0x4, R6 ;  /* 0x000000040f0e7825 */ /* 0x000fe400078e0006 */
[----:B------:R-:W3:Y:S04]  /*0400*/  LDG.E.CONSTANT R13, desc[UR8][R12.64] ;  /* 0x000000080c0d7981 */ /* 0x000ee8000c1e9900 */
[----:B------:R-:W3:Y:S01]  /*0410*/  LDG.E.CONSTANT R14, desc[UR8][R14.64] ;  /* 0x000000080e0e7981 */ /* 0x000ee2000c1e9900 */
[----:B------:R-:W-:-:S05]  /*0420*/  VIADD R19, R3, 0x200 ;  /* 0x0000020003137836 */ /* 0x000fca0000000000 */
[----:B------:R-:W-:Y:S01]  /*0430*/  ISETP.GE.AND P0, PT, R19, R22, PT ;  /* 0x000000161300720c */ /* 0x000fe20003f06270 */
[----:B------:R-:W-:Y:S02]  /*0440*/  VIADD R3, R3, 0x400 ;  /* 0x0000040003037836 */ /* 0x000fe40000000000 */
[----:B------:R-:W-:Y:S01]  /*0450*/  VIADD R17, R17, 0x400 ;  /* 0x0000040011117836 */ /* 0x000fe20000000000 */
[----:B--2--5:R-:W-:-:S04]  /*0460*/  VIMNMX3 R2, R2, R9, R10, !PT ;  /* 0x000000090202720f */ /* 0x024fc8000780010a */
[----:B---3--:R-:W-:-:S05]  /*0470*/  VIMNMX3 R2, R2, R13, R14, !PT ;  /* 0x0000000d0202720f */ /* 0x008fca000780010e */
[----:B------:R-:W-:Y:S05]  /*0480*/  @!P0 BRA `(.L_x_67) ;  /* 0xfffffffc00b88947 */ /* 0x000fea000383ffff */
.L_x_63:
[----:B------:R-:W-:Y:S05]  /*0490*/  BSYNC.RECONVERGENT B1 ;  /* 0x0000000000017941 */ /* 0x000fea0003800200 */
.L_x_62:
[----:B------:R-:W-:Y:S01]  /*04a0*/  ISETP.GE.U32.AND P0, PT, R22, 0x100, PT ;  /* 0x000001001600780c */ /* 0x000fe20003f06070 */
[----:B0----5:R-:W-:-:S12]  /*04b0*/  IMAD.MOV.U32 R6, RZ, RZ, R2 ;  /* 0x000000ffff067224 */ /* 0x021fd800078e0002 */
[----:B------:R-:W-:Y:S05]  /*04c0*/  @!P0 BRA `(.L_x_68) ;  /* 0x0000000000648947 */ /* 0x000fea0003800000 */
[----:B------:R-:W0:Y:S01]  /*04d0*/  S2R R2, SR_LANEID ;  /* 0x0000000000027919 */ /* 0x000e220000000000 */
[----:B------:R-:W-:Y:S02]  /*04e0*/  CREDUX.MAX.S32 UR4, R6 ;  /* 0x00000000060472cc */ /* 0x000fe40000000200 */
[----:B0-----:R-:W-:-:S13]  /*04f0*/  ISETP.NE.AND P0, PT, R2, RZ, PT ;  /* 0x000000ff0200720c */ /* 0x001fda0003f05270 */
[----:B------:R-:W0:Y:S01]  /*0500*/  @!P0 S2R R4, SR_CgaCtaId ;  /* 0x0000000000048919 */ /* 0x000e220000008800 */
        /* <DEDUP_REMOVED lines=21> */
.L_x_68:
[----:B------:R-:W0:Y:S01]  /*0660*/  S2R R8, SR_LANEID ;  /* 0x0000000000087919 */ /* 0x000e220000000000 */
[----:B------:R-:W-:-:S04]  /*0670*/  LOP3.LUT R2, R5, 0x3e0, RZ, 0xc0, !PT ;  /* 0x000003e005027812 */ /* 0x000fc800078ec0ff */
[----:B------:R-:W-:Y:S01]  /*0680*/  LOP3.LUT R7, RZ, R2, RZ, 0x33, !PT ;  /* 0x00000002ff077212 */ /* 0x000fe200078e33ff */
[----:B------:R-:W-:-:S04]  /*0690*/  VIADD R3, R2, 0x20 ;  /* 0x0000002002037836 */ /* 0x000fc80000000000 */
[----:B------:R-:W-:Y:S01]  /*06a0*/  IMAD.IADD R7, R22, 0x1, R7 ;  /* 0x0000000116077824 */ /* 0x000fe200078e0207 */
[----:B------:R-:W-:-:S04]  /*06b0*/  ISETP.GT.U32.AND P0, PT, R3, R22, PT ;  /* 0x000000160300720c */ /* 0x000fc80003f04070 */
        /* <DEDUP_REMOVED lines=9> */
[----:B------:R-:W-:Y:S01]  /*0750*/  @!P1 SHF.R.U32.HI R3, RZ, 0x3, R5 ;  /* 0x00000003ff039819 */ /* 0x000fe20000011605 */
[----:B------:R-:W1:Y:S03]  /*0760*/  SHFL.DOWN PT, R2, R6, 0x2, R7 ;  /* 0x0840000006027989 */ /* 0x000e6600000e0007 */
[----:B------:R-:W-:-:S06]  /*0770*/  @!P1 LOP3.LUT R3, R3, 0x7c, RZ, 0xc0, !PT ;  /* 0x0000007c03039812 */ /* 0x000fcc00078ec0ff */
[----:B-1----:R-:W-:Y:S02]  /*0780*/  @!P0 VIMNMX R6, PT, PT, R6, R2, !PT ;  /* 0x0000000206068248 */ /* 0x002fe40007fe0100 */
[----:B------:R-:W-:Y:S01]  /*0790*/  ISETP.GT.AND P0, PT, R4, R7, PT ;  /* 0x000000070400720c */ /* 0x000fe20003f04270 */
[----:B------:R-:W-:Y:S02]  /*07a0*/  VIADD R4, R8, 0x8 ;  /* 0x0000000808047836 */ /* 0x000fe40000000000 */
[----:B------:R-:W1:Y:S10]  /*07b0*/  SHFL.DOWN PT, R2, R6, 0x4, R7 ;  /* 0x0880000006027989 */ /* 0x000e7400000e0007 */
[----:B-1----:R-:W-:-:S02]  /*07c0*/  @!P0 VIMNMX R6, PT, PT, R6, R2, !PT ;  /* 0x0000000206068248 */ /* 0x002fc40007fe0100 */
[----:B------:R-:W-:Y:S01]  /*07d0*/  ISETP.GT.AND P0, PT, R4, R7, PT ;  /* 0x000000070400720c */ /* 0x000fe20003f04270 */
[----:B------:R-:W-:Y:S02]  /*07e0*/  VIADD R4, R8, 0x10 ;  /* 0x0000001008047836 */ /* 0x000fe40000000000 */
[----:B------:R-:W1:Y:S10]  /*07f0*/  SHFL.DOWN PT, R2, R6, 0x8, R7 ;  /* 0x0900000006027989 */ /* 0x000e7400000e0007 */
[----:B-1----:R-:W-:-:S02]  /*0800*/  @!P0 VIMNMX R6, PT, PT, R6, R2, !PT ;  /* 0x0000000206068248 */ /* 0x002fc40007fe0100 */
        /* <DEDUP_REMOVED lines=13> */
[C---:B------:R-:W-:Y:S02]  /*08e0*/  ISETP.GT.U32.AND P2, PT, R22.reuse, 0x20, PT ;  /* 0x000000201600780c */ /* 0x040fe40003f44070 */
[C---:B------:R-:W-:Y:S02]  /*08f0*/  ISETP.GT.U32.AND P4, PT, R22.reuse, 0x40, PT ;  /* 0x000000401600780c */ /* 0x040fe40003f84070 */
[C---:B------:R-:W-:Y:S02]  /*0900*/  ISETP.GT.U32.AND P3, PT, R22.reuse, 0x60, PT ;  /* 0x000000601600780c */ /* 0x040fe40003f64070 */
[----:B------:R-:W-:Y:S01]  /*0910*/  ISETP.GT.U32.AND P1, PT, R22, 0x80, PT ;  /* 0x000000801600780c */ /* 0x000fe20003f24070 */
[----:B-1----:R-:W-:-:S09]  /*0920*/  ULEA UR4, UR5, UR4, 0x18 ;  /* 0x0000000405047291 */ /* 0x002fd2000f8ec0ff */
[----:B------:R-:W1:Y:S04]  /*0930*/  LDS R2, [UR4+0xc] ;  /* 0x00000c04ff027984 */ /* 0x000e680008000800 */
[----:B0-----:R-:W0:Y:S04]  /*0940*/  LDS.128 R4, [UR4+0x10] ;  /* 0x00001004ff047984 */ /* 0x001e280008000c00 */
[----:B------:R-:W2:Y:S01]  /*0950*/  LDS.64 R8, [UR4+0x20] ;  /* 0x00002004ff087984 */ /* 0x000ea20008000a00 */
[----:B-1----:R-:W-:Y:S02]  /*0960*/  @P2 VIMNMX R3, PT, PT, R3, R2, !PT ;  /* 0x0000000203032248 */ /* 0x002fe40007fe0100 */
[----:B------:R-:W-:-:S02]  /*0970*/  ISETP.GT.U32.AND P2, PT, R22, 0xa0, PT ;  /* 0x000000a01600780c */ /* 0x000fc40003f44070 */
[----:B0-----:R-:W-:Y:S02]  /*0980*/  @P4 VIMNMX R3, PT, PT, R3, R4, !PT ;  /* 0x0000000403034248 */ /* 0x001fe40007fe0100 */
[C---:B------:R-:W-:Y:S02]  /*0990*/  ISETP.GT.U32.AND P4, PT, R22.reuse, 0xc0, PT ;  /* 0x000000c01600780c */ /* 0x040fe40003f84070 */
[----:B------:R-:W-:Y:S02]  /*09a0*/  @P3 VIMNMX R3, PT, PT, R3, R5, !PT ;  /* 0x0000000503033248 */ /* 0x000fe40007fe0100 */
[----:B------:R-:W-:Y:S02]  /*09b0*/  ISETP.GT.U32.AND P3, PT, R22, 0xe0, PT ;  /* 0x000000e01600780c */ /* 0x000fe40003f64070 */
[----:B------:R-:W-:-:S04]  /*09c0*/  @P1 VIMNMX R3, PT, PT, R3, R6, !PT ;  /* 0x0000000603031248 */ /* 0x000fc80007fe0100 */
[----:B------:R-:W-:-:S04]  /*09d0*/  @P2 VIMNMX R3, PT, PT, R3, R7, !PT ;  /* 0x0000000703032248 */ /* 0x000fc80007fe0100 */
[----:B--2---:R-:W-:-:S04]  /*09e0*/  @P4 VIMNMX R3, PT, PT, R3, R8, !PT ;  /* 0x0000000803034248 */ /* 0x004fc80007fe0100 */
[----:B------:R-:W-:Y:S01]  /*09f0*/  @P3 VIMNMX R3, PT, PT, R3, R9, !PT ;  /* 0x0000000903033248 */ /* 0x000fe20007fe0100 */
[----:B------:R-:W-:Y:S06]  /*0a00*/  BRA `(.L_x_69) ;  /* 0x0000001800e87947 */ /* 0x000fec0003800000 */
.L_x_59:
[----:B------:R-:W0:Y:S01]  /*0a10*/  S2R R2, SR_TID.X ;  /* 0x0000000000027919 */ /* 0x000e220000002100 */
[----:B------:R-:W1:Y:S02]  /*0a20*/  LDCU.64 UR6, c[0x0][0x380] ;  /* 0x00007000ff0677ac */ /* 0x000e640008000a00 */
[----:B-1----:R-:W-:Y:S02]  /*0a30*/  IMAD.U32 R20, RZ, RZ, UR6 ;  /* 0x00000006ff147e24 */ /* 0x002fe4000f8e00ff */
[----:B------:R-:W-:Y:S02]  /*0a40*/  IMAD.U32 R21, RZ, RZ, UR7 ;  /* 0x00000007ff157e24 */ /* 0x000fe4000f8e00ff */
[----:B0-----:R-:W-:-:S04]  /*0a50*/  IMAD R25, R2, 0x4, R23 ;  /* 0x0000000402197824 */ /* 0x001fc800078e0217 */
[----:B------:R-:W-:-:S05]  /*0a60*/  IMAD.WIDE.U32 R24, R25, 0x4, R20 ;  /* 0x0000000419187825 */ /* 0x000fca00078e0014 */
[----:B------:R-:W2:Y:S04]  /*0a70*/  LDG.E.128.CONSTANT R4, desc[UR8][R24.64] ;  /* 0x0000000818047981 */ /* 0x000ea8000c1e9d00 */
[----:B------:R-:W3:Y:S04]  /*0a80*/  LDG.E.128.CONSTANT R8, desc[UR8][R24.64+0x1000] ;  /* 0x0010000818087981 */ /* 0x000ee8000c1e9d00 */
[----:B------:R-:W4:Y:S04]  /*0a90*/  LDG.E.128.CONSTANT R12, desc[UR8][R24.64+0x2000] ;  /* 0x00200008180c7981 */ /* 0x000f28000c1e9d00 */
[----:B------:R-:W5:Y:S01]  /*0aa0*/  LDG.E.128.CONSTANT R16, desc[UR8][R24.64+0x3000] ;  /* 0x0030000818107981 */ /* 0x000f62000c1e9d00 */
[----:B------:R-:W-:-:S02]  /*0ab0*/  ISETP.GE.U32.AND P0, PT, R22, UR5, PT ;  /* 0x0000000516007c0c */ /* 0x000fc4000bf06070 */
[----:B--2---:R-:W-:Y:S02]  /*0ac0*/  VIMNMX3 R4, R4, R5, R6, !PT ;  /* 0x000000050404720f */ /* 0x004fe40007800106 */
[----:B---3--:R-:W-:Y:S02]  /*0ad0*/  VIMNMX3 R7, R7, R8, R9, !PT ;  /* 0x000000080707720f */ /* 0x008fe40007800109 */
[----:B----4-:R-:W-:Y:S02]  /*0ae0*/  VIMNMX3 R10, R10, R11, R12, !PT ;  /* 0x0000000b0a0a720f */ /* 0x010fe4000780010c */
[----:B------:R-:W-:Y:S02]  /*0af0*/  VIMNMX3 R13, R13, R14, R15, !PT ;  /* 0x0000000e0d0d720f */ /* 0x000fe4000780010f */
[----:B-----5:R-:W-:Y:S02]  /*0b00*/  VIMNMX3 R18, R16, R17, R18, !PT ;  /* 0x000000111012720f */ /* 0x020fe40007800112 */
[----:B------:R-:W-:-:S02]  /*0b10*/  VIMNMX3 R4, R4, R7, R10, !PT ;  /* 0x000000070404720f */ /* 0x000fc4000780010a */
[----:B------:R-:W-:-:S04]  /*0b20*/  VIMNMX3 R13, R13, R18, R19, !PT ;  /* 0x000000120d0d720f */ /* 0x000fc80007800113 */
[----:B------:R-:W-:Y:S01]  /*0b30*/  VIMNMX R27, PT, PT, R4, R13, !PT ;  /* 0x0000000d041b7248 */ /* 0x000fe20007fe0100 */
[----:B------:R-:W-:Y:S06]  /*0b40*/  @!P0 BRA `(.L_x_70) ;  /* 0x00000004005c8947 */ /* 0x000fec0003800000 */
[----:B------:R-:W-:Y:S01]  /*0b50*/  VIADD R26, R23, UR5 ;  /* 0x00000005171a7c36 */ /* 0x000fe20008000000 */
[----:B------:R-:W-:Y:S01]  /*0b60*/  UMOV UR4, URZ ;  /* 0x000000ff00047c82 */ /* 0x000fe20008000000 */
[----:B------:R-:W-:Y:S02]  /*0b70*/  VIADD R25, R3, 0xfffff000 ;  /* 0xfffff00003197836 */ /* 0x000fe40000000000 */
[C---:B------:R-:W-:Y:S02]  /*0b80*/  VIADD R24, R26.reuse, 0x100 ;  /* 0x000001001a187836 */ /* 0x040fe40000000000 */
[C---:B------:R-:W-:Y:S01]  /*0b90*/  IMAD.IADD R23, R26.reuse, 0x1, R2 ;  /* 0x000000011a177824 */ /* 0x040fe200078e0202 */
[----:B------:R-:W-:Y:S01]  /*0ba0*/  ISETP.GT.U32.AND P0, PT, R26, R25, PT ;  /* 0x000000191a00720c */ /* 0x000fe20003f04070 */
[----:B------:R-:W-:-:S12]  /*0bb0*/  IMAD.MOV.U32 R22, RZ, RZ, R26 ;  /* 0x000000ffff167224 */ /* 0x000fd800078e001a */
[----:B------:R-:W-:Y:S05]  /*0bc0*/  @P0 BRA `(.L_x_71) ;  /* 0x0000000000680947 */ /* 0x000fea0003800000 */
[----:B------:R-:W0:Y:S08]  /*0bd0*/  LDC R3, c[0x0][0x3a8] ;  /* 0x0000ea00ff037b82 */ /* 0x000e300000000800 */
[----:B------:R-:W1:Y:S02]  /*0be0*/  LDC.64 R20, c[0x0][0x380] ;  /* 0x0000e000ff147b82 */ /* 0x000e640000000a00 */
.L_x_72:
[----:B------:R-:W-:-:S04]  /*0bf0*/  IMAD R29, R2, 0x4, R22 ;  /* 0x00000004021d7824 */ /* 0x000fc800078e0216 */
[----:B-1----:R-:W-:-:S05]  /*0c00*/  IMAD.WIDE.U32 R28, R29, 0x4, R20 ;  /* 0x000000041d1c7825 */ /* 0x002fca00078e0014 */
[----:B------:R-:W2:Y:S04]  /*0c10*/  LDG.E.128.CONSTANT R4, desc[UR8][R28.64] ;  /* 0x000000081c047981 */ /* 0x000ea8000c1e9d00 */
[----:B------:R-:W3:Y:S04]  /*0c20*/  LDG.E.128.CONSTANT R8, desc[UR8][R28.64+0x1000] ;  /* 0x001000081c087981 */ /* 0x000ee8000c1e9d00 */
[----:B------:R-:W4:Y:S04]  /*0c30*/  LDG.E.128.CONSTANT R12, desc[UR8][R28.64+0x2000] ;  /* 0x002000081c0c7981 */ /* 0x000f28000c1e9d00 */
[----:B------:R-:W5:Y:S01]  /*0c40*/  LDG.E.128.CONSTANT R16, desc[UR8][R28.64+0x3000] ;  /* 0x003000081c107981 */ /* 0x000f62000c1e9d00 */
[----:B--2---:R-:W-:Y:S01]  /*0c50*/  VIMNMX3 R4, R27, R4, R5, !PT ;  /* 0x000000041b04720f */ /* 0x004fe20007800105 */
[----:B0-----:R-:W-:Y:S01]  /*0c60*/  IMAD.IADD R5, R3, 0x1, -R22 ;  /* 0x0000000103057824 */ /* 0x001fe200078e0a16 */
[----:B---3--:R-:W-:-:S04]  /*0c70*/  VIMNMX3 R6, R6, R7, R8, !PT ;  /* 0x000000070606720f */ /* 0x008fc80007800108 */
[----:B------:R-:W-:Y:S02]  /*0c80*/  ISETP.GE.U32.AND P0, PT, R5, UR5, PT ;  /* 0x0000000505007c0c */ /* 0x000fe4000bf06070 */
        /* <DEDUP_REMOVED lines=8> */
[----:B------:R-:W-:Y:S01]  /*0d10*/  VIADD R22, R22, UR5 ;  /* 0x0000000516167c36 */ /* 0x000fe20008000000 */
[----:B------:R-:W-:Y:S01]  /*0d20*/  UIADD3 UR4, UPT, UPT, UR4, 0x1, URZ ;  /* 0x0000000104047890 */ /* 0x000fe2000fffe0ff */
[----:B------:R-:W-:Y:S02]  /*0d30*/  VIADD R24, R24, UR5 ;  /* 0x0000000518187c36 */ /* 0x000fe40008000000 */
[----:B------:R-:W-:Y:S01]  /*0d40*/  VIADD R23, R23, UR5 ;  /* 0x0000000517177c36 */ /* 0x000fe20008000000 */
[----:B------:R-:W-:-:S13]  /*0d50*/  ISETP.GT.U32.AND P0, PT, R22, R25, PT ;  /* 0x000000191600720c */ /* 0x000fda0003f04070 */
[----:B------:R-:W-:Y:S05]  /*0d60*/  @!P0 BRA `(.L_x_72) ;  /* 0xfffffffc00a08947 */ /* 0x000fea000383ffff */
.L_x_71:
[----:B------:R-:W-:-:S13]  /*0d70*/  ISETP.GE.U32.AND P0, PT, R22, R3, PT ;  /* 0x000000031600720c */ /* 0x000fda0003f06070 */
[----:B------:R-:W-:Y:S05]  /*0d80*/  @P0 BRA `(.L_x_70) ;  /* 0x0000000000cc0947 */ /* 0x000fea0003800000 */
[----:B------:R-:W-:Y:S01]  /*0d90*/  IMAD.IADD R5, R3, 0x1, -R22 ;  /* 0x0000000103057824 */ /* 0x000fe200078e0a16 */
[----:B------:R-:W-:Y:S04]  /*0da0*/  BSSY.RECONVERGENT B1, `(.L_x_70) ;  /* 0x0000031000017945 */ /* 0x000fe80003800200 */
[----:B------:R-:W-:-:S13]  /*0db0*/  ISETP.GE.AND P0, PT, R2, R5, PT ;  /* 0x000000050200720c */ /* 0x000fda0003f06270 */
[----:B------:R-:W-:Y:S05]  /*0dc0*/  @P0 BRA `(.L_x_73) ;  /* 0x0000000000b80947 */ /* 0x000fea0003800000 */
[----:B------:R-:W0:Y:S01]  /*0dd0*/  LDC R7, c[0x0][0x3ac] ;  /* 0x0000eb00ff077b82 */ /* 0x000e220000000800 */
[----:B------:R-:W-:Y:S01]  /*0de0*/  LOP3.LUT R4, RZ, R2, RZ, 0x33, !PT ;  /* 0x00000002ff047212 */ /* 0x000fe200078e33ff */
[----:B------:R-:W-:Y:S01]  /*0df0*/  BSSY.RECONVERGENT B2, `(.L_x_74) ;  /* 0x0000016000027945 */ /* 0x000fe20003800200 */
[----:B------:R-:W-:-:S03]  /*0e00*/  IMAD.MOV.U32 R9, RZ, RZ, R2 ;  /* 0x000000ffff097224 */ /* 0x000fc600078e0002 */
[----:B------:R-:W-:-:S04]  /*0e10*/  IMAD.IADD R3, R4, 0x1, R3 ;  /* 0x0000000104037824 */ /* 0x000fc800078e0203 */
[C---:B------:R-:W-:Y:S01]  /*0e20*/  IMAD.IADD R26, R3.reuse, 0x1, -R26 ;  /* 0x00000001031a7824 */ /* 0x040fe200078e0a1a */
[C---:B------:R-:W-:Y:S02]  /*0e30*/  LOP3.LUT R4, R3.reuse, 0x300, RZ, 0xc0, !PT ;  /* 0x0000030003047812 */ /* 0x040fe400078ec0ff */
[----:B------:R-:W-:Y:S02]  /*0e40*/  LEA.HI R3, R3, 0x1, RZ, 0x18 ;  /* 0x0000000103037811 */ /* 0x000fe400078fc0ff */
[----:B------:R-:W-:Y:S01]  /*0e50*/  ISETP.NE.AND P0, PT, R4, 0x300, PT ;  /* 0x000003000400780c */ /* 0x000fe20003f05270 */
[----:B0-----:R-:W-:-:S04]  /*0e60*/  IMAD R7, R7, UR4, RZ ;  /* 0x0000000407077c24 */ /* 0x001fc8000f8e02ff */
[----:B------:R-:W-:-:S05]  /*0e70*/  IMAD R7, R7, -0x1000, R26 ;  /* 0xfffff00007077824 */ /* 0x000fca00078e021a */
[----:B------:R-:W-:-:S03]  /*0e80*/  ISETP.GE.U32.AND P1, PT, R7, 0x300, PT ;  /* 0x000003000700780c */ /* 0x000fc60003f26070 */
[----:B------:R-:W-:Y:S10]  /*0e90*/  @!P0 BRA `(.L_x_75) ;  /* 0x00000000002c8947 */ /* 0x000ff40003800000 */
[----:B------:R-:W-:Y:S01]  /*0ea0*/  LOP3.LUT R3, R3, 0x3, RZ, 0xc0, !PT ;  /* 0x0000000303037812 */ /* 0x000fe200078ec0ff */
[----:B------:R-:W-:-:S04]  /*0eb0*/  IMAD.MOV.U32 R9, RZ, RZ, R2 ;  /* 0x000000ffff097224 */ /* 0x000fc800078e0002 */
[----:B------:R-:W-:-:S07]  /*0ec0*/  IMAD.MOV R3, RZ, RZ, -R3 ;  /* 0x000000ffff037224 */ /* 0x000fce00078e0a03 */
.L_x_76:
[----:B------:R-:W-:-:S06]  /*0ed0*/  IMAD.WIDE.U32 R6, R23, 0x4, R20 ;  /* 0x0000000417067825 */ /* 0x000fcc00078e0014 */
[----:B------:R-:W2:Y:S01]  /*0ee0*/  LDG.E.CONSTANT R6, desc[UR8][R6.64] ;  /* 0x0000000806067981 */ /* 0x000ea2000c1e9900 */
[----:B------:R-:W-:Y:S02]  /*0ef0*/  VIADD R3, R3, 0x1 ;  /* 0x0000000103037836 */ /* 0x000fe40000000000 */
[----:B------:R-:W-:Y:S02]  /*0f00*/  VIADD R9, R9, 0x100 ;  /* 0x0000010009097836 */ /* 0x000fe40000000000 */
[----:B------:R-:W-:Y:S01]  /*0f10*/  VIADD R23, R23, 0x100 ;  /* 0x0000010017177836 */ /* 0x000fe20000000000 */
[----:B------:R-:W-:Y:S02]  /*0f20*/  ISETP.NE.AND P0, PT, R3, RZ, PT ;  /* 0x000000ff0300720c */ /* 0x000fe40003f05270 */
[----:B--2---:R-:W-:-:S11]  /*0f30*/  VIMNMX R27, PT, PT, R6, R27, !PT ;  /* 0x0000001b061b7248 */ /* 0x004fd60007fe0100 */
[----:B------:R-:W-:Y:S05]  /*0f40*/  @P0 BRA `(.L_x_76) ;  /* 0xfffffffc00e00947 */ /* 0x000fea000383ffff */
.L_x_75:
[----:B------:R-:W-:Y:S05]  /*0f50*/  BSYNC.RECONVERGENT B2 ;  /* 0x0000000000027941 */ /* 0x000fea0003800200 */
.L_x_74:
[----:B------:R-:W-:Y:S05]  /*0f60*/  @!P1 BRA `(.L_x_73) ;  /* 0x0000000000509947 */ /* 0x000fea0003800000 */
[C---:B------:R-:W-:Y:S02]  /*0f70*/  IMAD.IADD R15, R9.reuse, 0x1, R24 ;  /* 0x00000001090f7824 */ /* 0x040fe400078e0218 */
[----:B------:R-:W-:-:S07]  /*0f80*/  VIADD R3, R9, 0x200 ;  /* 0x0000020009037836 */ /* 0x000fce0000000000 */
.L_x_77:
[C---:B------:R-:W-:Y:S02]  /*0f90*/  VIADD R7, R15.reuse, 0xffffff00 ;  /* 0xffffff000f077836 */ /* 0x040fe40000000000 */
[----:B------:R-:W-:-:S04]  /*0fa0*/  IMAD.WIDE.U32 R8, R15, 0x4, R20 ;  /* 0x000000040f087825 */ /* 0x000fc800078e0014 */
        /* <DEDUP_REMOVED lines=13> */
[----:B--2---:R-:W-:-:S04]  /*1080*/  VIMNMX3 R27, R27, R6, R8, !PT ;  /* 0x000000061b1b720f */ /* 0x004fc80007800108 */
[----:B---3--:R-:W-:-:S05]  /*1090*/  VIMNMX3 R27, R27, R10, R12, !PT ;  /* 0x0000000a1b1b720f */ /* 0x008fca000780010c */
[----:B------:R-:W-:Y:S05]  /*10a0*/  @!P0 BRA `(.L_x_77) ;  /* 0xfffffffc00b88947 */ /* 0x000fea000383ffff */
.L_x_73:
[----:B------:R-:W-:Y:S05]  /*10b0*/  BSYNC.RECONVERGENT B1 ;  /* 0x0000000000017941 */ /* 0x000fea0003800200 */
.L_x_70:
[----:B------:R-:W0:Y:S01]  /*10c0*/  S2R R3, SR_LANEID ;  /* 0x0000000000037919 */ /* 0x000e220000000000 */
[----:B------:R-:W-:Y:S02]  /*10d0*/  CREDUX.MAX.S32 UR4, R27 ;  /* 0x000000001b0472cc */ /* 0x000fe40000000200 */
[----:B0-----:R-:W-:-:S13]  /*10e0*/  ISETP.NE.AND P0, PT, R3, RZ, PT ;  /* 0x000000ff0300720c */ /* 0x001fda0003f05270 */
[----:B------:R-:W0:Y:S01]  /*10f0*/  @!P0 S2R R5, SR_CgaCtaId ;  /* 0x0000000000058919 */ /* 0x000e220000008800 */
[----:B------:R-:W-:Y:S02]  /*1100*/  @!P0 MOV R4, 0x400 ;  /* 0x0000040000048802 */ /* 0x000fe40000000f00 */
[----:B------:R-:W-:Y:S02]  /*1110*/  @!P0 SHF.R.U32.HI R3, RZ, 0x3, R2 ;  /* 0x00000003ff038819 */ /* 0x000fe40000011602 */
[----:B0-----:R-:W-:Y:S02]  /*1120*/  @!P0 LEA R5, R5, R4, 0x18 ;  /* 0x0000000405058211 */ /* 0x001fe400078ec0ff */
[----:B------:R-:W-:Y:S01]  /*1130*/  @!P0 LOP3.LUT R4, R3, 0x7c, RZ, 0xc0, !PT ;  /* 0x0000007c03048812 */ /* 0x000fe200078ec0ff */
        /* <DEDUP_REMOVED lines=17> */
.L_x_58:
[----:B------:R-:W0:Y:S02]  /*1250*/  LDCU UR6, c[0x0][0x3a8] ;  /* 0x00007500ff0677ac */ /* 0x000e240008000800 */
[----:B0-----:R-:W-:-:S04]  /*1260*/  IADD3 R5, PT, PT, -R23, UR6, RZ ;  /* 0x0000000617057c10 */ /* 0x001fc8000fffe1ff */
        /* <DEDUP_REMOVED lines=9> */
[----:B------:R-:W-:-:S04]  /*1300*/  IMAD.IADD R3, R23, 0x1, R2 ;  /* 0x0000000117037824 */ /* 0x000fc800078e0202 */
[----:B0-----:R-:W-:-:S05]  /*1310*/  IMAD.WIDE.U32 R6, R3, 0x4, R6 ;  /* 0x0000000403067825 */ /* 0x001fca00078e0006 */
[----:B------:R0:W5:Y:S01]  /*1320*/  LDG.E.CONSTANT R3, desc[UR8][R6.64] ;  /* 0x0000000806037981 */ /* 0x000162000c1e9900 */
[----:B------:R-:W-:-:S07]  /*1330*/  VIADD R4, R2, 0x100 ;  /* 0x0000010002047836 */ /* 0x000fce0000000000 */
.L_x_80:
[----:B------:R-:W-:Y:S05]  /*1340*/  BSYNC.RECONVERGENT B1 ;  /* 0x0000000000017941 */ /* 0x000fea0003800200 */
.L_x_79:
[----:B------:R-:W-:Y:S01]  /*1350*/  ISETP.GE.U32.AND P0, PT, R4, R5, PT ;  /* 0x000000050400720c */ /* 0x000fe20003f06070 */
[----:B------:R-:W-:-:S12]  /*1360*/  BSSY.RECONVERGENT B1, `(.L_x_81) ;  /* 0x000002e000017945 */ /* 0x000fd80003800200 */
[----:B------:R-:W-:Y:S05]  /*1370*/  @P0 BRA `(.L_x_82) ;  /* 0x0000000000b00947 */ /* 0x000fea0003800000 */
[----:B0-----:R-:W-:Y:S01]  /*1380*/  LOP3.LUT R6, RZ, R4, RZ, 0x33, !PT ;  /* 0x00000004ff067212 */ /* 0x001fe200078e33ff */
[----:B------:R-:W-:Y:S04]  /*1390*/  BSSY.RECONVERGENT B2, `(.L_x_83) ;  /* 0x0000014000027945 */ /* 0x000fe80003800200 */
[----:B------:R-:W-:-:S04]  /*13a0*/  VIADD R6, R6, UR6 ;  /* 0x0000000606067c36 */ /* 0x000fc80008000000 */
[C---:B------:R-:W-:Y:S01]  /*13b0*/  IMAD.IADD R8, R6.reuse, 0x1, -R23 ;  /* 0x0000000106087824 */ /* 0x040fe200078e0a17 */
[----:B------:R-:W-:-:S04]  /*13c0*/  LOP3.LUT R7, R6, 0x300, RZ, 0xc0, !PT ;  /* 0x0000030006077812 */ /* 0x000fc800078ec0ff */
[----:B------:R-:W-:Y:S02]  /*13d0*/  ISETP.NE.AND P0, PT, R7, 0x300, PT ;  /* 0x000003000700780c */ /* 0x000fe40003f05270 */
[----:B------:R-:W-:-:S11]  /*13e0*/  ISETP.GE.U32.AND P1, PT, R8, 0x300, PT ;  /* 0x000003000800780c */ /* 0x000fd60003f26070 */
[----:B------:R-:W-:Y:S05]  /*13f0*/  @!P0 BRA `(.L_x_84) ;  /* 0x0000000000348947 */ /* 0x000fea0003800000 */
[----:B------:R-:W0:Y:S01]  /*1400*/  LDC.64 R8, c[0x0][0x380] ;  /* 0x0000e000ff087b82 */ /* 0x000e220000000a00 */
[----:B------:R-:W-:Y:S01]  /*1410*/  LEA.HI R6, R6, 0x1, RZ, 0x18 ;  /* 0x0000000106067811 */ /* 0x000fe200078fc0ff */
[----:B------:R-:W-:-:S03]  /*1420*/  IMAD.IADD R11, R23, 0x1, R4 ;  /* 0x00000001170b7824 */ /* 0x000fc600078e0204 */
[----:B------:R-:W-:-:S05]  /*1430*/  LOP3.LUT R6, R6, 0x3, RZ, 0xc0, !PT ;  /* 0x0000000306067812 */ /* 0x000fca00078ec0ff */
[----:B------:R-:W-:-:S07]  /*1440*/  IMAD.MOV R10, RZ, RZ, -R6 ;  /* 0x000000ffff0a7224 */ /* 0x000fce00078e0a06 */
.L_x_85:
        /* <DEDUP_REMOVED lines=8> */
.L_x_84:
[----:B------:R-:W-:Y:S05]  /*14d0*/  BSYNC.RECONVERGENT B2 ;  /* 0x0000000000027941 */ /* 0x000fea0003800200 */
.L_x_83:
[----:B------:R-:W-:Y:S05]  /*14e0*/  @!P1 BRA `(.L_x_82) ;  /* 0x0000000000549947 */ /* 0x000fea0003800000 */
[----:B------:R-:W0:Y:S01]  /*14f0*/  LDC.64 R6, c[0x0][0x380] ;  /* 0x0000e000ff067b82 */ /* 0x000e220000000a00 */
[----:B------:R-:W-:Y:S02]  /*1500*/  IMAD.IADD R23, R23, 0x1, R4 ;  /* 0x0000000117177824 */ /* 0x000fe400078e0204 */
[----:B------:R-:W-:-:S07]  /*1510*/  VIADD R4, R4, 0x200 ;  /* 0x0000020004047836 */ /* 0x000fce0000000000 */
.L_x_86:
        /* <DEDUP_REMOVED lines=18> */
.L_x_82:
[----:B------:R-:W-:Y:S05]  /*1640*/  BSYNC.RECONVERGENT B1 ;  /* 0x0000000000017941 */ /* 0x000fea0003800200 */
.L_x_81:
        /* <DEDUP_REMOVED lines=28> */
.L_x_87:
        /* <DEDUP_REMOVED lines=14> */
[----:B------:R-:W-:Y:S01]  /*18f0*/  @!P1 MOV R8, 0x400 ;  /* 0x0000040000089802 */ /* 0x000fe20000000f00 */
[----:B------:R-:W0:Y:S10]  /*1900*/  SHFL.DOWN PT, R3, R6, 0x2, R4 ;  /* 0x0840000006037989 */ /* 0x000e3400000e0004 */
[----:B0-----:R-:W-:-:S02]  /*1910*/  @!P0 VIMNMX R6, PT, PT, R6, R3, !PT ;  /* 0x0000000306068248 */ /* 0x001fc40007fe0100 */
[----:B------:R-:W-:Y:S01]  /*1920*/  ISETP.GT.AND P0, PT, R9, R4, PT ;  /* 0x000000040900720c */ /* 0x000fe20003f04270 */
[C---:B------:R-:W-:Y:S02]  /*1930*/  VIADD R9, R7.reuse, 0x8 ;  /* 0x0000000807097836 */ /* 0x040fe40000000000 */
[----:B------:R-:W0:Y:S01]  /*1940*/  SHFL.DOWN PT, R3, R6, 0x4, R4 ;  /* 0x0880000006037989 */ /* 0x000e2200000e0004 */
[----:B------:R-:W-:-:S09]  /*1950*/  VIADD R7, R7, 0x10 ;  /* 0x0000001007077836 */ /* 0x000fd20000000000 */
[----:B0-----:R-:W-:Y:S02]  /*1960*/  @!P0 VIMNMX R6, PT, PT, R6, R3, !PT ;  /* 0x0000000306068248 */ /* 0x001fe40007fe0100 */
[----:B------:R-:W-:Y:S02]  /*1970*/  ISETP.GT.AND P0, PT, R9, R4, PT ;  /* 0x000000040900720c */ /* 0x000fe40003f04270 */
[----:B------:R-:W0:Y:S01]  /*1980*/  @!P1 S2R R9, SR_CgaCtaId ;  /* 0x0000000000099919 */ /* 0x000e220000008800 */
[----:B------:R-:W1:Y:S10]  /*1990*/  SHFL.DOWN PT, R3, R6, 0x8, R4 ;  /* 0x0900000006037989 */ /* 0x000e7400000e0004 */
[----:B-1----:R-:W-:-:S02]  /*19a0*/  @!P0 VIMNMX R6, PT, PT, R6, R3, !PT ;  /* 0x0000000306068248 */ /* 0x002fc40007fe0100 */
[----:B------:R-:W-:Y:S02]  /*19b0*/  ISETP.GT.AND P0, PT, R7, R4, PT ;  /* 0x000000040700720c */ /* 0x000fe40003f04270 */
[----:B------:R-:W-:Y:S01]  /*19c0*/  @!P1 SHF.R.U32.HI R7, RZ, 0x3, R2 ;  /* 0x00000003ff079819 */ /* 0x000fe20000011602 */
[----:B------:R-:W1:Y:S01]  /*19d0*/  SHFL.DOWN PT, R3, R6, 0x10, R4 ;  /* 0x0a00000006037989 */ /* 0x000e6200000e0004 */
[----:B0-----:R-:W-:Y:S02]  /*19e0*/  @!P1 LEA R8, R9, R8, 0x18 ;  /* 0x0000000809089211 */ /* 0x001fe400078ec0ff */
[----:B------:R-:W-:-:S05]  /*19f0*/  @!P1 LOP3.LUT R7, R7, 0x7c, RZ, 0xc0, !PT ;  /* 0x0000007c07079812 */ /* 0x000fca00078ec0ff */
[----:B------:R-:W-:Y:S02]  /*1a00*/  @!P1 IMAD.IADD R8, R7, 0x1, R8 ;  /* 0x0000000107089824 */ /* 0x000fe400078e0208 */
[----:B-1----:R-:W-:Y:S02]  /*1a10*/  @!P0 VIMNMX R6, PT, PT, R6, R3, !PT ;  /* 0x0000000306068248 */ /* 0x002fe40007fe0100 */
[----:B------:R-:W-:-:S03]  /*1a20*/  ISETP.NE.AND P0, PT, R2, RZ, PT ;  /* 0x000000ff0200720c */ /* 0x000fc60003f05270 */
[----:B------:R-:W-:-:S05]  /*1a30*/  IMAD.MOV.U32 R3, RZ, RZ, R6 ;  /* 0x000000ffff037224 */ /* 0x000fca00078e0006 */
[----:B------:R1:W-:Y:S01]  /*1a40*/  @!P1 STS [R8+0x8], R3 ;  /* 0x0000080308009388 */ /* 0x0003e20000000800 */
[----:B------:R-:W-:Y:S06]  /*1a50*/  BAR.SYNC.DEFER_BLOCKING 0x0 ;  /* 0x0000000000007b1d */ /* 0x000fec0000010000 */
[----:B------:R-:W-:Y:S05]  /*1a60*/  @P0 BRA `(.L_x_69) ;  /* 0x0000000800d00947 */ /* 0x000fea0003800000 */
[----:B------:R-:W0:Y:S01]  /*1a70*/  S2UR UR5, SR_CgaCtaId ;  /* 0x00000000000579c3 */ /* 0x000e220000008800 */
[----:B------:R-:W-:Y:S01]  /*1a80*/  UMOV UR4, 0x400 ;  /* 0x0000040000047882 */ /* 0x000fe20000000000 */
[C---:B------:R-:W-:Y:S02]  /*1a90*/  ISETP.GT.U32.AND P2, PT, R5.reuse, 0x20, PT ;  /* 0x000000200500780c */ /* 0x040fe40003f44070 */
[C---:B------:R-:W-:Y:S02]  /*1aa0*/  ISETP.GT.U32.AND P4, PT, R5.reuse, 0x40, PT ;  /* 0x000000400500780c */ /* 0x040fe40003f84070 */
[C---:B------:R-:W-:Y:S02]  /*1ab0*/  ISETP.GT.U32.AND P3, PT, R5.reuse, 0x60, PT ;  /* 0x000000600500780c */ /* 0x040fe40003f64070 */
[----:B------:R-:W-:Y:S01]  /*1ac0*/  ISETP.GT.U32.AND P1, PT, R5, 0x80, PT ;  /* 0x000000800500780c */ /* 0x000fe20003f24070 */
[----:B0-----:R-:W-:-:S09]  /*1ad0*/  ULEA UR4, UR5, UR4, 0x18 ;  /* 0x0000000405047291 */ /* 0x001fd2000f8ec0ff */
[----:B------:R-:W0:Y:S04]  /*1ae0*/  LDS R2, [UR4+0xc] ;  /* 0x00000c04ff027984 */ /* 0x000e280008000800 */
[----:B-1----:R-:W1:Y:S04]  /*1af0*/  LDS.128 R8, [UR4+0x10] ;  /* 0x00001004ff087984 */ /* 0x002e680008000c00 */
[----:B------:R-:W2:Y:S01]  /*1b00*/  LDS.64 R6, [UR4+0x20] ;  /* 0x00002004ff067984 */ /* 0x000ea20008000a00 */
[----:B0-----:R-:W-:Y:S02]  /*1b10*/  @P2 VIMNMX R3, PT, PT, R3, R2, !PT ;  /* 0x0000000203032248 */ /* 0x001fe40007fe0100 */
[----:B------:R-:W-:-:S02]  /*1b20*/  ISETP.GT.U32.AND P2, PT, R5, 0xa0, PT ;  /* 0x000000a00500780c */ /* 0x000fc40003f44070 */
[----:B-1----:R-:W-:Y:S02]  /*1b30*/  @P4 VIMNMX R3, PT, PT, R3, R8, !PT ;  /* 0x0000000803034248 */ /* 0x002fe40007fe0100 */
[----:B------:R-:W-:Y:S02]  /*1b40*/  ISETP.GT.U32.AND P4, PT, R5, 0xc0, PT ;  /* 0x000000c00500780c */ /* 0x000fe40003f84070 */
[----:B------:R-:W-:Y:S02]  /*1b50*/  @P3 VIMNMX R3, PT, PT, R3, R9, !PT ;  /* 0x0000000903033248 */ /* 0x000fe40007fe0100 */
[----:B------:R-:W-:Y:S02]  /*1b60*/  ISETP.GT.U32.AND P3, PT, R5, 0xe0, PT ;  /* 0x000000e00500780c */ /* 0x000fe40003f64070 */
[----:B------:R-:W-:-:S04]  /*1b70*/  @P1 VIMNMX R3, PT, PT, R3, R10, !PT ;  /* 0x0000000a03031248 */ /* 0x000fc80007fe0100 */
[----:B------:R-:W-:-:S04]  /*1b80*/  @P2 VIMNMX R3, PT, PT, R3, R11, !PT ;  /* 0x0000000b03032248 */ /* 0x000fc80007fe0100 */
[----:B--2---:R-:W-:-:S04]  /*1b90*/  @P4 VIMNMX R3, PT, PT, R3, R6, !PT ;  /* 0x0000000603034248 */ /* 0x004fc80007fe0100 */
[----:B------:R-:W-:Y:S01]  /*1ba0*/  @P3 VIMNMX R3, PT, PT, R3, R7, !PT ;  /* 0x0000000703033248 */ /* 0x000fe20007fe0100 */
[----:B------:R-:W-:Y:S06]  /*1bb0*/  BRA `(.L_x_69) ;  /* 0x00000008007c7947 */ /* 0x000fec0003800000 */
.L_x_78:
[----:B------:R-:W0:Y:S01]  /*1bc0*/  S2R R4, SR_TID.X ;  /* 0x0000000000047919 */ /* 0x000e220000002100 */
[----:B------:R-:W1:Y:S02]  /*1bd0*/  LDCU.64 UR10, c[0x0][0x380] ;  /* 0x00007000ff0a77ac */ /* 0x000e640008000a00 */
[----:B-1----:R-:W-:Y:S02]  /*1be0*/  IMAD.U32 R2, RZ, RZ, UR10 ;  /* 0x0000000aff027e24 */ /* 0x002fe4000f8e00ff */
[----:B------:R-:W-:Y:S02]  /*1bf0*/  IMAD.U32 R3, RZ, RZ, UR11 ;  /* 0x0000000bff037e24 */ /* 0x000fe4000f8e00ff */
[----:B0-----:R-:W-:-:S04]  /*1c00*/  IMAD.IADD R7, R23, 0x1, R4 ;  /* 0x0000000117077824 */ /* 0x001fc800078e0204 */
[----:B------:R-:W-:-:S05]  /*1c10*/  IMAD.WIDE.U32 R6, R7, 0x4, R2 ;  /* 0x0000000407067825 */ /* 0x000fca00078e0002 */
        /* <DEDUP_REMOVED lines=16> */
[----:B------:R-:W-:-:S02]  /*1d20*/  ISETP.GE.U32.AND P0, PT, R5, UR5, PT ;  /* 0x0000000505007c0c */ /* 0x000fc4000bf06070 */
[----:B--2---:R-:W-:Y:S02]  /*1d30*/  VIMNMX3 R8, R24, R8, R9, !PT ;  /* 0x000000081808720f */ /* 0x004fe40007800109 */
[----:B---3--:R-:W-:Y:S02]  /*1d40*/  VIMNMX3 R11, R10, R11, R12, !PT ;  /* 0x0000000b0a0b720f */ /* 0x008fe4000780010c */
[----:B----4-:R-:W-:-:S04]  /*1d50*/  VIMNMX3 R13, R13, R14, R15, !PT ;  /* 0x0000000e0d0d720f */ /* 0x010fc8000780010f */
[----:B------:R-:W-:Y:S02]  /*1d60*/  VIMNMX3 R8, R8, R11, R13, !PT ;  /* 0x0000000b0808720f */ /* 0x000fe4000780010d */
[----:B-----5:R-:W-:Y:S02]  /*1d70*/  VIMNMX3 R17, R16, R17, R18, !PT ;  /* 0x000000111011720f */ /* 0x020fe40007800112 */
[----:B------:R-:W-:-:S04]  /*1d80*/  VIMNMX3 R19, R19, R20, R21, !PT ;  /* 0x000000141313720f */ /* 0x000fc80007800115 */
[----:B------:R-:W-:-:S04]  /*1d90*/  VIMNMX3 R17, R17, R19, R22, !PT ;  /* 0x000000131111720f */ /* 0x000fc80007800116 */
[----:B------:R-:W-:Y:S01]  /*1da0*/  VIMNMX R8, PT, PT, R8, R17, !PT ;  /* 0x0000001108087248 */ /* 0x000fe20007fe0100 */
[----:B------:R-:W-:Y:S06]  /*1db0*/  @!P0 BRA `(.L_x_88) ;  /* 0x00000004009c8947 */ /* 0x000fec0003800000 */
[----:B------:R-:W-:Y:S01]  /*1dc0*/  UIADD3 UR7, UPT, UPT, UR6, -0x1000, URZ ;  /* 0xfffff00006077890 */ /* 0x000fe2000fffe0ff */
[----:B------:R-:W-:Y:S01]  /*1dd0*/  VIADD R23, R23, UR5 ;  /* 0x0000000517177c36 */ /* 0x000fe20008000000 */
[----:B------:R-:W-:-:S03]  /*1de0*/  UMOV UR4, URZ ;  /* 0x000000ff00047c82 */ /* 0x000fc60008000000 */
[C---:B------:R-:W-:Y:S01]  /*1df0*/  VIADD R5, R23.reuse, 0x100 ;  /* 0x0000010017057836 */ /* 0x040fe20000000000 */
[C---:B------:R-:W-:Y:S01]  /*1e00*/  ISETP.GT.U32.AND P0, PT, R23.reuse, UR7, PT ;  /* 0x0000000717007c0c */ /* 0x040fe2000bf04070 */
[----:B------:R-:W-:-:S12]  /*1e10*/  IMAD.IADD R9, R23, 0x1, R4 ;  /* 0x0000000117097824 */ /* 0x000fd800078e0204 */
[----:B------:R-:W-:Y:S05]  /*1e20*/  @P0 BRA `(.L_x_89) ;  /* 0x00000000009c0947 */ /* 0x000fea0003800000 */
[----:B------:R-:W0:Y:S01]  /*1e30*/  LDC.64 R2, c[0x0][0x380] ;  /* 0x0000e000ff027b82 */ /* 0x000e220000000a00 */
[----:B------:R-:W1:Y:S01]  /*1e40*/  LDCU UR6, c[0x0][0x3a8] ;  /* 0x00007500ff0677ac */ /* 0x000e620008000800 */
[----:B------:R-:W-:Y:S01]  /*1e50*/  NOP ;  /* 0x0000000000007918 */ /* 0x000fe20000000000 */
.L_x_90:
[----:B------:R-:W-:-:S04]  /*1e60*/  IMAD.IADD R7, R4, 0x1, R23 ;  /* 0x0000000104077824 */ /* 0x000fc800078e0217 */
[----:B0-----:R-:W-:-:S05]  /*1e70*/  IMAD.WIDE.U32 R6, R7, 0x4, R2 ;  /* 0x0000000407067825 */ /* 0x001fca00078e0002 */
        /* <DEDUP_REMOVED lines=13> */
[----:B------:R-:W5:Y:S01]  /*1f50*/  LDG.E.CONSTANT R25, desc[UR8][R6.64+0x3c00] ;  /* 0x003c000806197981 */ /* 0x000f62000c1e9900 */
[----:B--2---:R-:W-:-:S03]  /*1f60*/  VIMNMX3 R8, R8, R11, R10, !PT ;  /* 0x0000000b0808720f */ /* 0x004fc6000780010a */
[----:B------:R-:W2:Y:S04]  /*1f70*/  LDG.E.CONSTANT R11, desc[UR8][R6.64+0x2c00] ;  /* 0x002c0008060b7981 */ /* 0x000ea8000c1e9900 */
[----:B------:R-:W2:Y:S01]  /*1f80*/  LDG.E.CONSTANT R10, desc[UR8][R6.64+0x3800] ;  /* 0x00380008060a7981 */ /* 0x000ea2000c1e9900 */
[----:B---3--:R-:W-:Y:S02]  /*1f90*/  VIMNMX3 R15, R14, R15, R16, !PT ;  /* 0x0000000f0e0f720f */ /* 0x008fe40007800110 */
[----:B-1----:R-:W-:-:S04]  /*1fa0*/  IADD3 R14, PT, PT, -R23, UR6, RZ ;  /* 0x00000006170e7c10 */ /* 0x002fc8000fffe1ff */
[----:B------:R-:W-:Y:S02]  /*1fb0*/  ISETP.GE.U32.AND P0, PT, R14, UR5, PT ;  /* 0x000000050e007c0c */ /* 0x000fe4000bf06070 */
[----:B----4-:R-:W-:-:S04]  /*1fc0*/  VIMNMX3 R17, R17, R18, R19, !PT ;  /* 0x000000121111720f */ /* 0x010fc80007800113 */
[----:B------:R-:W-:Y:S02]  /*1fd0*/  VIMNMX3 R8, R8, R15, R17, !PT ;  /* 0x0000000f0808720f */ /* 0x000fe40007800111 */
[----:B-----5:R-:W-:Y:S02]  /*1fe0*/  VIMNMX3 R20, R20, R21, R22, !PT ;  /* 0x000000151414720f */ /* 0x020fe40007800116 */
[----:B--2---:R-:W-:Y:S02]  /*1ff0*/  VIMNMX3 R11, R11, R12, R13, !PT ;  /* 0x0000000c0b0b720f */ /* 0x004fe4000780010d */
[----:B------:R-:W-:-:S04]  /*2000*/  VIMNMX R10, PT, PT, R10, R25, !PT ;  /* 0x000000190a0a7248 */ /* 0x000fc80007fe0100 */
[----:B------:R-:W-:-:S04]  /*2010*/  VIMNMX3 R11, R20, R11, R10, !PT ;  /* 0x0000000b140b720f */ /* 0x000fc8000780010a */
[----:B------:R-:W-:Y:S01]  /*2020*/  VIMNMX R8, PT, PT, R8, R11, !PT ;  /* 0x0000000b08087248 */ /* 0x000fe20007fe0100 */
[----:B------:R-:W-:Y:S06]  /*2030*/  @!P0 BRA `(.L_x_88) ;  /* 0x0000000000fc8947 */ /* 0x000fec0003800000 */
[----:B------:R-:W-:Y:S01]  /*2040*/  VIADD R23, R23, UR5 ;  /* 0x0000000517177c36 */ /* 0x000fe20008000000 */
[----:B------:R-:W-:Y:S01]  /*2050*/  UIADD3 UR4, UPT, UPT, UR4, 0x1, URZ ;  /* 0x0000000104047890 */ /* 0x000fe2000fffe0ff */
[----:B------:R-:W-:Y:S02]  /*2060*/  VIADD R5, R5, UR5 ;  /* 0x0000000505057c36 */ /* 0x000fe40008000000 */
[----:B------:R-:W-:Y:S01]  /*2070*/  VIADD R9, R9, UR5 ;  /* 0x0000000509097c36 */ /* 0x000fe20008000000 */
[----:B------:R-:W-:-:S13]  /*2080*/  ISETP.GT.U32.AND P0, PT, R23, UR7, PT ;  /* 0x0000000717007c0c */ /* 0x000fda000bf04070 */
[----:B------:R-:W-:Y:S05]  /*2090*/  @!P0 BRA `(.L_x_90) ;  /* 0xfffffffc00708947 */ /* 0x000fea000383ffff */
.L_x_89:
[----:B------:R-:W-:-:S13]  /*20a0*/  ISETP.GE.U32.AND P0, PT, R23, UR6, PT ;  /* 0x0000000617007c0c */ /* 0x000fda000bf06070 */
[----:B------:R-:W-:Y:S05]  /*20b0*/  @P0 BRA `(.L_x_88) ;  /* 0x0000000000dc0947 */ /* 0x000fea0003800000 */
[----:B------:R-:W-:Y:S01]  /*20c0*/  IADD3 R23, PT, PT, -R23, UR6, RZ ;  /* 0x0000000617177c10 */ /* 0x000fe2000fffe1ff */
[----:B------:R-:W-:Y:S03]  /*20d0*/  BSSY.RECONVERGENT B1, `(.L_x_88) ;  /* 0x0000035000017945 */ /* 0x000fe60003800200 */
[----:B------:R-:W-:-:S13]  /*20e0*/  ISETP.GE.AND P0, PT, R4, R23, PT ;  /* 0x000000170400720c */ /* 0x000fda0003f06270 */
[----:B------:R-:W-:Y:S05]  /*20f0*/  @P0 BRA `(.L_x_91) ;  /* 0x0000000000c80947 */ /* 0x000fea0003800000 */
[----:B------:R-:W0:Y:S01]  /*2100*/  LDCU UR5, c[0x0][0x3ac] ;  /* 0x00007580ff0577ac */ /* 0x000e220008000800 */
[----:B------:R-:W1:Y:S01]  /*2110*/  LDC R10, c[0x0][0x3ac] ;  /* 0x0000eb00ff0a7b82 */ /* 0x000e620000000800 */
[----:B------:R-:W-:Y:S01]  /*2120*/  LOP3.LUT R6, RZ, R4, RZ, 0x33, !PT ;  /* 0x00000004ff067212 */ /* 0x000fe200078e33ff */
[----:B------:R-:W-:Y:S01]  /*2130*/  IMAD.SHL.U32 R11, R0, 0x1000, RZ ;  /* 0x00001000000b7824 */ /* 0x000fe200078e00ff */
[----:B------:R-:W-:Y:S03]  /*2140*/  BSSY.RECONVERGENT B2, `(.L_x_92) ;  /* 0x0000018000027945 */ /* 0x000fe60003800200 */
[----:B------:R-:W-:Y:S01]  /*2150*/  VIADD R7, R6, UR6 ;  /* 0x0000000606077c36 */ /* 0x000fe20008000000 */
[----:B0-----:R-:W-:-:S06]  /*2160*/  USHF.L.U32 UR5, UR5, 0xc, URZ ;  /* 0x0000000c05057899 */ /* 0x001fcc00080006ff */
[----:B------:R-:W-:-:S04]  /*2170*/  VIADD R6, R11, UR5 ;  /* 0x000000050b067c36 */ /* 0x000fc80008000000 */
[C---:B------:R-:W-:Y:S02]  /*2180*/  IMAD.IADD R11, R7.reuse, 0x1, -R6 ;  /* 0x00000001070b7824 */ /* 0x040fe400078e0a06 */
[----:B-1----:R-:W-:Y:S01]  /*2190*/  IMAD R6, R10, UR4, RZ ;  /* 0x000000040a067c24 */ /* 0x002fe2000f8e02ff */
[C---:B------:R-:W-:Y:S02]  /*21a0*/  LOP3.LUT R10, R7.reuse, 0x300, RZ, 0xc0, !PT ;  /* 0x00000300070a7812 */ /* 0x040fe400078ec0ff */
[----:B------:R-:W-:Y:S01]  /*21b0*/  LEA.HI R7, R7, 0x1, RZ, 0x18 ;  /* 0x0000000107077811 */ /* 0x000fe200078fc0ff */
[----:B------:R-:W-:Y:S01]  /*21c0*/  IMAD R6, R6, -0x1000, R11 ;  /* 0xfffff00006067824 */ /* 0x000fe200078e020b */
[----:B------:R-:W-:Y:S01]  /*21d0*/  ISETP.NE.AND P0, PT, R10, 0x300, PT ;  /* 0x000003000a00780c */ /* 0x000fe20003f05270 */
[----:B------:R-:W-:-:S03]  /*21e0*/  IMAD.MOV.U32 R10, RZ, RZ, R4 ;  /* 0x000000ffff0a7224 */ /* 0x000fc600078e0004 */
[----:B------:R-:W-:-:S09]  /*21f0*/  ISETP.GE.U32.AND P1, PT, R6, 0x300, PT ;  /* 0x000003000600780c */ /* 0x000fd20003f26070 */
[----:B------:R-:W-:Y:S05]  /*2200*/  @!P0 BRA `(.L_x_93) ;  /* 0x00000000002c8947 */ /* 0x000fea0003800000 */
[----:B------:R-:W-:Y:S01]  /*2210*/  LOP3.LUT R7, R7, 0x3, RZ, 0xc0, !PT ;  /* 0x0000000307077812 */ /* 0x000fe200078ec0ff */
[----:B------:R-:W-:-:S04]  /*2220*/  IMAD.MOV.U32 R10, RZ, RZ, R4 ;  /* 0x000000ffff0a7224 */ /* 0x000fc800078e0004 */
[----:B------:R-:W-:-:S07]  /*2230*/  IMAD.MOV R11, RZ, RZ, -R7 ;  /* 0x000000ffff0b7224 */ /* 0x000fce00078e0a07 */
.L_x_94:
        /* <DEDUP_REMOVED lines=8> */
.L_x_93:
[----:B------:R-:W-:Y:S05]  /*22c0*/  BSYNC.RECONVERGENT B2 ;  /* 0x0000000000027941 */ /* 0x000fea0003800200 */
.L_x_92:
[----:B------:R-:W-:Y:S05]  /*22d0*/  @!P1 BRA `(.L_x_91) ;  /* 0x0000000000509947 */ /* 0x000fea0003800000 */
[C---:B------:R-:W-:Y:S02]  /*22e0*/  IMAD.IADD R9, R10.reuse, 0x1, R5 ;  /* 0x000000010a097824 */ /* 0x040fe400078e0205 */
[----:B------:R-:W-:-:S07]  /*22f0*/  VIADD R5, R10, 0x200 ;  /* 0x000002000a057836 */ /* 0x000fce0000000000 */
.L_x_95:
        /* <DEDUP_REMOVED lines=18> */
.L_x_91:
[----:B------:R-:W-:Y:S05]  /*2420*/  BSYNC.RECONVERGENT B1 ;  /* 0x0000000000017941 */ /* 0x000fea0003800200 */
.L_x_88:
        /* <DEDUP_REMOVED lines=24> */
.L_x_69:
[----:B------:R-:W-:Y:S05]  /*25b0*/  BSYNC.RECONVERGENT B0 ;  /* 0x0000000000007941 */ /* 0x000fea0003800200 */
.L_x_57:
[----:B------:R-:W-:Y:S05]  /*25c0*/  @P0 EXIT ;  /* 0x000000000000094d */ /* 0x000fea0003800000 */
[----:B0-----:R-:W0:Y:S02]  /*25d0*/  LDC.64 R4, c[0x0][0x388] ;  /* 0x0000e200ff047b82 */ /* 0x001e240000000a00 */
[----:B0-----:R-:W-:-:S05]  /*25e0*/  IMAD.WIDE.U32 R4, R0, 0x4, R4 ;  /* 0x0000000400047825 */ /* 0x001fca00078e0004 */
[----:B------:R-:W-:Y:S01]  /*25f0*/  STG.E desc[UR8][R4.64], R3 ;  /* 0x0000000304007986 */ /* 0x000fe2000c101908 */
[----:B------:R-:W-:Y:S05]  /*2600*/  EXIT ;  /* 0x000000000000794d */ /* 0x000fea0003800000 */
.L_x_96:
        /* <DEDUP_REMOVED lines=15> */
.L_x_354:


//--------------------- .text._ZN3cub18CUB_300001_SM_10006detail6reduce28DeviceReduceSingleTileKernelINS2_10policy_hubIijN4cuda3__47maximumIvEEE10Policy1000EPiSB_jS8_iiNS5_3std3__410__identityEEEvT0_T1_T2_T3_T4_T6_ --------------------------
	.section	.text._ZN3cub18CUB_300001_SM_10006detail6reduce28DeviceReduceSingleTileKernelINS2_10policy_hubIijN4cuda3__47maximumIvEEE10Policy1000EPiSB_jS8_iiNS5_3std3__410__identityEEEvT0_T1_T2_T3_T4_T6_,"ax",@progbits
	.align	128
        .global         _ZN3cub18CUB_300001_SM_10006detail6reduce28DeviceReduceSingleTileKernelINS2_10policy_hubIijN4cuda3__47maximumIvEEE10Policy1000EPiSB_jS8_iiNS5_3std3__410__identityEEEvT0_T1_T2_T3_T4_T6_
        .type           _ZN3cub18CUB_300001_SM_10006detail6reduce28DeviceReduceSingleTileKernelINS2_10policy_hubIijN4cuda3__47maximumIvEEE10Policy1000EPiSB_jS8_iiNS5_3std3__410__identityEEEvT0_T1_T2_T3_T4_T6_,@function
        .size           _ZN3cub18CUB_300001_SM_10006detail6reduce28DeviceReduceSingleTileKernelINS2_10policy_hubIijN4cuda3__47maximumIvEEE10Policy1000EPiSB_jS8_iiNS5_3std3__410__identityEEEvT0_T1_T2_T3_T4_T6_,(.L_x_355 - _ZN3cub18CUB_300001_SM_10006detail6reduce28DeviceReduceSingleTileKernelINS2_10policy_hubIijN4cuda3__47maximumIvEEE10Policy1000EPiSB_jS8_iiNS5_3std3__410__identityEEEvT0_T1_T2_T3_T4_T6_)
        .other          _ZN3cub18CUB_300001_SM_10006detail6reduce28DeviceReduceSingleTileKernelINS2_10policy_hubIijN4cuda3__47maximumIvEEE10Policy1000EPiSB_jS8_iiNS5_3std3__410__identityEEEvT0_T1_T2_T3_T4_T6_,@"STO_CUDA_ENTRY STV_DEFAULT"
_ZN3cub18CUB_300001_SM_10006detail6reduce28DeviceReduceSingleTileKernelINS2_10policy_hubIijN4cuda3__47maximumIvEEE10Policy1000EPiSB_jS8_iiNS5_3std3__410__identityEEEvT0_T1_T2_T3_T4_T6_:
.text._ZN3cub18CUB_300001_SM_10006detail6reduce28DeviceReduceSingleTileKernelINS2_10policy_hubIijN4cuda3__47maximumIvEEE10Policy1000EPiSB_jS8_iiNS5_3std3__410__identityEEEvT0_T1_T2_T3_T4_T6_:
        /* <DEDUP_REMOVED lines=13> */
.L_x_97:
[----:B------:R-:W0:Y:S01]  /*00d0*/  LDCU UR4, c[0x0][0x380] ;  /* 0x00007000ff0477ac */ /* 0x000e220008000800 */
[----:B------:R-:W-:Y:S01]  /*00e0*/  BSSY.RECONVERGENT B0, `(.L_x_98) ;  /* 0x000029a000007945 */ /* 0x000fe20003800200 */
[----:B0-----:R-:W-:-:S09]  /*00f0*/  ULOP3.LUT UP0, URZ, UR4, 0xf, URZ, 0xc0, !UPT ;  /* 0x0000000f04ff7892 */ /* 0x001fd2000f80c0ff */
[----:B------:R-:W-:Y:S05]  /*0100*/  BRA.U UP0, `(.L_x_99) ;  /* 0x0000001500007547 */ /* 0x000fea000b800000 */
        /* <DEDUP_REMOVED lines=8> */
[----:B------:R-:W0:Y:S02]  /*0190*/  LDC.64 R4, c[0x0][0x380] ;  /* 0x0000e000ff047b82 */ /* 0x000e240000000a00 */
[----:B0-----:R-:W-:-:S05]  /*01a0*/  IMAD.WIDE.U32 R4, R0, 0x4, R4 ;  /* 0x0000000400047825 */ /* 0x001fca00078e0004 */
[----:B------:R0:W5:Y:S01]  /*01b0*/  LDG.E.CONSTANT R2, desc[UR6][R4.64] ;  /* 0x0000000604027981 */ /* 0x000162000c1e9900 */
[----:B------:R-:W-:-:S07]  /*01c0*/  VIADD R6, R0, 0x100 ;  /* 0x0000010000067836 */ /* 0x000fce0000000000 */
.L_x_102:
[----:B------:R-:W-:Y:S05]  /*01d0*/  BSYNC.RECONVERGENT B1 ;  /* 0x0000000000017941 */ /* 0x000fea0003800200 */
.L_x_101:
[----:B------:R-:W-:Y:S01]  /*01e0*/  ISETP.GE.U32.AND P0, PT, R6, R3, PT ;  /* 0x000000030600720c */ /* 0x000fe20003f06070 */
        /* <DEDUP_REMOVED lines=15> */
.L_x_107:
        /* <DEDUP_REMOVED lines=9> */
.L_x_106:
[----:B------:R-:W-:Y:S05]  /*0370*/  BSYNC.RECONVERGENT B2 ;  /* 0x0000000000027941 */ /* 0x000fea0003800200 */
.L_x_105:
[----:B------:R-:W-:Y:S05]  /*0380*/  @!P1 BRA `(.L_x_104) ;  /* 0x00000004001c9947 */ /* 0x000fea0003800000 */
[----:B------:R-:W0:Y:S01]  /*0390*/  LDC.64 R4, c[0x0][0x380] ;  /* 0x0000e000ff047b82 */ /* 0x000e220000000a00 */
[----:B------:R-:W-:Y:S01]  /*03a0*/  IMAD.IADD R7, R3, 0x1, -R6 ;  /* 0x0000000103077824 */ /* 0x000fe200078e0a06 */
[----:B------:R-:W-:Y:S01]  /*03b0*/  BSSY.RECONVERGENT B2, `(.L_x_108) ;  /* 0x0000025000027945 */ /* 0x000fe20003800200 */
[----:B------:R-:W-:-:S03]  /*03c0*/  PLOP3.LUT P0, PT, PT, PT, PT, 0x80, 0x8 ;  /* 0x000000000008781c */ /* 0x000fc60003f0f070 */
[----:B------:R-:W-:Y:S01]  /*03d0*/  ISETP.GT.AND P1, PT, R7, 0xc00, PT ;  /* 0x00000c000700780c */ /* 0x000fe20003f24270 */
[----:B0-----:R-:W-:-:S12]  /*03e0*/  IMAD.WIDE.U32 R4, R6, 0x4, R4 ;  /* 0x0000000406047825 */ /* 0x001fd800078e0004 */
[----:B------:R-:W-:Y:S05]  /*03f0*/  @!P1 BRA `(.L_x_109) ;  /* 0x0000000000809947 */ /* 0x000fea0003800000 */
[----:B------:R-:W-:Y:S01]  /*0400*/  PLOP3.LUT P0, PT, PT, PT, PT, 0x8, 0x80 ;  /* 0x000000000080781c */ /* 0x000fe20003f0e170 */
[----:B------:R-:W-:-:S12]  /*0410*/  VIADD R9, R3, 0xfffff400 ;  /* 0xfffff40003097836 */ /* 0x000fd80000000000 */
.L_x_110:
[----:B------:R-:W2:Y:S04]  /*0420*/  LDG.E.CONSTANT R13, desc[UR6][R4.64] ;  /* 0x00000006040d7981 */ /* 0x000ea8000c1e9900 */
[----:B------:R-:W2:Y:S04]  /*0430*/  LDG.E.CONSTANT R12, desc[UR6][R4.64+0x400] ;  /* 0x00040006040c7981 */ /* 0x000ea8000c1e9900 */
[----:B------:R-:W3:Y:S04]  /*0440*/  LDG.E.CONSTANT R15, desc[UR6][R4.64+0x800] ;  /* 0x00080006040f7981 */ /* 0x000ee8000c1e9900 */
[----:B------:R-:W3:Y:S04]  /*0450*/  LDG.E.CONSTANT R14, desc[UR6][R4.64+0xc00] ;  /* 0x000c0006040e7981 */ /* 0x000ee8000c1e9900 */
[----:B------:R-:W4:Y:S04]  /*0460*/  LDG.E.CONSTANT R17, desc[UR6][R4.64+0x1000] ;  /* 0x0010000604117981 */ /* 0x000f28000c1e9900 */
        /* <DEDUP_REMOVED lines=10> */
[----:B------:R0:W4:Y:S01]  /*0510*/  LDG.E.CONSTANT R7, desc[UR6][R4.64+0x3c00] ;  /* 0x003c000604077981 */ /* 0x000122000c1e9900 */
[----:B------:R-:W-:-:S05]  /*0520*/  VIADD R6, R6, 0x1000 ;  /* 0x0000100006067836 */ /* 0x000fca0000000000 */
[----:B------:R-:W-:Y:S02]  /*0530*/  ISETP.GE.AND P1, PT, R6, R9, PT ;  /* 0x000000090600720c */ /* 0x000fe40003f26270 */
[----:B--2--5:R-:W-:Y:S02]  /*0540*/  VIMNMX3 R12, R2, R13, R12, !PT ;  /* 0x0000000d020c720f */ /* 0x024fe4000780010c */
[----:B------:R-:W-:-:S05]  /*0550*/  IADD3 R13, P2, PT, R4, 0x4000, RZ ;  /* 0x00004000040d7810 */ /* 0x000fca0007f5e0ff */
[----:B0-----:R-:W-:Y:S01]  /*0560*/  IMAD.X R5, RZ, RZ, R5, P2 ;  /* 0x000000ffff057224 */ /* 0x001fe200010e0605 */
[----:B---3--:R-:W-:Y:S01]  /*0570*/  VIMNMX3 R12, R12, R15, R14, !PT ;  /* 0x0000000f0c0c720f */ /* 0x008fe2000780010e */
[----:B------:R-:W-:-:S03]  /*0580*/  IMAD.MOV.U32 R4, RZ, RZ, R13 ;  /* 0x000000ffff047224 */ /* 0x000fc600078e000d */
[----:B----4-:R-:W-:-:S04]  /*0590*/  VIMNMX3 R12, R12, R17, R16, !PT ;  /* 0x000000110c0c720f */ /* 0x010fc80007800110 */
[----:B------:R-:W-:-:S04]  /*05a0*/  VIMNMX3 R12, R12, R19, R18, !PT ;  /* 0x000000130c0c720f */ /* 0x000fc80007800112 */
[----:B------:R-:W-:-:S04]  /*05b0*/  VIMNMX3 R12, R12, R21, R20, !PT ;  /* 0x000000150c0c720f */ /* 0x000fc80007800114 */
[----:B------:R-:W-:-:S04]  /*05c0*/  VIMNMX3 R12, R12, R23, R22, !PT ;  /* 0x000000170c0c720f */ /* 0x000fc80007800116 */
[----:B------:R-:W-:-:S04]  /*05d0*/  VIMNMX3 R10, R12, R10, R11, !PT ;  /* 0x0000000a0c0a720f */ /* 0x000fc8000780010b */
[----:B------:R-:W-:Y:S01]  /*05e0*/  VIMNMX3 R2, R10, R8, R7, !PT ;  /* 0x000000080a02720f */ /* 0x000fe20007800107 */
[----:B------:R-:W-:Y:S06]  /*05f0*/  @!P1 BRA `(.L_x_110) ;  /* 0xfffffffc00889947 */ /* 0x000fec000383ffff */
.L_x_109:
[----:B------:R-:W-:Y:S05]  /*0600*/  BSYNC.RECONVERGENT B2 ;  /* 0x0000000000027941 */ /* 0x000fea0003800200 */
.L_x_108:
[----:B------:R-:W-:Y:S01]  /*0610*/  IMAD.IADD R7, R3, 0x1, -R6 ;  /* 0x0000000103077824 */ /* 0x000fe200078e0a06 */
[----:B------:R-:W-:Y:S04]  /*0620*/  BSSY.RECONVERGENT B2, `(.L_x_111) ;  /* 0x0000015000027945 */ /* 0x000fe80003800200 */
[----:B------:R-:W-:-:S13]  /*0630*/  ISETP.GT.AND P1, PT, R7, 0x400, PT ;  /* 0x000004000700780c */ /* 0x000fda0003f24270 */
[----:B------:R-:W-:Y:S05]  /*0640*/  @!P1 BRA `(.L_x_112) ;  /* 0x0000000000489947 */ /* 0x000fea0003800000 */
[----:B------:R-:W2:Y:S04]  /*0650*/  LDG.E.CONSTANT R7, desc[UR6][R4.64] ;  /* 0x0000000604077981 */ /* 0x000ea8000c1e9900 */
[----:B------:R-:W2:Y:S04]  /*0660*/  LDG.E.CONSTANT R8, desc[UR6][R4.64+0x400] ;  /* 0x0004000604087981 */ /* 0x000ea8000c1e9900 */
[----:B------:R-:W3:Y:S04]  /*0670*/  LDG.E.CONSTANT R10, desc[UR6][R4.64+0x800] ;  /* 0x00080006040a7981 */ /* 0x000ee8000c1e9900 */
[----:B------:R-:W3:Y:S04]  /*0680*/  LDG.E.CONSTANT R9, desc[UR6][R4.64+0xc00] ;  /* 0x000c000604097981 */ /* 0x000ee8000c1e9900 */
[----:B------:R-:W4:Y:S04]  /*0690*/  LDG.E.CONSTANT R12, desc[UR6][R4.64+0x1000] ;  /* 0x00100006040c7981 */ /* 0x000f28000c1e9900 */
[----:B------:R-:W4:Y:S04]  /*06a0*/  LDG.E.CONSTANT R11, desc[UR6][R4.64+0x1400] ;  /* 0x00140006040b7981 */ /* 0x000f28000c1e9900 */
[----:B------:R-:W4:Y:S04]  /*06b0*/  LDG.E.CONSTANT R14, desc[UR6][R4.64+0x1800] ;  /* 0x00180006040e7981 */ /* 0x000f28000c1e9900 */
[----:B------:R0:W4:Y:S01]  /*06c0*/  LDG.E.CONSTANT R13, desc[UR6][R4.64+0x1c00] ;  /* 0x001c0006040d7981 */ /* 0x000122000c1e9900 */
[----:B------:R-:W-:Y:S01]  /*06d0*/  PLOP3.LUT P0, PT, PT, PT, PT, 0x8, 0x80 ;  /* 0x000000000080781c */ /* 0x000fe20003f0e170 */
[----:B------:R-:W-:Y:S01]  /*06e0*/  VIADD R6, R6, 0x800 ;  /* 0x0000080006067836 */ /* 0x000fe20000000000 */
[----:B--2--5:R-:W-:-:S02]  /*06f0*/  VIMNMX3 R7, R2, R7, R8, !PT ;  /* 0x000000070207720f */ /* 0x024fc40007800108 */
[----:B------:R-:W-:-:S05]  /*0700*/  IADD3 R8, P1, PT, R4, 0x2000, RZ ;  /* 0x0000200004087810 */ /* 0x000fca0007f3e0ff */
[----:B0-----:R-:W-:Y:S01]  /*0710*/  IMAD.MOV.U32 R4, RZ, RZ, R8 ;  /* 0x000000ffff047224 */ /* 0x001fe200078e0008 */
[----:B---3--:R-:W-:Y:S01]  /*0720*/  VIMNMX3 R7, R7, R10, R9, !PT ;  /* 0x0000000a0707720f */ /* 0x008fe20007800109 */
[----:B------:R-:W-:-:S04]  /*0730*/  IMAD.X R9, RZ, RZ, R5, P1 ;  /* 0x000000ffff097224 */ /* 0x000fc800008e0605 */
[----:B------:R-:W-:Y:S01]  /*0740*/  IMAD.MOV.U32 R5, RZ, RZ, R9 ;  /* 0x000000ffff057224 */ /* 0x000fe200078e0009 */
[----:B----4-:R-:W-:-:S04]  /*0750*/  VIMNMX3 R7, R7, R12, R11, !PT ;  /* 0x0000000c0707720f */ /* 0x010fc8000780010b */
[----:B------:R-:W-:-:S07]  /*0760*/  VIMNMX3 R2, R7, R14, R13, !PT ;  /* 0x0000000e0702720f */ /* 0x000fce000780010d */
.L_x_112:
[----:B------:R-:W-:Y:S05]  /*0770*/  BSYNC.RECONVERGENT B2 ;  /* 0x0000000000027941 */ /* 0x000fea0003800200 */
.L_x_111:
[----:B------:R-:W-:-:S13]  /*0780*/  ISETP.LT.OR P0, PT, R6, R3, P0 ;  /* 0x000000030600720c */ /* 0x000fda0000701670 */
[----:B------:R-:W-:Y:S05]  /*0790*/  @!P0 BRA `(.L_x_104) ;  /* 0x0000000000188947 */ /* 0x000fea0003800000 */
[----:B------:R-:W2:Y:S04]  /*07a0*/  LDG.E.CONSTANT R7, desc[UR6][R4.64] ;  /* 0x0000000604077981 */ /* 0x000ea8000c1e9900 */
[----:B------:R-:W2:Y:S04]  /*07b0*/  LDG.E.CONSTANT R6, desc[UR6][R4.64+0x400] ;  /* 0x0004000604067981 */ /* 0x000ea8000c1e9900 */
[----:B------:R-:W3:Y:S04]  /*07c0*/  LDG.E.CONSTANT R9, desc[UR6][R4.64+0x800] ;  /* 0x0008000604097981 */ /* 0x000ee8000c1e9900 */
[----:B------:R-:W3:Y:S01]  /*07d0*/  LDG.E.CONSTANT R8, desc[UR6][R4.64+0xc00] ;  /* 0x000c000604087981 */ /* 0x000ee2000c1e9900 */
[----:B--2--5:R-:W-:-:S04]  /*07e0*/  VIMNMX3 R2, R2, R7, R6, !PT ;  /* 0x000000070202720f */ /* 0x024fc80007800106 */
[----:B---3--:R-:W-:-:S07]  /*07f0*/  VIMNMX3 R2, R2, R9, R8, !PT ;  /* 0x000000090202720f */ /* 0x008fce0007800108 */
.L_x_104:
[----:B------:R-:W-:Y:S05]  /*0800*/  BSYNC.RECONVERGENT B1 ;  /* 0x0000000000017941 */ /* 0x000fea0003800200 */
.L_x_103:
[----:B------:R-:W-:Y:S01]  /*0810*/  ISETP.GE.U32.AND P0, PT, R3, 0x100, PT ;  /* 0x000001000300780c */ /* 0x000fe20003f06070 */
        /* <DEDUP_REMOVED lines=27> */
.L_x_113:
[----:B------:R-:W1:Y:S01]  /*09d0*/  S2R R9, SR_LANEID ;  /* 0x0000000000097919 */ /* 0x000e620000000000 */
[----:B------:R-:W-:-:S05]  /*09e0*/  LOP3.LUT R2, R0, 0x3e0, RZ, 0xc0, !PT ;  /* 0x000003e000027812 */ /* 0x000fca00078ec0ff */
[----:B0-----:R-:W-:Y:S01]  /*09f0*/  VIADD R4, R2, 0x20 ;  /* 0x0000002002047836 */ /* 0x001fe20000000000 */
[----:B------:R-:W-:-:S04]  /*0a00*/  LOP3.LUT R2, RZ, R2, RZ, 0x33, !PT ;  /* 0x00000002ff027212 */ /* 0x000fc800078e33ff */
[----:B------:R-:W-:Y:S01]  /*0a10*/  ISETP.GT.U32.AND P0, PT, R4, R3, PT ;  /* 0x000000030400720c */ /* 0x000fe20003f04070 */
[----:B------:R-:W-:-:S05]  /*0a20*/  IMAD.IADD R2, R2, 0x1, R3 ;  /* 0x0000000102027824 */ /* 0x000fca00078e0203 */
[----:B------:R-:W-:-:S05]  /*0a30*/  SEL R2, R2, 0x1f, P0 ;  /* 0x0000001f02027807 */ /* 0x000fca0000000000 */
[----:B------:R-:W0:Y:S01]  /*0a40*/  SHFL.DOWN PT, R4, R7, 0x1, R2 ;  /* 0x0820000007047989 */ /* 0x000e2200000e0002 */
[C---:B-1----:R-:W-:Y:S01]  /*0a50*/  ISETP.GE.AND P0, PT, R9.reuse, R2, PT ;  /* 0x000000020900720c */ /* 0x042fe20003f06270 */
[C---:B------:R-:W-:Y:S01]  /*0a60*/  VIADD R5, R9.reuse, 0x2 ;  /* 0x0000000209057836 */ /* 0x040fe20000000000 */
[----:B------:R-:W-:-:S11]  /*0a70*/  ISETP.NE.AND P1, PT, R9, RZ, PT ;  /* 0x000000ff0900720c */ /* 0x000fd60003f25270 */
[----:B0-----:R-:W-:Y:S02]  /*0a80*/  @!P0 VIMNMX R7, PT, PT, R4, R7, !PT ;  /* 0x0000000704078248 */ /* 0x001fe40007fe0100 */
[----:B------:R-:W0:Y:S01]  /*0a90*/  @!P1 S2R R11, SR_CgaCtaId ;  /* 0x00000000000b9919 */ /* 0x000e220000008800 */
[----:B------:R-:W-:Y:S01]  /*0aa0*/  ISETP.GT.AND P0, PT, R5, R2, PT ;  /* 0x000000020500720c */ /* 0x000fe20003f04270 */
[----:B------:R-:W-:Y:S01]  /*0ab0*/  VIADD R5, R9, 0x4 ;  /* 0x0000000409057836 */ /* 0x000fe20000000000 */
[----:B------:R-:W-:Y:S01]  /*0ac0*/  @!P1 MOV R6, 0x400 ;  /* 0x0000040000069802 */ /* 0x000fe20000000f00 */
[----:B------:R-:W1:Y:S10]  /*0ad0*/  SHFL.DOWN PT, R4, R7, 0x2, R2 ;  /* 0x0840000007047989 */ /* 0x000e7400000e0002 */
        /* <DEDUP_REMOVED lines=29> */
[----:B------:R-:W2:Y:S04]  /*0cb0*/  LDS.128 R8, [UR4+0x10] ;  /* 0x00001004ff087984 */ /* 0x000ea80008000c00 */
[----:B0-----:R-:W0:Y:S01]  /*0cc0*/  LDS.64 R6, [UR4+0x20] ;  /* 0x00002004ff067984 */ /* 0x001e220008000a00 */
[----:B-1----:R-:W-:Y:S02]  /*0cd0*/  @P2 VIMNMX R5, PT, PT, R5, R0, !PT ;  /* 0x0000000005052248 */ /* 0x002fe40007fe0100 */
[----:B------:R-:W-:-:S02]  /*0ce0*/  ISETP.GT.U32.AND P2, PT, R3, 0xa0, PT ;  /* 0x000000a00300780c */ /* 0x000fc40003f44070 */
[----:B--2---:R-:W-:Y:S02]  /*0cf0*/  @P4 VIMNMX R5, PT, PT, R5, R8, !PT ;  /* 0x0000000805054248 */ /* 0x004fe40007fe0100 */
[----:B------:R-:W-:Y:S02]  /*0d00*/  ISETP.GT.U32.AND P4, PT, R3, 0xc0, PT ;  /* 0x000000c00300780c */ /* 0x000fe40003f84070 */
[----:B------:R-:W-:Y:S02]  /*0d10*/  @P3 VIMNMX R5, PT, PT, R5, R9, !PT ;  /* 0x0000000905053248 */ /* 0x000fe40007fe0100 */
[----:B------:R-:W-:Y:S02]  /*0d20*/  ISETP.GT.U32.AND P3, PT, R3, 0xe0, PT ;  /* 0x000000e00300780c */ /* 0x000fe40003f64070 */
[----:B------:R-:W-:-:S04]  /*0d30*/  @P1 VIMNMX R5, PT, PT, R5, R10, !PT ;  /* 0x0000000a05051248 */ /* 0x000fc80007fe0100 */
[----:B------:R-:W-:-:S04]  /*0d40*/  @P2 VIMNMX R5, PT, PT, R5, R11, !PT ;  /* 0x0000000b05052248 */ /* 0x000fc80007fe0100 */
[----:B0-----:R-:W-:-:S04]  /*0d50*/  @P4 VIMNMX R5, PT, PT, R5, R6, !PT ;  /* 0x0000000605054248 */ /* 0x001fc80007fe0100 */
[----:B------:R-:W-:Y:S01]  /*0d60*/  @P3 VIMNMX R5, PT, PT, R5, R7, !PT ;  /* 0x0000000705053248 */ /* 0x000fe20007fe0100 */
[----:B------:R-:W-:Y:S06]  /*0d70*/  BRA `(.L_x_114) ;  /* 0x0000001c00407947 */ /* 0x000fec0003800000 */
.L_x_100:
[----:B------:R-:W0:Y:S01]  /*0d80*/  S2R R0, SR_TID.X ;  /* 0x0000000000007919 */ /* 0x000e220000002100 */
[----:B------:R-:W1:Y:S02]  /*0d90*/  LDCU.64 UR4, c[0x0][0x380] ;  /* 0x00007000ff0477ac */ /* 0x000e640008000a00 */
[----:B-1----:R-:W-:Y:S02]  /*0da0*/  IMAD.U32 R22, RZ, RZ, UR4 ;  /* 0x00000004ff167e24 */ /* 0x002fe4000f8e00ff */
[----:B------:R-:W-:Y:S02]  /*0db0*/  IMAD.U32 R23, RZ, RZ, UR5 ;  /* 0x00000005ff177e24 */ /* 0x000fe4000f8e00ff */
[----:B0-----:R-:W-:-:S04]  /*0dc0*/  IMAD.SHL.U32 R2, R0, 0x4, RZ ;  /* 0x0000000400027824 */ /* 0x001fc800078e00ff */
[----:B------:R-:W-:-:S05]  /*0dd0*/  IMAD.WIDE.U32 R24, R2, 0x4, R22 ;  /* 0x0000000402187825 */ /* 0x000fca00078e0016 */
[----:B------:R-:W2:Y:S04]  /*0de0*/  LDG.E.128.CONSTANT R4, desc[UR6][R24.64] ;  /* 0x0000000618047981 */ /* 0x000ea8000c1e9d00 */
[----:B------:R-:W3:Y:S04]  /*0df0*/  LDG.E.128.CONSTANT R8, desc[UR6][R24.64+0x1000] ;  /* 0x0010000618087981 */ /* 0x000ee8000c1e9d00 */
[----:B------:R-:W4:Y:S04]  /*0e00*/  LDG.E.128.CONSTANT R12, desc[UR6][R24.64+0x2000] ;  /* 0x00200006180c7981 */ /* 0x000f28000c1e9d00 */
[----:B------:R-:W5:Y:S01]  /*0e10*/  LDG.E.128.CONSTANT R16, desc[UR6][R24.64+0x3000] ;  /* 0x0030000618107981 */ /* 0x000f62000c1e9d00 */
[----:B------:R-:W-:Y:S01]  /*0e20*/  VIADD R20, R3, 0xfffff000 ;  /* 0xfffff00003147836 */ /* 0x000fe20000000000 */
[----:B------:R-:W-:-:S04]  /*0e30*/  UMOV UR4, 0x1000 ;  /* 0x0000100000047882 */ /* 0x000fc80000000000 */
[----:B------:R-:W-:Y:S02]  /*0e40*/  ISETP.GE.U32.AND P0, PT, R20, 0x1000, PT ;  /* 0x000010001400780c */ /* 0x000fe40003f06070 */
[----:B--2---:R-:W-:Y:S02]  /*0e50*/  VIMNMX3 R4, R4, R5, R6, !PT ;  /* 0x000000050404720f */ /* 0x004fe40007800106 */
[----:B---3--:R-:W-:Y:S02]  /*0e60*/  VIMNMX3 R7, R7, R8, R9, !PT ;  /* 0x000000080707720f */ /* 0x008fe40007800109 */
[----:B----4-:R-:W-:Y:S02]  /*0e70*/  VIMNMX3 R10, R10, R11, R12, !PT ;  /* 0x0000000b0a0a720f */ /* 0x010fe4000780010c */
[----:B------:R-:W-:Y:S02]  /*0e80*/  VIMNMX3 R13, R13, R14, R15, !PT ;  /* 0x0000000e0d0d720f */ /* 0x000fe4000780010f */
[----:B-----5:R-:W-:-:S02]  /*0e90*/  VIMNMX3 R18, R16, R17, R18, !PT ;  /* 0x000000111012720f */ /* 0x020fc40007800112 */
[----:B------:R-:W-:Y:S02]  /*0ea0*/  VIMNMX3 R4, R4, R7, R10, !PT ;  /* 0x000000070404720f */ /* 0x000fe4000780010a */
[----:B------:R-:W-:-:S04]  /*0eb0*/  VIMNMX3 R13, R13, R18, R19, !PT ;  /* 0x000000120d0d720f */ /* 0x000fc80007800113 */
[----:B------:R-:W-:Y:S01]  /*0ec0*/  VIMNMX R21, PT, PT, R4, R13, !PT ;  /* 0x0000000d04157248 */ /* 0x000fe20007fe0100 */
[----:B------:R-:W-:Y:S06]  /*0ed0*/  @!P0 BRA `(.L_x_115) ;  /* 0x0000000000608947 */ /* 0x000fec0003800000 */
[----:B------:R-:W0:Y:S01]  /*0ee0*/  LDC R3, c[0x0][0x390] ;  /* 0x0000e400ff037b82 */ /* 0x000e220000000800 */
[----:B------:R-:W-:-:S07]  /*0ef0*/  UMOV UR4, 0x1000 ;  /* 0x0000100000047882 */ /* 0x000fce0000000000 */
[----:B------:R-:W1:Y:S02]  /*0f00*/  LDC.64 R22, c[0x0][0x380] ;  /* 0x0000e000ff167b82 */ /* 0x000e640000000a00 */
.L_x_117:
[----:B------:R-:W-:-:S04]  /*0f10*/  VIADD R25, R2, UR4 ;  /* 0x0000000402197c36 */ /* 0x000fc80008000000 */
[----:B-1----:R-:W-:-:S05]  /*0f20*/  IMAD.WIDE.U32 R24, R25, 0x4, R22 ;  /* 0x0000000419187825 */ /* 0x002fca00078e0016 */
[----:B------:R-:W2:Y:S04]  /*0f30*/  LDG.E.128.CONSTANT R4, desc[UR6][R24.64] ;  /* 0x0000000618047981 */ /* 0x000ea8000c1e9d00 */
[----:B------:R-:W3:Y:S04]  /*0f40*/  LDG.E.128.CONSTANT R8, desc[UR6][R24.64+0x1000] ;  /* 0x0010000618087981 */ /* 0x000ee8000c1e9d00 */
[----:B------:R-:W4:Y:S04]  /*0f50*/  LDG.E.128.CONSTANT R12, desc[UR6][R24.64+0x2000] ;  /* 0x00200006180c7981 */ /* 0x000f28000c1e9d00 */
[----:B------:R-:W5:Y:S01]  /*0f60*/  LDG.E.128.CONSTANT R16, desc[UR6][R24.64+0x3000] ;  /* 0x0030000618107981 */ /* 0x000f62000c1e9d00 */
[----:B--2---:R-:W-:Y:S01]  /*0f70*/  VIMNMX3 R4, R21, R4, R5, !PT ;  /* 0x000000041504720f */ /* 0x004fe20007800105 */
[----:B0-----:R-:W-:Y:S01]  /*0f80*/  VIADD R5, R3, -UR4 ;  /* 0x8000000403057c36 */ /* 0x001fe20008000000 */
[----:B---3--:R-:W-:-:S04]  /*0f90*/  VIMNMX3 R7, R6, R7, R8, !PT ;  /* 0x000000070607720f */ /* 0x008fc80007800108 */
[----:B------:R-:W-:Y:S02]  /*0fa0*/  ISETP.GE.U32.AND P0, PT, R5, 0x1000, PT ;  /* 0x000010000500780c */ /* 0x000fe40003f06070 */
        /* <DEDUP_REMOVED lines=8> */
[----:B------:R-:W-:-:S06]  /*1030*/  UIADD3 UR4, UPT, UPT, UR4, 0x1000, URZ ;  /* 0x0000100004047890 */ /* 0x000fcc000fffe0ff */
[----:B------:R-:W-:-:S13]  /*1040*/  ISETP.LT.U32.AND P0, PT, R20, UR4, PT ;  /* 0x0000000414007c0c */ /* 0x000fda000bf01070 */
[----:B------:R-:W-:Y:S05]  /*1050*/  @!P0 BRA `(.L_x_117) ;  /* 0xfffffffc00ac8947 */ /* 0x000fea000383ffff */
.L_x_115:
[----:B------:R-:W-:-:S13]  /*1060*/  ISETP.LE.U32.AND P0, PT, R3, UR4, PT ;  /* 0x0000000403007c0c */ /* 0x000fda000bf03070 */
[----:B------:R-:W-:Y:S05]  /*1070*/  @P0 BRA `(.L_x_116) ;  /* 0x0000000000c00947 */ /* 0x000fea0003800000 */
[----:B------:R-:W-:Y:S01]  /*1080*/  VIADD R5, R3, -UR4 ;  /* 0x8000000403057c36 */ /* 0x000fe20008000000 */
[----:B------:R-:W-:Y:S04]  /*1090*/  BSSY.RECONVERGENT B1, `(.L_x_116) ;  /* 0x000002e000017945 */ /* 0x000fe80003800200 */
[----:B------:R-:W-:-:S13]  /*10a0*/  ISETP.GE.AND P0, PT, R0, R5, PT ;  /* 0x000000050000720c */ /* 0x000fda0003f06270 */
[----:B------:R-:W-:Y:S05]  /*10b0*/  @P0 BRA `(.L_x_118) ;  /* 0x0000000000ac0947 */ /* 0x000fea0003800000 */
[----:B------:R-:W-:Y:S01]  /*10c0*/  LOP3.LUT R2, RZ, R0, RZ, 0x33, !PT ;  /* 0x00000000ff027212 */ /* 0x000fe200078e33ff */
[----:B------:R-:W-:Y:S01]  /*10d0*/  BSSY.RECONVERGENT B2, `(.L_x_119) ;  /* 0x0000014000027945 */ /* 0x000fe20003800200 */
[----:B------:R-:W-:Y:S02]  /*10e0*/  IMAD.MOV.U32 R4, RZ, RZ, R0 ;  /* 0x000000ffff047224 */ /* 0x000fe400078e0000 */
[----:B------:R-:W-:-:S04]  /*10f0*/  IADD3 R2, PT, PT, R3, -UR4, R2 ;  /* 0x8000000403027c10 */ /* 0x000fc8000fffe002 */
[C---:B------:R-:W-:Y:S02]  /*1100*/  LOP3.LUT R3, R2.reuse, 0x300, RZ, 0xc0, !PT ;  /* 0x0000030002037812 */ /* 0x040fe400078ec0ff */
[----:B------:R-:W-:Y:S02]  /*1110*/  ISETP.GE.U32.AND P1, PT, R2, 0x300, PT ;  /* 0x000003000200780c */ /* 0x000fe40003f26070 */
[----:B------:R-:W-:-:S13]  /*1120*/  ISETP.NE.AND P0, PT, R3, 0x300, PT ;  /* 0x000003000300780c */ /* 0x000fda0003f05270 */
[----:B------:R-:W-:Y:S05]  /*1130*/  @!P0 BRA `(.L_x_120) ;  /* 0x0000000000348947 */ /* 0x000fea0003800000 */
[----:B------:R-:W-:Y:S01]  /*1140*/  LEA.HI R2, R2, 0x1, RZ, 0x18 ;  /* 0x0000000102027811 */ /* 0x000fe200078fc0ff */
[----:B------:R-:W-:Y:S02]  /*1150*/  VIADD R7, R0, UR4 ;  /* 0x0000000400077c36 */ /* 0x000fe40008000000 */
[----:B------:R-:W-:Y:S01]  /*1160*/  IMAD.MOV.U32 R4, RZ, RZ, R0 ;  /* 0x000000ffff047224 */ /* 0x000fe200078e0000 */
[----:B------:R-:W-:-:S05]  /*1170*/  LOP3.LUT R2, R2, 0x3, RZ, 0xc0, !PT ;  /* 0x0000000302027812 */ /* 0x000fca00078ec0ff */
[----:B------:R-:W-:-:S07]  /*1180*/  IMAD.MOV R6, RZ, RZ, -R2 ;  /* 0x000000ffff067224 */ /* 0x000fce00078e0a02 */
.L_x_121:
        /* <DEDUP_REMOVED lines=8> */
.L_x_120:
[----:B------:R-:W-:Y:S05]  /*1210*/  BSYNC.RECONVERGENT B2 ;  /* 0x0000000000027941 */ /* 0x000fea0003800200 */
.L_x_119:
[----:B------:R-:W-:Y:S05]  /*1220*/  @!P1 BRA `(.L_x_118) ;  /* 0x0000000000509947 */ /* 0x000fea0003800000 */
[C---:B------:R-:W-:Y:S02]  /*1230*/  VIADD R12, R4.reuse, 0x200 ;  /* 0x00000200040c7836 */ /* 0x040fe40000000000 */
[----:B------:R-:W-:-:S07]  /*1240*/  VIADD R13, R4, UR4 ;  /* 0x00000004040d7c36 */ /* 0x000fce0008000000 */
.L_x_122:
        /* <DEDUP_REMOVED lines=18> */
.L_x_118:
[----:B------:R-:W-:Y:S05]  /*1370*/  BSYNC.RECONVERGENT B1 ;  /* 0x0000000000017941 */ /* 0x000fea0003800200 */
.L_x_116:
        /* <DEDUP_REMOVED lines=25> */
.L_x_99:
        /* <DEDUP_REMOVED lines=12> */
.L_x_125:
[----:B------:R-:W-:Y:S05]  /*15d0*/  BSYNC.RECONVERGENT B1 ;  /* 0x0000000000017941 */ /* 0x000fea0003800200 */
.L_x_124:
        /* <DEDUP_REMOVED lines=16> */
.L_x_130:
        /* <DEDUP_REMOVED lines=9> */
.L_x_129:
[----:B------:R-:W-:Y:S05]  /*1770*/  BSYNC.RECONVERGENT B2 ;  /* 0x0000000000027941 */ /* 0x000fea0003800200 */
.L_x_128:
        /* <DEDUP_REMOVED lines=10> */
.L_x_133:
        /* <DEDUP_REMOVED lines=30> */
.L_x_132:
[----:B------:R-:W-:Y:S05]  /*1a00*/  BSYNC.RECONVERGENT B2 ;  /* 0x0000000000027941 */ /* 0x000fea0003800200 */
.L_x_131:
        /* <DEDUP_REMOVED lines=22> */
.L_x_135:
[----:B------:R-:W-:Y:S05]  /*1b70*/  BSYNC.RECONVERGENT B2 ;  /* 0x0000000000027941 */ /* 0x000fea0003800200 */
.L_x_134:
        /* <DEDUP_REMOVED lines=8> */
.L_x_127:
[----:B------:R-:W-:Y:S05]  /*1c00*/  BSYNC.RECONVERGENT B1 ;  /* 0x0000000000017941 */ /* 0x000fea0003800200 */
.L_x_126:
        /* <DEDUP_REMOVED lines=28> */
.L_x_136:
[----:B0-----:R-:W0:Y:S01]  /*1dd0*/  S2R R4, SR_LANEID ;  /* 0x0000000000047919 */ /* 0x001e220000000000 */
[----:B------:R-:W-:-:S05]  /*1de0*/  LOP3.LUT R2, R0, 0x3e0, RZ, 0xc0, !PT ;  /* 0x000003e000027812 */ /* 0x000fca00078ec0ff */
[----:B------:R-:W-:Y:S01]  /*1df0*/  VIADD R6, R2, 0x20 ;  /* 0x0000002002067836 */ /* 0x000fe20000000000 */
[----:B------:R-:W-:-:S04]  /*1e00*/  LOP3.LUT R2, RZ, R2, RZ, 0x33, !PT ;  /* 0x00000002ff027212 */ /* 0x000fc800078e33ff */
[----:B------:R-:W-:Y:S01]  /*1e10*/  ISETP.GT.U32.AND P0, PT, R6, R3, PT ;  /* 0x000000030600720c */ /* 0x000fe20003f04070 */
[----:B------:R-:W-:-:S05]  /*1e20*/  IMAD.IADD R2, R2, 0x1, R3 ;  /* 0x0000000102027824 */ /* 0x000fca00078e0203 */
[----:B------:R-:W-:-:S05]  /*1e30*/  SEL R6, R2, 0x1f, P0 ;  /* 0x0000001f02067807 */ /* 0x000fca0000000000 */
[----:B------:R-:W1:Y:S01]  /*1e40*/  SHFL.DOWN PT, R2, R7, 0x1, R6 ;  /* 0x0820000007027989 */ /* 0x000e6200000e0006 */
[C---:B0-----:R-:W-:Y:S01]  /*1e50*/  ISETP.GE.AND P0, PT, R4.reuse, R6, PT ;  /* 0x000000060400720c */ /* 0x041fe20003f06270 */
[C---:B------:R-:W-:Y:S01]  /*1e60*/  VIADD R5, R4.reuse, 0x2 ;  /* 0x0000000204057836 */ /* 0x040fe20000000000 */
[----:B------:R-:W-:-:S11]  /*1e70*/  ISETP.NE.AND P1, PT, R4, RZ, PT ;  /* 0x000000ff0400720c */ /* 0x000fd60003f25270 */
[----:B-1----:R-:W-:Y:S02]  /*1e80*/  @!P0 VIMNMX R7, PT, PT, R2, R7, !PT ;  /* 0x0000000702078248 */ /* 0x002fe40007fe0100 */
[----:B------:R-:W0:Y:S01]  /*1e90*/  @!P1 S2R R8, SR_CgaCtaId ;  /* 0x0000000000089919 */ /* 0x000e220000008800 */
[----:B------:R-:W-:Y:S01]  /*1ea0*/  ISETP.GT.AND P0, PT, R5, R6, PT ;  /* 0x000000060500720c */ /* 0x000fe20003f04270 */
[----:B------:R-:W-:Y:S01]  /*1eb0*/  VIADD R5, R4, 0x4 ;  /* 0x0000000404057836 */ /* 0x000fe20000000000 */
[----:B------:R-:W1:Y:S11]  /*1ec0*/  SHFL.DOWN PT, R2, R7, 0x2, R6 ;  /* 0x0840000007027989 */ /* 0x000e7600000e0006 */
        /* <DEDUP_REMOVED lines=29> */
[----:B------:R-:W1:Y:S04]  /*20a0*/  LDS R0, [UR4+0xc] ;  /* 0x00000c04ff007984 */ /* 0x000e680008000800 */
[----:B------:R-:W0:Y:S04]  /*20b0*/  LDS.128 R8, [UR4+0x10] ;  /* 0x00001004ff087984 */ /* 0x000e280008000c00 */
[----:B------:R-:W2:Y:S01]  /*20c0*/  LDS.64 R6, [UR4+0x20] ;  /* 0x00002004ff067984 */ /* 0x000ea20008000a00 */
[----:B-1----:R-:W-:Y:S02]  /*20d0*/  @P2 VIMNMX R5, PT, PT, R5, R0, !PT ;  /* 0x0000000005052248 */ /* 0x002fe40007fe0100 */
[----:B------:R-:W-:-:S02]  /*20e0*/  ISETP.GT.U32.AND P2, PT, R3, 0xa0, PT ;  /* 0x000000a00300780c */ /* 0x000fc40003f44070 */
[----:B0-----:R-:W-:Y:S02]  /*20f0*/  @P4 VIMNMX R5, PT, PT, R5, R8, !PT ;  /* 0x0000000805054248 */ /* 0x001fe40007fe0100 */
        /* <DEDUP_REMOVED lines=8> */
.L_x_123:
[----:B------:R-:W0:Y:S01]  /*2180*/  S2R R11, SR_TID.X ;  /* 0x00000000000b7919 */ /* 0x000e220000002100 */
[----:B------:R-:W1:Y:S02]  /*2190*/  LDCU.64 UR4, c[0x0][0x380] ;  /* 0x00007000ff0477ac */ /* 0x000e640008000a00 */
[----:B-1----:R-:W-:Y:S02]  /*21a0*/  IMAD.U32 R6, RZ, RZ, UR4 ;  /* 0x00000004ff067e24 */ /* 0x002fe4000f8e00ff */
[----:B------:R-:W-:Y:S02]  /*21b0*/  IMAD.U32 R7, RZ, RZ, UR5 ;  /* 0x00000005ff077e24 */ /* 0x000fe4000f8e00ff */
        /* <DEDUP_REMOVED lines=18> */
[----:B------:R-:W-:-:S05]  /*22e0*/  VIADD R2, R3, 0xfffff000 ;  /* 0xfffff00003027836 */ /* 0x000fca0000000000 */
[----:B------:R-:W-:Y:S02]  /*22f0*/  ISETP.GE.U32.AND P0, PT, R2, 0x1000, PT ;  /* 0x000010000200780c */ /* 0x000fe40003f06070 */
[----:B---3--:R-:W-:Y:S02]  /*2300*/  VIMNMX3 R0, R22, R0, R9, !PT ;  /* 0x000000001600720f */ /* 0x008fe40007800109 */
[----:B----4-:R-:W-:-:S04]  /*2310*/  VIMNMX3 R10, R10, R15, R12, !PT ;  /* 0x0000000f0a0a720f */ /* 0x010fc8000780010c */
[----:B------:R-:W-:Y:S02]  /*2320*/  VIMNMX3 R0, R0, R13, R10, !PT ;  /* 0x0000000d0000720f */ /* 0x000fe4000780010a */
[----:B-----5:R-:W-:Y:S01]  /*2330*/  VIMNMX3 R14, R14, R17, R16, !PT ;  /* 0x000000110e0e720f */ /* 0x020fe20007800110 */
[----:B------:R-:W-:Y:S01]  /*2340*/  IMAD.MOV.U32 R10, RZ, RZ, 0x1000 ;  /* 0x00001000ff0a7424 */ /* 0x000fe200078e00ff */
[----:B------:R-:W-:-:S04]  /*2350*/  VIMNMX3 R18, R18, R19, R20, !PT ;  /* 0x000000131212720f */ /* 0x000fc80007800114 */
[----:B------:R-:W-:-:S04]  /*2360*/  VIMNMX3 R21, R14, R18, R21, !PT ;  /* 0x000000120e15720f */ /* 0x000fc80007800115 */
[----:B------:R-:W-:Y:S01]  /*2370*/  VIMNMX R24, PT, PT, R0, R21, !PT ;  /* 0x0000001500187248 */ /* 0x000fe20007fe0100 */
[----:B------:R-:W-:Y:S06]  /*2380*/  @!P0 BRA `(.L_x_137) ;  /* 0x0000000000948947 */ /* 0x000fec0003800000 */
[----:B------:R-:W0:Y:S01]  /*2390*/  LDC R3, c[0x0][0x390] ;  /* 0x0000e400ff037b82 */ /* 0x000e220000000800 */
[----:B------:R-:W-:-:S07]  /*23a0*/  IMAD.MOV.U32 R10, RZ, RZ, 0x1000 ;  /* 0x00001000ff0a7424 */ /* 0x000fce00078e00ff */
[----:B------:R-:W1:Y:S02]  /*23b0*/  LDC.64 R6, c[0x0][0x380] ;  /* 0x0000e000ff067b82 */ /* 0x000e640000000a00 */
.L_x_139:
[----:B------:R-:W-:-:S04]  /*23c0*/  IMAD.WIDE.U32 R8, R10, 0x4, R4 ;  /* 0x000000040a087825 */ /* 0x000fc800078e0004 */
[----:B------:R-:W-:Y:S01]  /*23d0*/  IMAD.IADD R27, R11, 0x1, R10 ;  /* 0x000000010b1b7824 */ /* 0x000fe200078e020a */
[----:B------:R-:W2:Y:S03]  /*23e0*/  LDG.E.CONSTANT R19, desc[UR6][R8.64+0x2c00] ;  /* 0x002c000608137981 */ /* 0x000ea6000c1e9900 */
[----:B-1----:R-:W-:Y:S01]  /*23f0*/  IMAD.WIDE.U32 R26, R27, 0x4, R6 ;  /* 0x000000041b1a7825 */ /* 0x002fe200078e0006 */
[----:B------:R-:W2:Y:S04]  /*2400*/  LDG.E.CONSTANT R18, desc[UR6][R8.64+0x3000] ;  /* 0x0030000608127981 */ /* 0x000ea8000c1e9900 */
[----:B------:R-:W2:Y:S04]  /*2410*/  LDG.E.CONSTANT R14, desc[UR6][R8.64+0x3400] ;  /* 0x00340006080e7981 */ /* 0x000ea8000c1e9900 */
        /* <DEDUP_REMOVED lines=14> */
[----:B0-----:R-:W-:-:S05]  /*2500*/  IMAD.IADD R18, R3, 0x1, -R10 ;  /* 0x0000000103127824 */ /* 0x001fca00078e0a0a */
[----:B------:R-:W-:Y:S02]  /*2510*/  ISETP.GE.U32.AND P0, PT, R18, 0x1000, PT ;  /* 0x000010001200780c */ /* 0x000fe40003f06070 */
[----:B---3--:R-:W-:Y:S02]  /*2520*/  VIMNMX3 R25, R24, R27, R25, !PT ;  /* 0x0000001b1819720f */ /* 0x008fe40007800119 */
[----:B----4-:R-:W-:Y:S02]  /*2530*/  VIMNMX3 R0, R23, R22, R0, !PT ;  /* 0x000000161700720f */ /* 0x010fe40007800100 */
[----:B-----5:R-:W-:Y:S02]  /*2540*/  VIMNMX3 R13, R20, R21, R13, !PT ;  /* 0x00000015140d720f */ /* 0x020fe4000780010d */
[----:B------:R-:W-:Y:S02]  /*2550*/  VIMNMX R12, PT, PT, R15, R12, !PT ;  /* 0x0000000c0f0c7248 */ /* 0x000fe40007fe0100 */
[----:B------:R-:W-:-:S02]  /*2560*/  VIMNMX3 R16, R16, R17, R26, !PT ;  /* 0x000000111010720f */ /* 0x000fc4000780011a */
[----:B------:R-:W-:Y:S02]  /*2570*/  VIMNMX3 R13, R13, R14, R12, !PT ;  /* 0x0000000e0d0d720f */ /* 0x000fe4000780010c */
[----:B------:R-:W-:-:S04]  /*2580*/  VIMNMX3 R0, R25, R0, R16, !PT ;  /* 0x000000001900720f */ /* 0x000fc80007800110 */
[----:B------:R-:W-:Y:S01]  /*2590*/  VIMNMX R24, PT, PT, R0, R13, !PT ;  /* 0x0000000d00187248 */ /* 0x000fe20007fe0100 */
[----:B------:R-:W-:Y:S06]  /*25a0*/  @!P0 BRA `(.L_x_138) ;  /* 0x0000000000d48947 */ /* 0x000fec0003800000 */
[----:B------:R-:W-:-:S05]  /*25b0*/  VIADD R10, R10, 0x1000 ;  /* 0x000010000a0a7836 */ /* 0x000fca0000000000 */
[----:B------:R-:W-:-:S13]  /*25c0*/  ISETP.GT.U32.AND P0, PT, R10, R2, PT ;  /* 0x000000020a00720c */ /* 0x000fda0003f04070 */
[----:B------:R-:W-:Y:S05]  /*25d0*/  @!P0 BRA `(.L_x_139) ;  /* 0xfffffffc00788947 */ /* 0x000fea000383ffff */
.L_x_137:
[----:B------:R-:W-:-:S13]  /*25e0*/  ISETP.GE.U32.AND P0, PT, R10, R3, PT ;  /* 0x000000030a00720c */ /* 0x000fda0003f06070 */
        /* <DEDUP_REMOVED lines=13> */
[----:B------:R-:W-:Y:S01]  /*26c0*/  LEA.HI R2, R2, 0x1, RZ, 0x18 ;  /* 0x0000000102027811 */ /* 0x000fe200078fc0ff */
[----:B------:R-:W-:Y:S02]  /*26d0*/  IMAD.IADD R9, R11, 0x1, R10 ;  /* 0x000000010b097824 */ /* 0x000fe400078e020a */
[----:B------:R-:W-:Y:S01]  /*26e0*/  IMAD.MOV.U32 R5, RZ, RZ, R11 ;  /* 0x000000ffff057224 */ /* 0x000fe200078e000b */
[----:B------:R-:W-:-:S05]  /*26f0*/  LOP3.LUT R2, R2, 0x3, RZ, 0xc0, !PT ;  /* 0x0000000302027812 */ /* 0x000fca00078ec0ff */
[----:B------:R-:W-:-:S07]  /*2700*/  IMAD.MOV R4, RZ, RZ, -R2 ;  /* 0x000000ffff047224 */ /* 0x000fce00078e0a02 */
.L_x_143:
        /* <DEDUP_REMOVED lines=8> */
.L_x_142:
[----:B------:R-:W-:Y:S05]  /*2790*/  BSYNC.RECONVERGENT B2 ;  /* 0x0000000000027941 */ /* 0x000fea0003800200 */
.L_x_141:
[----:B------:R-:W-:Y:S05]  /*27a0*/  @!P1 BRA `(.L_x_140) ;  /* 0x0000000000509947 */ /* 0x000fea0003800000 */
[C---:B------:R-:W-:Y:S02]  /*27b0*/  IMAD.IADD R15, R5.reuse, 0x1, R10 ;  /* 0x00000001050f7824 */ /* 0x040fe400078e020a */
[----:B------:R-:W-:-:S07]  /*27c0*/  VIADD R10, R5, 0x200 ;  /* 0x00000200050a7836 */ /* 0x000fce0000000000 */
.L_x_144:
        /* <DEDUP_REMOVED lines=18> */
.L_x_140:
[----:B------:R-:W-:Y:S05]  /*28f0*/  BSYNC.RECONVERGENT B1 ;  /* 0x0000000000017941 */ /* 0x000fea0003800200 */
.L_x_138:
        /* <DEDUP_REMOVED lines=24> */
.L_x_114:
[----:B------:R-:W-:Y:S05]  /*2a80*/  BSYNC.RECONVERGENT B0 ;  /* 0x0000000000007941 */ /* 0x000fea0003800200 */
.L_x_98:
[----:B------:R-:W-:Y:S05]  /*2a90*/  @P0 EXIT ;  /* 0x000000000000094d */ /* 0x000fea0003800000 */
[----:B------:R-:W2:Y:S01]  /*2aa0*/  LDC.64 R2, c[0x0][0x388] ;  /* 0x0000e200ff027b82 */ /* 0x000ea20000000a00 */
[----:B------:R-:W0:Y:S02]  /*2ab0*/  LDCU UR4, c[0x0][0x398] ;  /* 0x00007300ff0477ac */ /* 0x000e240008000800 */
[----:B01----:R-:W-:-:S05]  /*2ac0*/  VIMNMX R5, PT, PT, R5, UR4, !PT ;  /* 0x0000000405057c48 */ /* 0x003fca000ffe0100 */
[----:B--2---:R-:W-:Y:S01]  /*2ad0*/  STG.E desc[UR6][R2.64], R5 ;  /* 0x0000000502007986 */ /* 0x004fe2000c101906 */
[----:B------:R-:W-:Y:S05]  /*2ae0*/  EXIT ;  /* 0x000000000000794d */ /* 0x000fea0003800000 */
.L_x_145:
        /* <DEDUP_REMOVED lines=9> */
.L_x_355:


//--------------------- .text._ZN3cub18CUB_300001_SM_10006detail4scan16DeviceScanKernelINS2_10policy_hubIiiijN4cuda3std3__44plusIvEEE10Policy1000EPiSC_NS0_13ScanTileStateIiLb1EEES9_NS1_10InputValueIiSC_EEjiLb0EiEEvT0_T1_T2_iT3_T4_T5_ --------------------------
	.section	.text._ZN3cub18CUB_300001_SM_10006detail4scan16DeviceScanKernelINS2_10policy_hubIiiijN4cuda3std3__44plusIvEEE10Policy1000EPiSC_NS0_13ScanTileStateIiLb1EEES9_NS1_10InputValueIiSC_EEjiLb0EiEEvT0_T1_T2_iT3_T4_T5_,"ax",@progbits
	.align	128
        .global         _ZN3cub18CUB_300001_SM_10006detail4scan16DeviceScanKernelINS2_10policy_hubIiiijN4cuda3std3__44plusIvEEE10Policy1000EPiSC_NS0_13ScanTileStateIiLb1EEES9_NS1_10InputValueIiSC_EEjiLb0EiEEvT0_T1_T2_iT3_T4_T5_
        .type           _ZN3cub18CUB_300001_SM_10006detail4scan16DeviceScanKernelINS2_10policy_hubIiiijN4cuda3std3__44plusIvEEE10Policy1000EPiSC_NS0_13ScanTileStateIiLb1EEES9_NS1_10InputValueIiSC_EEjiLb0EiEEvT0_T1_T2_iT3_T4_T5_,@function
        .size           _ZN3cub18CUB_300001_SM_10006detail4scan16DeviceScanKernelINS2_10policy_hubIiiijN4cuda3std3__44plusIvEEE10Policy1000EPiSC_NS0_13ScanTileStateIiLb1EEES9_NS1_10InputValueIiSC_EEjiLb0EiEEvT0_T1_T2_iT3_T4_T5_,(.L_x_356 - _ZN3cub18CUB_300001_SM_10006detail4scan16DeviceScanKernelINS2_10policy_hubIiiijN4cuda3std3__44plusIvEEE10Policy1000EPiSC_NS0_13ScanTileStateIiLb1EEES9_NS1_10InputValueIiSC_EEjiLb0EiEEvT0_T1_T2_iT3_T4_T5_)
        .other          _ZN3cub18CUB_300001_SM_10006detail4scan16DeviceScanKernelINS2_10policy_hubIiiijN4cuda3std3__44plusIvEEE10Policy1000EPiSC_NS0_13ScanTileStateIiLb1EEES9_NS1_10InputValueIiSC_EEjiLb0EiEEvT0_T1_T2_iT3_T4_T5_,@"STO_CUDA_ENTRY STV_DEFAULT"
_ZN3cub18CUB_300001_SM_10006detail4scan16DeviceScanKernelINS2_10policy_hubIiiijN4cuda3std3__44plusIvEEE10Policy1000EPiSC_NS0_13ScanTileStateIiLb1EEES9_NS1_10InputValueIiSC_EEjiLb0EiEEvT0_T1_T2_iT3_T4_T5_:
.text._ZN3cub18CUB_300001_SM_10006detail4scan16DeviceScanKernelINS2_10policy_hubIiiijN4cuda3std3__44plusIvEEE10Policy1000EPiSC_NS0_13ScanTileStateIiLb1EEES9_NS1_10InputValueIiSC_EEjiLb0EiEEvT0_T1_T2_iT3_T4_T5_:
[----:B------:R-:W-:Y:S01]  /*0000*/  LDC R1, c[0x0][0x37c] ;  /* 0x0000df00ff017b82 */ /* 0x000fe20000000800 */
[----:B------:R-:W0:Y:S07]  /*0010*/  LDCU UR4, c[0x0][0x3a0] ;  /* 0x00007400ff0477ac */ /* 0x000e2e0008000800 */
[----:B------:R-:W1:Y:S01]  /*0020*/  LDC R38, c[0x0][0x398] ;  /* 0x0000e600ff267b82 */ /* 0x000e620000000800 */
[----:B------:R-:W2:Y:S01]  /*0030*/  LDCU.64 UR8, c[0x0][0x358] ;  /* 0x00006b00ff0877ac */ /* 0x000ea20008000a00 */
[----:B------:R-:W3:Y:S01]  /*0040*/  LDCU UR5, c[0x0][0x3b0] ;  /* 0x00007600ff0577ac */ /* 0x000ee20008000800 */
[----:B0-----:R-:W-:-:S06]  /*0050*/  UPRMT UR4, UR4, 0x7770, URZ ;  /* 0x0000777004047896 */ /* 0x001fcc00080000ff */
[----:B------:R-:W-:-:S13]  /*0060*/  ISETP.NE.AND P0, PT, RZ, UR4, PT ;  /* 0x00000004ff007c0c */ /* 0x000fda000bf05270 */
[----:B------:R-:W2:Y:S02]  /*0070*/  @P0 LDC.64 R2, c[0x0][0x3a8] ;  /* 0x0000ea00ff020b82 */ /* 0x000ea40000000a00 */
[----:B--2---:R0:W5:Y:S06]  /*0080*/  @P0 LDG.E R39, desc[UR8][R2.64] ;  /* 0x0000000802270981 */ /* 0x00416c000c1e1900 */
[----:B------:R-:W1:Y:S02]  /*0090*/  S2UR UR4, SR_CTAID.X ;  /* 0x00000000000479c3 */ /* 0x000e640000002500 */
[----:B-1----:R-:W-:-:S04]  /*00a0*/  VIADD R38, R38, UR4 ;  /* 0x0000000426267c36 */ /* 0x002fc80008000000 */
[----:B------:R-:W-:-:S05]  /*00b0*/  IMAD R5, R38, 0x2100, RZ ;  /* 0x0000210026057824 */ /* 0x000fca00078e02ff */
[----:B---3--:R-:W-:Y:S01]  /*00c0*/  IADD3 R0, PT, PT, -R5, UR5, RZ ;  /* 0x0000000505007c10 */ /* 0x008fe2000fffe1ff */
[----:B------:R-:W1:Y:S03]  /*00d0*/  @!P0 LDC R39, c[0x0][0x3a8] ;  /* 0x0000ea00ff278b82 */ /* 0x000e660000000800 */
[----:B------:R-:W-:-:S13]  /*00e0*/  ISETP.GE.U32.AND P0, PT, R0, 0x2101, PT ;  /* 0x000021010000780c */ /* 0x000fda0003f06070 */
[----:B0-----:R-:W-:Y:S05]  /*00f0*/  @!P0 BRA `(.L_x_146) ;  /* 0x0000001c00848947 */ /* 0x001fea0003800000 */
[----:B------:R-:W0:Y:S01]  /*0100*/  S2R R49, SR_TID.X ;  /* 0x0000000000317919 */ /* 0x000e220000002100 */
[----:B------:R-:W2:Y:S01]  /*0110*/  LDCU.64 UR4, c[0x0][0x380] ;  /* 0x00007000ff0477ac */ /* 0x000ea20008000a00 */
[C---:B0-----:R-:W-:Y:S02]  /*0120*/  LOP3.LUT R0, R49.reuse, 0x1f, RZ, 0xc0, !PT ;  /* 0x0000001f31007812 */ /* 0x041fe400078ec0ff */
[----:B------:R-:W-:-:S05]  /*0130*/  LOP3.LUT R3, R49, 0x3e0, RZ, 0xc0, !PT ;  /* 0x000003e031037812 */ /* 0x000fca00078ec0ff */
[----:B------:R-:W-:-:S05]  /*0140*/  IMAD R0, R3, 0x16, R0 ;  /* 0x0000001603007824 */ /* 0x000fca00078e0200 */
[----:B------:R-:W-:-:S05]  /*0150*/  IADD3 R0, P0, PT, R5, R0, RZ ;  /* 0x0000000005007210 */ /* 0x000fca0007f1e0ff */
[----:B------:R-:W-:Y:S02]  /*0160*/  IMAD.X R3, RZ, RZ, RZ, P0 ;  /* 0x000000ffff037224 */ /* 0x000fe400000e06ff */
[----:B------:R-:W-:-:S03]  /*0170*/  IMAD.SHL.U32 R45, R0, 0x4, RZ ;  /* 0x00000004002d7824 */ /* 0x000fc600078e00ff */
[----:B------:R-:W-:Y:S02]  /*0180*/  SHF.L.U64.HI R3, R0, 0x2, R3 ;  /* 0x0000000200037819 */ /* 0x000fe40000010203 */
[----:B--2---:R-:W-:-:S04]  /*0190*/  IADD3 R4, P0, PT, R45, UR4, RZ ;  /* 0x000000042d047c10 */ /* 0x004fc8000ff1e0ff */
[----:B------:R-:W-:-:S05]  /*01a0*/  IADD3.X R5, PT, PT, R3, UR5, RZ, P0, !PT ;  /* 0x0000000503057c10 */ /* 0x000fca00087fe4ff */
[----:B------:R-:W2:Y:S04]  /*01b0*/  LDG.E R7, desc[UR8][R4.64] ;  /* 0x0000000804077981 */ /* 0x000ea8000c1e1900 */
[----:B------:R-:W3:Y:S04]  /*01c0*/  LDG.E R9, desc[UR8][R4.64+0x80] ;  /* 0x0000800804097981 */ /* 0x000ee8000c1e1900 */
[----:B------:R-:W4:Y:S04]  /*01d0*/  LDG.E R11, desc[UR8][R4.64+0x100] ;  /* 0x00010008040b7981 */ /* 0x000f28000c1e1900 */
        /* <DEDUP_REMOVED lines=18> */
[----:B------:R-:W4:Y:S01]  /*0300*/  LDG.E R18, desc[UR8][R4.64+0xa80] ;  /* 0x000a800804127981 */ /* 0x000f22000c1e1900 */
[----:B------:R-:W0:Y:S01]  /*0310*/  S2UR UR5, SR_CgaCtaId ;  /* 0x00000000000579c3 */ /* 0x000e220000008800 */
[----:B------:R-:W-:Y:S01]  /*0320*/  SHF.R.U32.HI R40, RZ, 0x5, R49 ;  /* 0x00000005ff287819 */ /* 0x000fe20000011631 */
[----:B------:R-:W-:Y:S01]  /*0330*/  UMOV UR4, 0x400 ;  /* 0x0000040000047882 */ /* 0x000fe20000000000 */
[----:B------:R-:W1:Y:S01]  /*0340*/  S2R R47, SR_LANEID ;  /* 0x00000000002f7919 */ /* 0x000e620000000000 */
[----:B------:R-:W-:Y:S01]  /*0350*/  ISETP.NE.AND P0, PT, R38, RZ, PT ;  /* 0x000000ff2600720c */ /* 0x000fe20003f05270 */
[----:B------:R-:W-:Y:S01]  /*0360*/  BSSY.RECONVERGENT B0, `(.L_x_147) ;  /* 0x0000168000007945 */ /* 0x000fe20003800200 */
[----:B0-----:R-:W-:Y:S01]  /*0370*/  ULEA UR4, UR5, UR4, 0x18 ;  /* 0x0000000405047291 */ /* 0x001fe2000f8ec0ff */
[----:B-1----:R-:W-:-:S05]  /*0380*/  IMAD R2, R40, 0x2c0, R47 ;  /* 0x000002c028027824 */ /* 0x002fca00078e022f */
[----:B------:R-:W-:-:S05]  /*0390*/  LEA R2, R2, UR4, 0x2 ;  /* 0x0000000402027c11 */ /* 0x000fca000f8e10ff */
[----:B------:R-:W-:Y:S01]  /*03a0*/  IMAD R0, R47, 0x54, R2 ;  /* 0x000000542f007824 */ /* 0x000fe200078e0202 */
[----:B--2---:R0:W-:Y:S04]  /*03b0*/  STS [R2], R7 ;  /* 0x0000000702007388 */ /* 0x0041e80000000800 */
[----:B---3--:R0:W-:Y:S04]  /*03c0*/  STS [R2+0x80], R9 ;  /* 0x0000800902007388 */ /* 0x0081e80000000800 */
[----:B----4-:R0:W-:Y:S04]  /*03d0*/  STS [R2+0x100], R11 ;  /* 0x0001000b02007388 */ /* 0x0101e80000000800 */
[----:B------:R0:W-:Y:S04]  /*03e0*/  STS [R2+0x180], R13 ;  /* 0x0001800d02007388 */ /* 0x0001e80000000800 */
        /* <DEDUP_REMOVED lines=17> */
[----:B------:R0:W-:Y:S01]  /*0500*/  STS [R2+0xa80], R18 ;  /* 0x000a801202007388 */ /* 0x0001e20000000800 */
[----:B------:R-:W-:-:S03]  /*0510*/  NOP ;  /* 0x0000000000007918 */ /* 0x000fc60000000000 */
[----:B------:R0:W1:Y:S04]  /*0520*/  LDS.64 R4, [R0] ;  /* 0x0000000000047984 */ /* 0x0000680000000a00 */
[----:B------:R0:W2:Y:S04]  /*0530*/  LDS.64 R6, [R0+0x8] ;  /* 0x0000080000067984 */ /* 0x0000a80000000a00 */
[----:B------:R0:W3:Y:S04]  /*0540*/  LDS.64 R8, [R0+0x10] ;  /* 0x0000100000087984 */ /* 0x0000e80000000a00 */
[----:B------:R0:W4:Y:S04]  /*0550*/  LDS.64 R10, [R0+0x18] ;  /* 0x00001800000a7984 */ /* 0x0001280000000a00 */
[----:B------:R0:W0:Y:S04]  /*0560*/  LDS.64 R12, [R0+0x20] ;  /* 0x00002000000c7984 */ /* 0x0000280000000a00 */
[----:B------:R0:W0:Y:S04]  /*0570*/  LDS.64 R14, [R0+0x28] ;  /* 0x00002800000e7984 */ /* 0x0000280000000a00 */
[----:B------:R0:W0:Y:S04]  /*0580*/  LDS.64 R28, [R0+0x30] ;  /* 0x00003000001c7984 */ /* 0x0000280000000a00 */
[----:B------:R0:W0:Y:S04]  /*0590*/  LDS.64 R30, [R0+0x38] ;  /* 0x00003800001e7984 */ /* 0x0000280000000a00 */
[----:B------:R0:W0:Y:S04]  /*05a0*/  LDS.64 R32, [R0+0x40] ;  /* 0x0000400000207984 */ /* 0x0000280000000a00 */
[----:B------:R0:W0:Y:S04]  /*05b0*/  LDS.64 R34, [R0+0x48] ;  /* 0x0000480000227984 */ /* 0x0000280000000a00 */
[----:B------:R0:W0:Y:S01]  /*05c0*/  LDS.64 R36, [R0+0x50] ;  /* 0x0000500000247984 */ /* 0x0000220000000a00 */
[----:B------:R-:W-:Y:S06]  /*05d0*/  BAR.SYNC.DEFER_BLOCKING 0x0 ;  /* 0x0000000000007b1d */ /* 0x000fec0000010000 */
[----:B-1----:R-:W-:Y:S05]  /*05e0*/  @P0 BRA `(.L_x_148) ;  /* 0x00000004001c0947 */ /* 0x002fea0003800000 */
[----:B0-2---:R-:W-:Y:S02]  /*05f0*/  IADD3 R16, PT, PT, R6, R5, R4 ;  /* 0x0000000506107210 */ /* 0x005fe40007ffe004 */
[C---:B------:R-:W-:Y:S02]  /*0600*/  ISETP.NE.AND P1, PT, R47.reuse, 0x1f, PT ;  /* 0x0000001f2f00780c */ /* 0x040fe40003f25270 */
[----:B---3--:R-:W-:Y:S02]  /*0610*/  IADD3 R16, PT, PT, R8, R7, R16 ;  /* 0x0000000708107210 */ /* 0x008fe40007ffe010 */
[----:B------:R-:W-:Y:S02]  /*0620*/  ISETP.NE.AND P2, PT, R47, RZ, PT ;  /* 0x000000ff2f00720c */ /* 0x000fe40003f45270 */
[----:B----4-:R-:W-:-:S04]  /*0630*/  IADD3 R16, PT, PT, R10, R9, R16 ;  /* 0x000000090a107210 */ /* 0x010fc80007ffe010 */
[----:B------:R-:W-:-:S03]  /*0640*/  IADD3 R16, PT, PT, R12, R11, R16 ;  /* 0x0000000b0c107210 */ /* 0x000fc60007ffe010 */
[----:B------:R-:W-:Y:S02]  /*0650*/  @!P1 LEA R43, R40, UR4, 0x2 ;  /* 0x00000004282b9c11 */ /* 0x000fe4000f8e10ff */
[----:B------:R-:W-:-:S04]  /*0660*/  IADD3 R16, PT, PT, R14, R13, R16 ;  /* 0x0000000d0e107210 */ /* 0x000fc80007ffe010 */
[----:B------:R-:W-:-:S04]  /*0670*/  IADD3 R16, PT, PT, R28, R15, R16 ;  /* 0x0000000f1c107210 */ /* 0x000fc80007ffe010 */
[----:B------:R-:W-:-:S04]  /*0680*/  IADD3 R16, PT, PT, R30, R29, R16 ;  /* 0x0000001d1e107210 */ /* 0x000fc80007ffe010 */
[----:B------:R-:W-:-:S04]  /*0690*/  IADD3 R16, PT, PT, R32, R31, R16 ;  /* 0x0000001f20107210 */ /* 0x000fc80007ffe010 */
[----:B------:R-:W-:-:S04]  /*06a0*/  IADD3 R16, PT, PT, R34, R33, R16 ;  /* 0x0000002122107210 */ /* 0x000fc80007ffe010 */
[----:B------:R-:W-:-:S05]  /*06b0*/  IADD3 R16, PT, PT, R36, R35, R16 ;  /* 0x0000002324107210 */ /* 0x000fca0007ffe010 */
[----:B------:R-:W-:-:S05]  /*06c0*/  IMAD.IADD R37, R37, 0x1, R16 ;  /* 0x0000000125257824 */ /* 0x000fca00078e0210 */
[----:B------:R-:W0:Y:S02]  /*06d0*/  SHFL.UP P0, R16, R37, 0x1, RZ ;  /* 0x0420000025107989 */ /* 0x000e2400000000ff */
[----:B0-----:R-:W-:-:S05]  /*06e0*/  @P0 IMAD.IADD R16, R37, 0x1, R16 ;  /* 0x0000000125100824 */ /* 0x001fca00078e0210 */
[----:B------:R-:W0:Y:S02]  /*06f0*/  SHFL.UP P0, R21, R16, 0x2, RZ ;  /* 0x0440000010157989 */ /* 0x000e2400000000ff */
[----:B0-----:R-:W-:-:S05]  /*0700*/  @P0 IMAD.IADD R21, R16, 0x1, R21 ;  /* 0x0000000110150824 */ /* 0x001fca00078e0215 */
[----:B------:R-:W0:Y:S02]  /*0710*/  SHFL.UP P0, R24, R21, 0x4, RZ ;  /* 0x0480000015187989 */ /* 0x000e2400000000ff */
[----:B0-----:R-:W-:-:S05]  /*0720*/  @P0 IMAD.IADD R24, R21, 0x1, R24 ;  /* 0x0000000115180824 */ /* 0x001fca00078e0218 */
[----:B------:R-:W0:Y:S02]  /*0730*/  SHFL.UP P0, R41, R24, 0x8, RZ ;  /* 0x0500000018297989 */ /* 0x000e2400000000ff */
[----:B0-----:R-:W-:-:S05]  /*0740*/  @P0 IMAD.IADD R41, R24, 0x1, R41 ;  /* 0x0000000118290824 */ /* 0x001fca00078e0229 */
[----:B------:R-:W0:Y:S02]  /*0750*/  SHFL.UP P0, R38, R41, 0x10, RZ ;  /* 0x0600000029267989 */ /* 0x000e2400000000ff */
[----:B0-----:R-:W-:Y:S01]  /*0760*/  @P0 IMAD.IADD R38, R41, 0x1, R38 ;  /* 0x0000000129260824 */ /* 0x001fe200078e0226 */
[----:B------:R-:W-:-:S03]  /*0770*/  ISETP.NE.AND P0, PT, R40, 0x2, PT ;  /* 0x000000022800780c */ /* 0x000fc60003f05270 */
[----:B------:R-:W-:Y:S01]  /*0780*/  IMAD.IADD R37, R38, 0x1, -R37 ;  /* 0x0000000126257824 */ /* 0x000fe200078e0a25 */
[----:B------:R-:W-:Y:S01]  /*0790*/  @!P1 STS [R43+0x10], R38 ;  /* 0x000010262b009388 */ /* 0x000fe20000000800 */
[----:B------:R-:W-:Y:S01]  /*07a0*/  BAR.SYNC.DEFER_BLOCKING 0x0 ;  /* 0x0000000000007b1d */ /* 0x000fe20000010000 */
[----:B------:R-:W-:Y:S02]  /*07b0*/  ISETP.NE.AND P1, PT, R40, 0x9, PT ;  /* 0x000000092800780c */ /* 0x000fe40003f25270 */
[----:B------:R-:W-:-:S03]  /*07c0*/  SEL R37, R37, RZ, P2 ;  /* 0x000000ff25257207 */ /* 0x000fc60001000000 */
[----:B------:R-:W0:Y:S04]  /*07d0*/  LDS.128 R16, [UR4+0x10] ;  /* 0x00001004ff107984 */ /* 0x000e280008000c00 */
[----:B------:R-:W1:Y:S04]  /*07e0*/  LDS.128 R20, [UR4+0x20] ;  /* 0x00002004ff147984 */ /* 0x000e680008000c00 */
[----:B------:R-:W2:Y:S01]  /*07f0*/  LDS.128 R24, [UR4+0x30] ;  /* 0x00003004ff187984 */ /* 0x000ea20008000c00 */
[----:B0-----:R-:W-:-:S04]  /*0800*/  IMAD.IADD R17, R16, 0x1, R17 ;  /* 0x0000000110117824 */ /* 0x001fc800078e0211 */
[----:B------:R-:W-:Y:S01]  /*0810*/  IMAD.IADD R18, R18, 0x1, R17 ;  /* 0x0000000112127824 */ /* 0x000fe200078e0211 */
[----:B------:R-:W-:Y:S02]  /*0820*/  SEL R16, R17, R16, !P0 ;  /* 0x0000001011107207 */ /* 0x000fe40004000000 */
[----:B------:R-:W-:Y:S01]  /*0830*/  ISETP.NE.AND P0, PT, R40, 0x3, PT ;  /* 0x000000032800780c */ /* 0x000fe20003f05270 */
[----:B------:R-:W-:-:S03]  /*0840*/  IMAD.IADD R19, R19, 0x1, R18 ;  /* 0x0000000113137824 */ /* 0x000fc600078e0212 */
[----:B------:R-:W-:Y:S01]  /*0850*/  SEL R16, R18, R16, !P0 ;  /* 0x0000001012107207 */ /* 0x000fe20004000000 */
[----:B-1----:R-:W-:Y:S01]  /*0860*/  IMAD.IADD R20, R19, 0x1, R20 ;  /* 0x0000000113147824 */ /* 0x002fe200078e0214 */
[----:B------:R-:W-:-:S03]  /*0870*/  ISETP.NE.AND P0, PT, R40, 0x4, PT ;  /* 0x000000042800780c */ /* 0x000fc60003f05270 */
[----:B------:R-:W-:Y:S01]  /*0880*/  IMAD.IADD R21, R21, 0x1, R20 ;  /* 0x0000000115157824 */ /* 0x000fe200078e0214 */
[----:B------:R-:W-:Y:S02]  /*0890*/  SEL R16, R19, R16, !P0 ;  /* 0x0000001013107207 */ /* 0x000fe40004000000 */
[----:B------:R-:W-:Y:S01]  /*08a0*/  ISETP.NE.AND P0, PT, R40, 0x5, PT ;  /* 0x000000052800780c */ /* 0x000fe20003f05270 */
[----:B------:R-:W-:-:S03]  /*08b0*/  IMAD.IADD R22, R22, 0x1, R21 ;  /* 0x0000000116167824 */ /* 0x000fc600078e0215 */
[----:B------:R-:W-:Y:S01]  /*08c0*/  SEL R16, R20, R16, !P0 ;  /* 0x0000001014107207 */ /* 0x000fe20004000000 */
[----:B------:R-:W-:Y:S01]  /*08d0*/  IMAD.IADD R23, R23, 0x1, R22 ;  /* 0x0000000117177824 */ /* 0x000fe200078e0216 */
[----:B------:R-:W-:-:S03]  /*08e0*/  ISETP.NE.AND P0, PT, R40, 0x6, PT ;  /* 0x000000062800780c */ /* 0x000fc60003f05270 */
[----:B--2---:R-:W-:Y:S01]  /*08f0*/  IMAD.IADD R24, R23, 0x1, R24 ;  /* 0x0000000117187824 */ /* 0x004fe200078e0218 */
[----:B------:R-:W-:Y:S02]  /*0900*/  SEL R16, R21, R16, !P0 ;  /* 0x0000001015107207 */ /* 0x000fe40004000000 */
[----:B------:R-:W-:Y:S01]  /*0910*/  ISETP.NE.AND P0, PT, R40, 0x7, PT ;  /* 0x000000072800780c */ /* 0x000fe20003f05270 */
[----:B------:R-:W-:-:S03]  /*0920*/  IMAD.IADD R25, R25, 0x1, R24 ;  /* 0x0000000119197824 */ /* 0x000fc600078e0218 */
[----:B------:R-:W-:Y:S01]  /*0930*/  SEL R16, R22, R16, !P0 ;  /* 0x0000001016107207 */ /* 0x000fe20004000000 */
[----:B------:R-:W-:Y:S01]  /*0940*/  IMAD.IADD R26, R26, 0x1, R25 ;  /* 0x000000011a1a7824 */ /* 0x000fe200078e0219 */
[----:B------:R-:W-:-:S04]  /*0950*/  ISETP.NE.AND P0, PT, R40, 0x8, PT ;  /* 0x000000082800780c */ /* 0x000fc80003f05270 */
[----:B------:R-:W-:Y:S02]  /*0960*/  SEL R16, R23, R16, !P0 ;  /* 0x0000001017107207 */ /* 0x000fe40004000000 */
[----:B------:R-:W-:Y:S02]  /*0970*/  ISETP.NE.AND P0, PT, R40, 0xa, PT ;  /* 0x0000000a2800780c */ /* 0x000fe40003f05270 */
[----:B------:R-:W-:Y:S02]  /*0980*/  SEL R16, R24, R16, !P1 ;  /* 0x0000001018107207 */ /* 0x000fe40004800000 */
[----:B------:R-:W-:Y:S02]  /*0990*/  ISETP.NE.AND P1, PT, R40, 0xb, PT ;  /* 0x0000000b2800780c */ /* 0x000fe40003f25270 */
[----:B------:R-:W-:Y:S02]  /*09a0*/  SEL R16, R25, R16, !P0 ;  /* 0x0000001019107207 */ /* 0x000fe40004000000 */
[----:B------:R-:W-:-:S02]  /*09b0*/  ISETP.GE.U32.AND P0, PT, R49, 0x20, PT ;  /* 0x000000203100780c */ /* 0x000fc40003f06070 */
[----:B------:R-:W-:Y:S02]  /*09c0*/  SEL R16, R26, R16, !P1 ;  /* 0x000000101a107207 */ /* 0x000fe40004800000 */
[----:B------:R-:W-:Y:S02]  /*09d0*/  ISETP.NE.AND P1, PT, R49, RZ, PT ;  /* 0x000000ff3100720c */ /* 0x000fe40003f25270 */
[----:B------:R-:W-:Y:S02]  /*09e0*/  SEL R16, R16, RZ, P0 ;  /* 0x000000ff10107207 */ /* 0x000fe40000000000 */
[--C-:B-----5:R-:W-:Y:S02]  /*09f0*/  IADD3 R27, PT, PT, R26, R27, R39.reuse ;  /* 0x0000001b1a1b7210 */ /* 0x120fe40007ffe027 */
[----:B------:R-:W-:-:S07]  /*0a00*/  IADD3 R16, PT, PT, R16, R37, R39 ;  /* 0x0000002510107210 */ /* 0x000fce0007ffe027 */
[----:B------:R-:W-:Y:S05]  /*0a10*/  @P1 BRA `(.L_x_149) ;  /* 0x0000000c00f01947 */ /* 0x000fea0003800000 */
[----:B------:R-:W0:Y:S01]  /*0a20*/  LDC.64 R18, c[0x0][0x390] ;  /* 0x0000e400ff127b82 */ /* 0x000e220000000a00 */
[----:B------:R-:W-:-:S05]  /*0a30*/  IMAD.MOV.U32 R26, RZ, RZ, 0x65 ;  /* 0x00000065ff1a7424 */ /* 0x000fca00078e00ff */
[----:B0-----:R0:W-:Y:S01]  /*0a40*/  ST.E.64.STRONG.GPU desc[UR8][R18.64+0x100], R26 ;  /* 0x0001001a12007985 */ /* 0x0011e2000c10fb08 */
[----:B------:R-:W-:Y:S05]  /*0a50*/  BRA `(.L_x_149) ;  /* 0x0000000c00e07947 */ /* 0x000fea0003800000 */
.L_x_148:
        /* <DEDUP_REMOVED lines=20> */
[----:B-----5:R-:W0:Y:S02]  /*0ba0*/  SHFL.UP P0, R39, R24, 0x8, RZ ;  /* 0x0500000018277989 */ /* 0x020e2400000000ff */
[----:B0-----:R-:W-:-:S05]  /*0bb0*/  @P0 IMAD.IADD R39, R24, 0x1, R39 ;  /* 0x0000000118270824 */ /* 0x001fca00078e0227 */
[----:B------:R-:W0:Y:S02]  /*0bc0*/  SHFL.UP P0, R42, R39, 0x10, RZ ;  /* 0x06000000272a7989 */ /* 0x000e2400000000ff */
[----:B0-----:R-:W-:Y:S01]  /*0bd0*/  @P0 IMAD.IADD R42, R39, 0x1, R42 ;  /* 0x00000001272a0824 */ /* 0x001fe200078e022a */
[----:B------:R-:W-:-:S03]  /*0be0*/  ISETP.NE.AND P0, PT, R40, 0x2, PT ;  /* 0x000000022800780c */ /* 0x000fc60003f05270 */
[----:B------:R-:W-:Y:S01]  /*0bf0*/  IMAD.IADD R37, R42, 0x1, -R37 ;  /* 0x000000012a257824 */ /* 0x000fe200078e0a25 */
[----:B------:R-:W-:Y:S01]  /*0c00*/  @!P1 STS [R41+0x10], R42 ;  /* 0x0000102a29009388 */ /* 0x000fe20000000800 */
[----:B------:R-:W-:Y:S01]  /*0c10*/  BAR.SYNC.DEFER_BLOCKING 0x0 ;  /* 0x0000000000007b1d */ /* 0x000fe20000010000 */
[----:B------:R-:W-:-:S05]  /*0c20*/  ISETP.NE.AND P1, PT, R40, 0x9, PT ;  /* 0x000000092800780c */ /* 0x000fca0003f25270 */
[----:B------:R-:W0:Y:S04]  /*0c30*/  LDS.128 R16, [UR4+0x10] ;  /* 0x00001004ff107984 */ /* 0x000e280008000c00 */
[----:B------:R-:W1:Y:S04]  /*0c40*/  LDS.128 R20, [UR4+0x20] ;  /* 0x00002004ff147984 */ /* 0x000e680008000c00 */
[----:B------:R-:W2:Y:S01]  /*0c50*/  LDS.128 R24, [UR4+0x30] ;  /* 0x00003004ff187984 */ /* 0x000ea20008000c00 */
[----:B0-----:R-:W-:-:S04]  /*0c60*/  IMAD.IADD R17, R16, 0x1, R17 ;  /* 0x0000000110117824 */ /* 0x001fc800078e0211 */
[----:B------:R-:W-:Y:S01]  /*0c70*/  IMAD.IADD R18, R18, 0x1, R17 ;  /* 0x0000000112127824 */ /* 0x000fe200078e0211 */
[----:B------:R-:W-:Y:S02]  /*0c80*/  SEL R16, R17, R16, !P0 ;  /* 0x0000001011107207 */ /* 0x000fe40004000000 */
[----:B------:R-:W-:Y:S01]  /*0c90*/  ISETP.NE.AND P0, PT, R40, 0x3, PT ;  /* 0x000000032800780c */ /* 0x000fe20003f05270 */
[----:B------:R-:W-:Y:S01]  /*0ca0*/  IMAD.IADD R19, R19, 0x1, R18 ;  /* 0x0000000113137824 */ /* 0x000fe200078e0212 */
[----:B------:R-:W-:Y:S02]  /*0cb0*/  SEL R17, R37, RZ, P2 ;  /* 0x000000ff25117207 */ /* 0x000fe40001000000 */
        /* <DEDUP_REMOVED lines=16> */
[----:B------:R-:W-:-:S03]  /*0dc0*/  ISETP.NE.AND P0, PT, R40, 0x8, PT ;  /* 0x000000082800780c */ /* 0x000fc60003f05270 */
[----:B------:R-:W-:Y:S01]  /*0dd0*/  IMAD.IADD R27, R27, 0x1, R26 ;  /* 0x000000011b1b7824 */ /* 0x000fe200078e021a */
[----:B------:R-:W-:Y:S02]  /*0de0*/  SEL R16, R23, R16, !P0 ;  /* 0x0000001017107207 */ /* 0x000fe40004000000 */
[----:B------:R-:W-:Y:S02]  /*0df0*/  ISETP.NE.AND P0, PT, R40, 0xa, PT ;  /* 0x0000000a2800780c */ /* 0x000fe40003f05270 */
[----:B------:R-:W-:Y:S02]  /*0e00*/  SEL R16, R24, R16, !P1 ;  /* 0x0000001018107207 */ /* 0x000fe40004800000 */
[----:B------:R-:W-:Y:S02]  /*0e10*/  ISETP.NE.AND P1, PT, R40, 0xb, PT ;  /* 0x0000000b2800780c */ /* 0x000fe40003f25270 */
[----:B------:R-:W-:Y:S02]  /*0e20*/  SEL R16, R25, R16, !P0 ;  /* 0x0000001019107207 */ /* 0x000fe40004000000 */
[----:B------:R-:W-:-:S02]  /*0e30*/  ISETP.GT.U32.AND P0, PT, R49, 0x1f, PT ;  /* 0x0000001f3100780c */ /* 0x000fc40003f04070 */
[----:B------:R-:W-:Y:S02]  /*0e40*/  SEL R16, R26, R16, !P1 ;  /* 0x000000101a107207 */ /* 0x000fe40004800000 */
[----:B------:R-:W-:-:S03]  /*0e50*/  ISETP.GE.U32.AND P1, PT, R49, 0x20, PT ;  /* 0x000000203100780c */ /* 0x000fc60003f26070 */
[----:B------:R-:W-:-:S05]  /*0e60*/  IMAD.IADD R16, R16, 0x1, R17 ;  /* 0x0000000110107824 */ /* 0x000fca00078e0211 */
[----:B------:R-:W-:Y:S01]  /*0e70*/  SEL R46, R37, R16, !P1 ;  /* 0x00000010252e7207 */ /* 0x000fe20004800000 */
[----:B------:R-:W-:Y:S06]  /*0e80*/  @P0 BRA `(.L_x_150) ;  /* 0x0000000800b00947 */ /* 0x000fec0003800000 */
[----:B------:R-:W0:Y:S01]  /*0e90*/  LDC.64 R16, c[0x0][0x390] ;  /* 0x0000e400ff107b82 */ /* 0x000e220000000a00 */
[----:B------:R-:W-:Y:S02]  /*0ea0*/  ISETP.NE.AND P1, PT, R49, RZ, PT ;  /* 0x000000ff3100720c */ /* 0x000fe40003f25270 */
[----:B------:R-:W-:-:S05]  /*0eb0*/  LOP3.LUT R21, RZ, R49, RZ, 0x33, !PT ;  /* 0x00000031ff157212 */ /* 0x000fca00078e33ff */
[----:B------:R-:W-:-:S06]  /*0ec0*/  IMAD.IADD R21, R38, 0x1, R21 ;  /* 0x0000000126157824 */ /* 0x000fcc00078e0215 */
[----:B------:R-:W-:Y:S01]  /*0ed0*/  @!P1 IMAD.MOV.U32 R26, RZ, RZ, 0x64 ;  /* 0x00000064ff1a9424 */ /* 0x000fe200078e00ff */
[----:B------:R1:W-:Y:S01]  /*0ee0*/  @!P1 STS [UR4+0xc], R27 ;  /* 0x00000c1bff009988 */ /* 0x0003e20008000804 */
[----:B0-----:R-:W-:-:S04]  /*0ef0*/  IMAD.WIDE R24, R38, 0x8, R16 ;  /* 0x0000000826187825 */ /* 0x001fc800078e0210 */
[----:B------:R-:W-:Y:S01]  /*0f00*/  IMAD.WIDE R16, R21, 0x8, R16 ;  /* 0x0000000815107825 */ /* 0x000fe200078e0210 */
[----:B------:R1:W-:Y:S01]  /*0f10*/  @!P1 ST.E.64.STRONG.GPU desc[UR8][R24.64+0x100], R26 ;  /* 0x0001001a18009985 */ /* 0x0003e2000c10fb08 */
[----:B------:R-:W-:Y:S05]  /*0f20*/  NANOSLEEP 0x33e ;  /* 0x0000033e0000795d */ /* 0x000fea0003800000 */
[----:B------:R-:W2:Y:S01]  /*0f30*/  LD.E.64.STRONG.GPU R40, desc[UR8][R16.64+0x100] ;  /* 0x0001000810287980 */ /* 0x000ea2000c10fb00 */
[----:B------:R-:W-:Y:S01]  /*0f40*/  UMOV UR5, 0xffffffff ;  /* 0xffffffff00057882 */ /* 0x000fe20000000000 */
[----:B--2---:R-:W-:Y:S02]  /*0f50*/  ISETP.NE.AND P0, PT, R40, 0x63, PT ;  /* 0x000000632800780c */ /* 0x004fe40003f05270 */
[----:B-1----:R-:W-:Y:S11]  /*0f60*/  BRA.DIV UR5, `(.L_x_151) ;  /* 0x00000036053c7947 */ /* 0x002ff6000b800000 */
[----:B------:R-:W-:-:S13]  /*0f70*/  VOTE.ANY P0, !P0 ;  /* 0x0000000000ff7806 */ /* 0x000fda0004000100 */
.L_x_180:
[----:B------:R-:W-:Y:S05]  /*0f80*/  @!P0 BRA `(.L_x_152) ;  /* 0x0000000000748947 */ /* 0x000fea0003800000 */
[----:B------:R-:W-:-:S07]  /*0f90*/  IMAD.MOV.U32 R20, RZ, RZ, 0x3b8 ;  /* 0x000003b8ff147424 */ /* 0x000fce00078e00ff */
.L_x_154:
[----:B------:R-:W-:Y:S02]  /*0fa0*/  VIADD R23, R20, 0x1 ;  /* 0x0000000114177836 */ /* 0x000fe40000000000 */
[----:B------:R-:W-:Y:S02]  /*0fb0*/  IMAD R38, R38, 0x41a7, RZ ;  /* 0x000041a726267824 */ /* 0x000fe400078e02ff */
[----:B------:R-:W0:Y:S01]  /*0fc0*/  I2F.U32.RP R22, R23 ;  /* 0x0000001700167306 */ /* 0x000e220000209000 */
[----:B------:R-:W-:Y:S01]  /*0fd0*/  IMAD.MOV R37, RZ, RZ, -R23 ;  /* 0x000000ffff257224 */ /* 0x000fe200078e0a17 */
[----:B------:R-:W-:Y:S02]  /*0fe0*/  ISETP.NE.U32.AND P2, PT, R23, RZ, PT ;  /* 0x000000ff1700720c */ /* 0x000fe40003f45070 */
[----:B------:R-:W-:-:S04]  /*0ff0*/  LOP3.LUT R38, R38, 0x7fffffff, RZ, 0xc0, !PT ;  /* 0x7fffffff26267812 */ /* 0x000fc800078ec0ff */
[----:B0-----:R-:W0:Y:S02]  /*1000*/  MUFU.RCP R22, R22 ;  /* 0x0000001600167308 */ /* 0x001e240000001000 */
[----:B0-----:R-:W-:-:S06]  /*1010*/  VIADD R18, R22, 0xffffffe ;  /* 0x0ffffffe16127836 */ /* 0x001fcc0000000000 */
[----:B------:R0:W1:Y:S02]  /*1020*/  F2I.FTZ.U32.TRUNC.NTZ R19, R18 ;  /* 0x0000001200137305 */ /* 0x000064000021f000 */
[----:B0-----:R-:W-:Y:S02]  /*1030*/  IMAD.MOV.U32 R18, RZ, RZ, RZ ;  /* 0x000000ffff127224 */ /* 0x001fe400078e00ff */
[----:B-1----:R-:W-:-:S04]  /*1040*/  IMAD R37, R37, R19, RZ ;  /* 0x0000001325257224 */ /* 0x002fc800078e02ff */
[----:B------:R-:W-:-:S06]  /*1050*/  IMAD.HI.U32 R19, R19, R37, R18 ;  /* 0x0000002513137227 */ /* 0x000fcc00078e0012 */
[----:B------:R-:W-:-:S04]  /*1060*/  IMAD.HI.U32 R19, R19, R38, RZ ;  /* 0x0000002613137227 */ /* 0x000fc800078e00ff */
[----:B------:R-:W-:-:S04]  /*1070*/  IMAD.MOV R19, RZ, RZ, -R19 ;  /* 0x000000ffff137224 */ /* 0x000fc800078e0a13 */
[----:B------:R-:W-:-:S05]  /*1080*/  IMAD R22, R23, R19, R38 ;  /* 0x0000001317167224 */ /* 0x000fca00078e0226 */
[----:B------:R-:W-:-:S13]  /*1090*/  ISETP.GE.U32.AND P0, PT, R22, R23, PT ;  /* 0x000000171600720c */ /* 0x000fda0003f06070 */
[----:B------:R-:W-:-:S05]  /*10a0*/  @P0 IMAD.IADD R22, R22, 0x1, -R23 ;  /* 0x0000000116160824 */ /* 0x000fca00078e0a17 */
[----:B------:R-:W-:-:S13]  /*10b0*/  ISETP.GE.U32.AND P0, PT, R22, R23, PT ;  /* 0x000000171600720c */ /* 0x000fda0003f06070 */
[----:B------:R-:W-:Y:S01]  /*10c0*/  @P0 IMAD.IADD R22, R22, 0x1, -R23 ;  /* 0x0000000116160824 */ /* 0x000fe200078e0a17 */
[----:B------:R-:W-:-:S04]  /*10d0*/  @!P2 LOP3.LUT R22, RZ, R23, RZ, 0x33, !PT ;  /* 0x00000017ff16a212 */ /* 0x000fc800078e33ff */
[----:B------:R-:W-:Y:S05]  /*10e0*/  NANOSLEEP R22 ;  /* 0x000000160000735d */ /* 0x000fea0003800000 */
[----:B------:R-:W2:Y:S01]  /*10f0*/  LD.E.64.STRONG.GPU R40, desc[UR8][R16.64+0x100] ;  /* 0x0001000810287980 */ /* 0x000ea2000c10fb00 */
[----:B------:R-:W-:Y:S01]  /*1100*/  UMOV UR5, 0xffffffff ;  /* 0xffffffff00057882 */ /* 0x000fe20000000000 */
[----:B------:R-:W-:Y:S02]  /*1110*/  SHF.R.U32.HI R20, RZ, 0x1, R20 ;  /* 0x00000001ff147819 */ /* 0x000fe40000011614 */
[----:B--2---:R-:W-:Y:S01]  /*1120*/  ISETP.NE.AND P0, PT, R40, 0x63, PT ;  /* 0x000000632800780c */ /* 0x004fe20003f05270 */
[----:B------:R-:W-:-:S12]  /*1130*/  BRA.DIV UR5, `(.L_x_153) ;  /* 0x0000003205e87947 */ /* 0x000fd8000b800000 */
[----:B------:R-:W-:-:S13]  /*1140*/  VOTE.ANY P0, !P0 ;  /* 0x0000000000ff7806 */ /* 0x000fda0004000100 */
.L_x_183:
[----:B------:R-:W-:Y:S05]  /*1150*/  @P0 BRA `(.L_x_154) ;  /* 0xfffffffc00900947 */ /* 0x000fea000383ffff */
.L_x_152:
[----:B------:R-:W-:Y:S01]  /*1160*/  UMOV UR5, 0xffffffff ;  /* 0xffffffff00057882 */ /* 0x000fe20000000000 */
[----:B------:R-:W-:Y:S02]  /*1170*/  ISETP.NE.AND P0, PT, R40, 0x65, PT ;  /* 0x000000652800780c */ /* 0x000fe40003f05270 */
[----:B------:R-:W-:Y:S11]  /*1180*/  BRA.DIV UR5, `(.L_x_155) ;  /* 0x0000003205f47947 */ /* 0x000ff6000b800000 */
[----:B------:R-:W0:Y:S01]  /*1190*/  S2R R48, SR_GEMASK ;  /* 0x0000000000307919 */ /* 0x000e220000003c00 */
[----:B------:R-:W-:Y:S01]  /*11a0*/  VOTE.ANY R19, PT, !P0 ;  /* 0x0000000000137806 */ /* 0x000fe200040e0100 */
[C---:B------:R-:W-:Y:S01]  /*11b0*/  VIADD R22, R47.reuse, 0x2 ;  /* 0x000000022f167836 */ /* 0x040fe20000000000 */
[----:B------:R-:W1:Y:S01]  /*11c0*/  LDC.64 R42, c[0x0][0x390] ;  /* 0x0000e400ff2a7b82 */ /* 0x000e620000000a00 */
[C---:B------:R-:W-:Y:S02]  /*11d0*/  VIADD R23, R47.reuse, 0x4 ;  /* 0x000000042f177836 */ /* 0x040fe40000000000 */
[----:B------:R-:W-:Y:S01]  /*11e0*/  VIADD R26, R47, 0x8 ;  /* 0x000000082f1a7836 */ /* 0x000fe20000000000 */
[----:B-1----:R-:W-:Y:S02]  /*11f0*/  IADD3 R42, P3, PT, R42, 0x100, RZ ;  /* 0x000001002a2a7810 */ /* 0x002fe40007f7e0ff */
[----:B0-----:R-:W-:-:S03]  /*1200*/  LOP3.LUT R19, R19, 0x80000000, R48, 0xec, !PT ;  /* 0x8000000013137812 */ /* 0x001fc600078eec30 */
[----:B------:R-:W-:Y:S02]  /*1210*/  IMAD.X R43, RZ, RZ, R43, P3 ;  /* 0x000000ffff2b7224 */ /* 0x000fe400018e062b */
[----:B------:R-:W-:-:S05]  /*1220*/  VIADD R16, R19, 0xffffffff ;  /* 0xffffffff13107836 */ /* 0x000fca0000000000 */
[----:B------:R-:W-:-:S06]  /*1230*/  LOP3.LUT R16, R19, R16, RZ, 0xc, !PT ;  /* 0x0000001013107212 */ /* 0x000fcc00078e0cff */
[----:B------:R-:W0:Y:S02]  /*1240*/  POPC R16, R16 ;  /* 0x0000001000107309 */ /* 0x000e240000000000 */
[----:B0-----:R-:W0:Y:S01]  /*1250*/  SHFL.DOWN PT, R20, R41, 0x1, R16 ;  /* 0x0820000029147989 */ /* 0x001e2200000e0010 */
[----:B------:R-:W-:-:S04]  /*1260*/  ISETP.GE.AND P0, PT, R47, R16, PT ;  /* 0x000000102f00720c */ /* 0x000fc80003f06270 */
[----:B0-----:R-:W-:Y:S02]  /*1270*/  SEL R20, R20, RZ, !P0 ;  /* 0x000000ff14147207 */ /* 0x001fe40004000000 */
[----:B------:R-:W-:-:S03]  /*1280*/  ISETP.GT.AND P0, PT, R22, R16, PT ;  /* 0x000000101600720c */ /* 0x000fc60003f04270 */
[----:B------:R-:W-:-:S05]  /*1290*/  IMAD.IADD R37, R20, 0x1, R41 ;  /* 0x0000000114257824 */ /* 0x000fca00078e0229 */
[----:B------:R-:W0:Y:S02]  /*12a0*/  SHFL.DOWN PT, R20, R37, 0x2, R16 ;  /* 0x0840000025147989 */ /* 0x000e2400000e0010 */
[----:B0-----:R-:W-:Y:S02]  /*12b0*/  SEL R20, R20, RZ, !P0 ;  /* 0x000000ff14147207 */ /* 0x001fe40004000000 */
[----:B------:R-:W-:-:S03]  /*12c0*/  ISETP.GT.AND P0, PT, R23, R16, PT ;  /* 0x000000101700720c */ /* 0x000fc60003f04270 */
[----:B------:R-:W-:Y:S02]  /*12d0*/  IMAD.IADD R39, R37, 0x1, R20 ;  /* 0x0000000125277824 */ /* 0x000fe400078e0214 */
[----:B------:R-:W-:-:S03]  /*12e0*/  VIADD R37, R47, 0x10 ;  /* 0x000000102f257836 */ /* 0x000fc60000000000 */
[----:B------:R-:W0:Y:S02]  /*12f0*/  SHFL.DOWN PT, R20, R39, 0x4, R16 ;  /* 0x0880000027147989 */ /* 0x000e2400000e0010 */
[-C--:B------:R-:W-:Y:S02]  /*1300*/  ISETP.GT.AND P2, PT, R37, R16.reuse, PT ;  /* 0x000000102500720c */ /* 0x080fe40003f44270 */
[----:B0-----:R-:W-:Y:S02]  /*1310*/  SEL R20, R20, RZ, !P0 ;  /* 0x000000ff14147207 */ /* 0x001fe40004000000 */
[----:B------:R-:W-:-:S03]  /*1320*/  ISETP.GT.AND P0, PT, R26, R16, PT ;  /* 0x000000101a00720c */ /* 0x000fc60003f04270 */
[----:B------:R-:W-:-:S05]  /*1330*/  IMAD.IADD R51, R39, 0x1, R20 ;  /* 0x0000000127337824 */ /* 0x000fca00078e0214 */
[----:B------:R-:W0:Y:S02]  /*1340*/  SHFL.DOWN PT, R20, R51, 0x8, R16 ;  /* 0x0900000033147989 */ /* 0x000e2400000e0010 */
[----:B0-----:R-:W-:Y:S02]  /*1350*/  SEL R20, R20, RZ, !P0 ;  /* 0x000000ff14147207 */ /* 0x001fe40004000000 */
[----:B------:R-:W-:-:S03]  /*1360*/  ISETP.NE.AND P0, PT, R40, 0x65, PT ;  /* 0x000000652800780c */ /* 0x000fc60003f05270 */
[----:B------:R-:W-:-:S05]  /*1370*/  IMAD.IADD R41, R51, 0x1, R20 ;  /* 0x0000000133297824 */ /* 0x000fca00078e0214 */
[----:B------:R-:W0:Y:S05]  /*1380*/  SHFL.DOWN PT, R20, R41, 0x10, R16 ;  /* 0x0a00000029147989 */ /* 0x000e2a00000e0010 */
[----:B------:R-:W-:Y:S02]  /*1390*/  VOTE.ALL P0, P0 ;  /* 0x0000000000ff7806 */ /* 0x000fe40000000000 */
[----:B0-----:R-:W-:-:S05]  /*13a0*/  SEL R20, R20, RZ, !P2 ;  /* 0x000000ff14147207 */ /* 0x001fca0005000000 */
[----:B------:R-:W-:-:S07]  /*13b0*/  IMAD.IADD R39, R41, 0x1, R20 ;  /* 0x0000000129277824 */ /* 0x000fce00078e0214 */
.L_x_192:
[----:B------:R-:W-:Y:S05]  /*13c0*/  @!P0 BRA `(.L_x_156) ;  /* 0x0000000400248947 */ /* 0x000fea0003800000 */
[----:B------:R-:W-:-:S07]  /*13d0*/  IMAD.MOV.U32 R44, RZ, RZ, 0x3b8 ;  /* 0x000003b8ff2c7424 */ /* 0x000fce00078e00ff */
.L_x_162:
[----:B------:R-:W-:Y:S02]  /*13e0*/  IMAD.MOV.U32 R16, RZ, RZ, R42 ;  /* 0x000000ffff107224 */ /* 0x000fe400078e002a */
[----:B------:R-:W-:Y:S02]  /*13f0*/  IMAD.MOV.U32 R17, RZ, RZ, R43 ;  /* 0x000000ffff117224 */ /* 0x000fe400078e002b */
[----:B------:R-:W-:-:S05]  /*1400*/  IMAD.WIDE R16, R21, 0x8, R16 ;  /* 0x0000000815107825 */ /* 0x000fca00078e0210 */
[----:B------:R-:W2:Y:S01]  /*1410*/  LD.E.64.STRONG.GPU R40, desc[UR8][R16.64+-0x100] ;  /* 0xffff000810287980 */ /* 0x000ea2000c10fb00 */
[----:B------:R-:W-:Y:S05]  /*1420*/  YIELD ;  /* 0x0000000000007946 */ /* 0x000fea0003800000 */
[----:B------:R-:W-:Y:S01]  /*1430*/  UMOV UR5, 0xffffffff ;  /* 0xffffffff00057882 */ /* 0x000fe20000000000 */
[----:B------:R-:W-:Y:S02]  /*1440*/  SHF.R.U32.HI R44, RZ, 0x1, R44 ;  /* 0x00000001ff2c7819 */ /* 0x000fe4000001162c */
[----:B--2---:R-:W-:Y:S01]  /*1450*/  ISETP.NE.AND P0, PT, R40, 0x63, PT ;  /* 0x000000632800780c */ /* 0x004fe20003f05270 */
[----:B------:R-:W-:-:S12]  /*1460*/  BRA.DIV UR5, `(.L_x_157) ;  /* 0x0000003605407947 */ /* 0x000fd8000b800000 */
[----:B------:R-:W-:-:S13]  /*1470*/  VOTE.ANY P0, !P0 ;  /* 0x0000000000ff7806 */ /* 0x000fda0004000100 */
.L_x_195:
[----:B------:R-:W-:Y:S05]  /*1480*/  @!P0 BRA `(.L_x_158) ;  /* 0x0000000000748947 */ /* 0x000fea0003800000 */
[----:B------:R-:W-:-:S07]  /*1490*/  IMAD.MOV.U32 R20, RZ, RZ, R44 ;  /* 0x000000ffff147224 */ /* 0x000fce00078e002c */
.L_x_160:
        /* <DEDUP_REMOVED lines=27> */
.L_x_198:
[----:B------:R-:W-:Y:S05]  /*1650*/  @P0 BRA `(.L_x_160) ;  /* 0xfffffffc00900947 */ /* 0x000fea000383ffff */
.L_x_158:
[----:B------:R-:W-:Y:S01]  /*1660*/  UMOV UR5, 0xffffffff ;  /* 0xffffffff00057882 */ /* 0x000fe20000000000 */
[----:B------:R-:W-:Y:S02]  /*1670*/  ISETP.NE.AND P0, PT, R40, 0x65, PT ;  /* 0x000000652800780c */ /* 0x000fe40003f05270 */
[----:B------:R-:W-:Y:S11]  /*1680*/  BRA.DIV UR5, `(.L_x_161) ;  /* 0x0000003205f87947 */ /* 0x000ff6000b800000 */
[----:B------:R-:W-:Y:S01]  /*1690*/  VOTE.ANY R19, PT, !P0 ;  /* 0x0000000000137806 */ /* 0x000fe200040e0100 */
[----:B------:R-:W-:-:S03]  /*16a0*/  VIADD R21, R21, 0xffffffe0 ;  /* 0xffffffe015157836 */ /* 0x000fc60000000000 */
[----:B------:R-:W-:-:S05]  /*16b0*/  LOP3.LUT R19, R19, 0x80000000, R48, 0xec, !PT ;  /* 0x8000000013137812 */ /* 0x000fca00078eec30 */
[----:B------:R-:W-:-:S05]  /*16c0*/  VIADD R16, R19, 0xffffffff ;  /* 0xffffffff13107836 */ /* 0x000fca0000000000 */
[----:B------:R-:W-:-:S06]  /*16d0*/  LOP3.LUT R16, R19, R16, RZ, 0xc, !PT ;  /* 0x0000001013107212 */ /* 0x000fcc00078e0cff */
[----:B------:R-:W0:Y:S02]  /*16e0*/  POPC R16, R16 ;  /* 0x0000001000107309 */ /* 0x000e240000000000 */
[----:B0-----:R-:W0:Y:S01]  /*16f0*/  SHFL.DOWN PT, R20, R41, 0x1, R16 ;  /* 0x0820000029147989 */ /* 0x001e2200000e0010 */
[-C--:B------:R-:W-:Y:S02]  /*1700*/  ISETP.GE.AND P0, PT, R47, R16.reuse, PT ;  /* 0x000000102f00720c */ /* 0x080fe40003f06270 */
[-C--:B------:R-:W-:Y:S02]  /*1710*/  ISETP.GT.AND P2, PT, R37, R16.reuse, PT ;  /* 0x000000102500720c */ /* 0x080fe40003f44270 */
[----:B0-----:R-:W-:Y:S02]  /*1720*/  SEL R20, R20, RZ, !P0 ;  /* 0x000000ff14147207 */ /* 0x001fe40004000000 */
[----:B------:R-:W-:-:S03]  /*1730*/  ISETP.GT.AND P0, PT, R22, R16, PT ;  /* 0x000000101600720c */ /* 0x000fc60003f04270 */
[----:B------:R-:W-:-:S05]  /*1740*/  IMAD.IADD R51, R20, 0x1, R41 ;  /* 0x0000000114337824 */ /* 0x000fca00078e0229 */
[----:B------:R-:W0:Y:S02]  /*1750*/  SHFL.DOWN PT, R20, R51, 0x2, R16 ;  /* 0x0840000033147989 */ /* 0x000e2400000e0010 */
        /* <DEDUP_REMOVED lines=13> */
[----:B0-----:R-:W-:-:S04]  /*1830*/  SEL R20, R20, RZ, !P2 ;  /* 0x000000ff14147207 */ /* 0x001fc80005000000 */
[----:B------:R-:W-:-:S07]  /*1840*/  IADD3 R39, PT, PT, R50, R20, R39 ;  /* 0x0000001432277210 */ /* 0x000fce0007ffe027 */
.L_x_207:
[----:B------:R-:W-:Y:S05]  /*1850*/  @P0 BRA `(.L_x_162) ;  /* 0xfffffff800e00947 */ /* 0x000fea000383ffff */
.L_x_156:
[----:B------:R-:W-:Y:S01]  /*1860*/  ISETP.NE.AND P0, PT, R47, RZ, PT ;  /* 0x000000ff2f00720c */ /* 0x000fe20003f05270 */
[----:B------:R-:W0:Y:S01]  /*1870*/  @!P1 S2R R17, SR_CgaCtaId ;  /* 0x0000000000119919 */ /* 0x000e220000008800 */
[----:B------:R-:W-:Y:S01]  /*1880*/  @!P1 MOV R16, 0x400 ;  /* 0x0000040000109802 */ /* 0x000fe20000000f00 */
[----:B------:R-:W-:Y:S02]  /*1890*/  @!P1 IMAD.IADD R27, R27, 0x1, R39 ;  /* 0x000000011b1b9824 */ /* 0x000fe400078e0227 */
[----:B------:R-:W-:-:S05]  /*18a0*/  @!P1 IMAD.MOV.U32 R26, RZ, RZ, 0x65 ;  /* 0x00000065ff1a9424 */ /* 0x000fca00078e00ff */
[----:B------:R1:W-:Y:S03]  /*18b0*/  @!P1 ST.E.64.STRONG.GPU desc[UR8][R24.64+0x100], R26 ;  /* 0x0001001a18009985 */ /* 0x0003e6000c10fb08 */
[----:B------:R-:W-:Y:S01]  /*18c0*/  @!P0 MOV R19, 0x400 ;  /* 0x0000040000138802 */ /* 0x000fe20000000f00 */
[----:B------:R-:W2:Y:S01]  /*18d0*/  @!P0 S2R R20, SR_CgaCtaId ;  /* 0x0000000000148919 */ /* 0x000ea20000008800 */
[----:B0-----:R-:W-:Y:S01]  /*18e0*/  @!P1 LEA R18, R17, R16, 0x18 ;  /* 0x0000001011129211 */ /* 0x001fe200078ec0ff */
[----:B------:R-:W-:Y:S02]  /*18f0*/  IMAD.MOV.U32 R16, RZ, RZ, R46 ;  /* 0x000000ffff107224 */ /* 0x000fe400078e002e */
[----:B------:R-:W-:Y:S02]  /*1900*/  @!P0 IMAD.MOV.U32 R16, RZ, RZ, R39 ;  /* 0x000000ffff108224 */ /* 0x000fe400078e0027 */
[----:B------:R1:W-:Y:S04]  /*1910*/  @!P1 STS [R18+0x8], R27 ;  /* 0x0000081b12009388 */ /* 0x0003e80000000800 */
[----:B------:R1:W-:Y:S01]  /*1920*/  @!P1 STS [R18+0x4], R39 ;  /* 0x0000042712009388 */ /* 0x0003e20000000800 */
[----:B--2---:R-:W-:-:S05]  /*1930*/  @!P0 LEA R20, R20, R19, 0x18 ;  /* 0x0000001314148211 */ /* 0x004fca00078ec0ff */
[----:B------:R1:W-:Y:S02]  /*1940*/  @!P0 STS [R20+0x4c], R39 ;  /* 0x00004c2714008388 */ /* 0x0003e40000000800 */
.L_x_150:
[----:B------:R-:W-:Y:S05]  /*1950*/  WARPSYNC.ALL ;  /* 0x0000000000007948 */ /* 0x000fea0003800000 */
[----:B------:R-:W0:Y:S08]  /*1960*/  S2UR UR6, SR_CgaCtaId ;  /* 0x00000000000679c3 */ /* 0x000e300000008800 */
[----:B------:R-:W-:Y:S01]  /*1970*/  BAR.SYNC.DEFER_BLOCKING 0x0 ;  /* 0x0000000000007b1d */ /* 0x000fe20000010000 */
[----:B------:R-:W-:-:S05]  /*1980*/  ISETP.NE.AND P0, PT, R49, RZ, PT ;  /* 0x000000ff3100720c */ /* 0x000fca0003f05270 */
[----:B------:R-:W-:Y:S02]  /*1990*/  UMOV UR5, 0x400 ;  /* 0x0000040000057882 */ /* 0x000fe40000000000 */
[----:B0-----:R-:W-:-:S09]  /*19a0*/  ULEA UR5, UR6, UR5, 0x18 ;  /* 0x0000000506057291 */ /* 0x001fd2000f8ec0ff */
[----:B------:R-:W0:Y:S02]  /*19b0*/  LDS R17, [UR5+0x4c] ;  /* 0x00004c05ff117984 */ /* 0x000e240008000800 */
[----:B0-----:R-:W-:-:S05]  /*19c0*/  SEL R17, R17, RZ, P0 ;  /* 0x000000ff11117207 */ /* 0x001fca0000000000 */
[----:B------:R-:W-:-:S07]  /*19d0*/  IMAD.IADD R16, R17, 0x1, R16 ;  /* 0x0000000111107824 */ /* 0x000fce00078e0210 */
.L_x_149:
[----:B------:R-:W-:Y:S05]  /*19e0*/  BSYNC.RECONVERGENT B0 ;  /* 0x0000000000007941 */ /* 0x000fea0003800200 */
.L_x_147:
[----:B------:R-:W-:Y:S01]  /*19f0*/  IMAD.IADD R17, R4, 0x1, R16 ;  /* 0x0000000104117824 */ /* 0x000fe200078e0210 */
[----:B------:R-:W-:Y:S03]  /*1a00*/  BAR.SYNC.DEFER_BLOCKING 0x0 ;  /* 0x0000000000007b1d */ /* 0x000fe60000010000 */
[----:B------:R-:W-:-:S03]  /*1a10*/  IMAD.IADD R4, R5, 0x1, R17 ;  /* 0x0000000105047824 */ /* 0x000fc600078e0211 */
[----:B------:R-:W2:Y:S01]  /*1a20*/  LDCU.64 UR6, c[0x0][0x388] ;  /* 0x00007100ff0677ac */ /* 0x000ea20008000a00 */
[----:B------:R-:W-:-:S04]  /*1a30*/  IMAD.IADD R5, R6, 0x1, R4 ;  /* 0x0000000106057824 */ /* 0x000fc800078e0204 */
[----:B------:R-:W-:-:S04]  /*1a40*/  IMAD.IADD R6, R7, 0x1, R5 ;  /* 0x0000000107067824 */ /* 0x000fc800078e0205 */
[----:B------:R-:W-:-:S04]  /*1a50*/  IMAD.IADD R7, R8, 0x1, R6 ;  /* 0x0000000108077824 */ /* 0x000fc800078e0206 */
[----:B------:R-:W-:-:S04]  /*1a60*/  IMAD.IADD R8, R9, 0x1, R7 ;  /* 0x0000000109087824 */ /* 0x000fc800078e0207 */
[----:B------:R-:W-:Y:S01]  /*1a70*/  IMAD.IADD R9, R10, 0x1, R8 ;  /* 0x000000010a097824 */ /* 0x000fe200078e0208 */
[----:B------:R-:W-:Y:S03]  /*1a80*/  STS.64 [R0], R16 ;  /* 0x0000001000007388 */ /* 0x000fe60000000a00 */
[----:B------:R-:W-:Y:S01]  /*1a90*/  IMAD.IADD R10, R11, 0x1, R9 ;  /* 0x000000010b0a7824 */ /* 0x000fe200078e0209 */
[----:B------:R2:W-:Y:S03]  /*1aa0*/  STS.64 [R0+0x8], R4 ;  /* 0x0000080400007388 */ /* 0x0005e60000000a00 */
[----:B------:R-:W-:Y:S01]  /*1ab0*/  IMAD.IADD R11, R12, 0x1, R10 ;  /* 0x000000010c0b7824 */ /* 0x000fe200078e020a */
[----:B------:R-:W-:Y:S03]  /*1ac0*/  STS.64 [R0+0x10], R6 ;  /* 0x0000100600007388 */ /* 0x000fe60000000a00 */
[----:B------:R-:W-:Y:S01]  /*1ad0*/  IMAD.IADD R12, R13, 0x1, R11 ;  /* 0x000000010d0c7824 */ /* 0x000fe200078e020b */
[----:B------:R-:W-:Y:S03]  /*1ae0*/  STS.64 [R0+0x18], R8 ;  /* 0x0000180800007388 */ /* 0x000fe60000000a00 */
[----:B------:R-:W-:Y:S01]  /*1af0*/  IMAD.IADD R13, R14, 0x1, R12 ;  /* 0x000000010e0d7824 */ /* 0x000fe200078e020c */
[----:B------:R-:W-:Y:S01]  /*1b00*/  STS.64 [R0+0x20], R10 ;  /* 0x0000200a00007388 */ /* 0x000fe20000000a00 */
[----:B--2---:R-:W-:-:S02]  /*1b10*/  IADD3 R4, P0, PT, R45, UR6, RZ ;  /* 0x000000062d047c10 */ /* 0x004fc4000ff1e0ff */
[----:B------:R-:W-:Y:S01]  /*1b20*/  IMAD.IADD R14, R15, 0x1, R13 ;  /* 0x000000010f0e7824 */ /* 0x000fe200078e020d */
[----:B------:R-:W-:Y:S01]  /*1b30*/  STS.64 [R0+0x28], R12 ;  /* 0x0000280c00007388 */ /* 0x000fe20000000a00 */
[----:B------:R-:W-:Y:S02]  /*1b40*/  IADD3.X R5, PT, PT, R3, UR7, RZ, P0, !PT ;  /* 0x0000000703057c10 */ /* 0x000fe400087fe4ff */
[----:B------:R-:W-:-:S04]  /*1b50*/  IMAD.IADD R15, R28, 0x1, R14 ;  /* 0x000000011c0f7824 */ /* 0x000fc800078e020e */
[----:B01----:R-:W-:Y:S01]  /*1b60*/  IMAD.IADD R18, R29, 0x1, R15 ;  /* 0x000000011d127824 */ /* 0x003fe200078e020f */
[----:B------:R-:W-:Y:S03]  /*1b70*/  STS.64 [R0+0x30], R14 ;  /* 0x0000300e00007388 */ /* 0x000fe60000000a00 */
[----:B------:R-:W-:-:S04]  /*1b80*/  IMAD.IADD R19, R30, 0x1, R18 ;  /* 0x000000011e137824 */ /* 0x000fc800078e0212 */
[----:B------:R-:W-:Y:S01]  /*1b90*/  IMAD.IADD R20, R31, 0x1, R19 ;  /* 0x000000011f147824 */ /* 0x000fe200078e0213 */
[----:B------:R-:W-:Y:S03]  /*1ba0*/  STS.64 [R0+0x38], R18 ;  /* 0x0000381200007388 */ /* 0x000fe60000000a00 */
[----:B------:R-:W-:-:S04]  /*1bb0*/  IMAD.IADD R21, R32, 0x1, R20 ;  /* 0x0000000120157824 */ /* 0x000fc800078e0214 */
[----:B------:R-:W-:Y:S01]  /*1bc0*/  IMAD.IADD R22, R33, 0x1, R21 ;  /* 0x0000000121167824 */ /* 0x000fe200078e0215 */
[----:B------:R-:W-:Y:S03]  /*1bd0*/  STS.64 [R0+0x40], R20 ;  /* 0x0000401400007388 */ /* 0x000fe60000000a00 */
[----:B------:R-:W-:-:S04]  /*1be0*/  IMAD.IADD R23, R34, 0x1, R22 ;  /* 0x0000000122177824 */ /* 0x000fc800078e0216 */
[----:B------:R-:W-:Y:S01]  /*1bf0*/  IMAD.IADD R24, R35, 0x1, R23 ;  /* 0x0000000123187824 */ /* 0x000fe200078e0217 */
[----:B------:R-:W-:Y:S03]  /*1c00*/  STS.64 [R0+0x48], R22 ;  /* 0x0000481600007388 */ /* 0x000fe60000000a00 */
[----:B------:R-:W-:-:S05]  /*1c10*/  IMAD.IADD R25, R36, 0x1, R24 ;  /* 0x0000000124197824 */ /* 0x000fca00078e0218 */
[----:B------:R-:W-:Y:S01]  /*1c20*/  STS.64 [R0+0x50], R24 ;  /* 0x0000501800007388 */ /* 0x000fe20000000a00 */
[----:B------:R-:W-:-:S03]  /*1c30*/  NOP ;  /* 0x0000000000007918 */ /* 0x000fc60000000000 */
[----:B------:R-:W0:Y:S04]  /*1c40*/  LDS R7, [R2] ;  /* 0x0000000002077984 */ /* 0x000e280000000800 */
[----:B------:R-:W1:Y:S04]  /*1c50*/  LDS R9, [R2+0x80] ;  /* 0x0000800002097984 */ /* 0x000e680000000800 */
[----:B------:R-:W2:Y:S04]  /*1c60*/  LDS R11, [R2+0x100] ;  /* 0x00010000020b7984 */ /* 0x000ea80000000800 */
[----:B------:R-:W3:Y:S04]  /*1c70*/  LDS R13, [R2+0x180] ;  /* 0x00018000020d7984 */ /* 0x000ee80000000800 */
[----:B------:R-:W4:Y:S04]  /*1c80*/  LDS R15, [R2+0x200] ;  /* 0x00020000020f7984 */ /* 0x000f280000000800 */
[----:B------:R-:W5:Y:S04]  /*1c90*/  LDS R17, [R2+0x280] ;  /* 0x0002800002117984 */ /* 0x000f680000000800 */
        /* <DEDUP_REMOVED lines=16> */
[----:B0-----:R-:W-:Y:S04]  /*1da0*/  STG.E desc[UR8][R4.64], R7 ;  /* 0x0000000704007986 */ /* 0x001fe8000c101908 */
[----:B-1----:R-:W-:Y:S04]  /*1db0*/  STG.E desc[UR8][R4.64+0x80], R9 ;  /* 0x0000800904007986 */ /* 0x002fe8000c101908 */
[----:B--2---:R-:W-:Y:S04]  /*1dc0*/  STG.E desc[UR8][R4.64+0x100], R11 ;  /* 0x0001000b04007986 */ /* 0x004fe8000c101908 */
[----:B---3--:R-:W-:Y:S04]  /*1dd0*/  STG.E desc[UR8][R4.64+0x180], R13 ;  /* 0x0001800d04007986 */ /* 0x008fe8000c101908 */
[----:B----4-:R-:W-:Y:S04]  /*1de0*/  STG.E desc[UR8][R4.64+0x200], R15 ;  /* 0x0002000f04007986 */ /* 0x010fe8000c101908 */
[----:B-----5:R-:W-:Y:S04]  /*1df0*/  STG.E desc[UR8][R4.64+0x280], R17 ;  /* 0x0002801104007986 */ /* 0x020fe8000c101908 */
[----:B------:R-:W-:Y:S04]  /*1e00*/  STG.E desc[UR8][R4.64+0x300], R19 ;  /* 0x0003001304007986 */ /* 0x000fe8000c101908 */
        /* <DEDUP_REMOVED lines=14> */
[----:B------:R-:W-:Y:S01]  /*1ef0*/  STG.E desc[UR8][R4.64+0xa80], R51 ;  /* 0x000a803304007986 */ /* 0x000fe2000c101908 */
[----:B------:R-:W-:Y:S05]  /*1f00*/  EXIT ;  /* 0x000000000000794d */ /* 0x000fea0003800000 */
.L_x_146:
[----:B------:R-:W-:-:S13]  /*1f10*/  ISETP.NE.AND P0, PT, R0, RZ, PT ;  /* 0x000000ff0000720c */ /* 0x000fda0003f05270 */
[----:B------:R-:W-:Y:S05]  /*1f20*/  @!P0 EXIT ;  /* 0x000000000000894d */ /* 0x000fea0003800000 */
[----:B------:R-:W0:Y:S02]  /*1f30*/  LDC.64 R2, c[0x0][0x380] ;  /* 0x0000e000ff027b82 */ /* 0x000e240000000a00 */
[----:B0-----:R-:W-:-:S05]  /*1f40*/  IMAD.WIDE.U32 R2, R5, 0x4, R2 ;  /* 0x0000000405027825 */ /* 0x001fca00078e0002 */
[----:B------:R0:W2:Y:S01]  /*1f50*/  LDG.E R4, desc[UR8][R2.64] ;  /* 0x0000000802047981 */ /* 0x0000a2000c1e1900 */
[----:B------:R-:W3:Y:S02]  /*1f60*/  S2R R13, SR_TID.X ;  /* 0x00000000000d7919 */ /* 0x000ee40000002100 */
[C---:B---3--:R-:W-:Y:S02]  /*1f70*/  LOP3.LUT R5, R13.reuse, 0x1f, RZ, 0xc0, !PT ;  /* 0x0000001f0d057812 */ /* 0x048fe400078ec0ff */
[----:B------:R-:W-:-:S05]  /*1f80*/  LOP3.LUT R6, R13, 0x3e0, RZ, 0xc0, !PT ;  /* 0x000003e00d067812 */ /* 0x000fca00078ec0ff */
[----:B------:R-:W-:-:S04]  /*1f90*/  IMAD R11, R6, 0x16, R5 ;  /* 0x00000016060b7824 */ /* 0x000fc800078e0205 */
[C---:B------:R-:W-:Y:S01]  /*1fa0*/  VIADD R5, R11.reuse, 0x20 ;  /* 0x000000200b057836 */ /* 0x040fe20000000000 */
[C---:B------:R-:W-:Y:S01]  /*1fb0*/  ISETP.GE.U32.AND P6, PT, R11.reuse, R0, PT ;  /* 0x000000000b00720c */ /* 0x040fe20003fc6070 */
[C---:B------:R-:W-:Y:S01]  /*1fc0*/  VIADD R9, R11.reuse, 0xa0 ;  /* 0x000000a00b097836 */ /* 0x040fe20000000000 */
[C---:B0-----:R-:W-:Y:S01]  /*1fd0*/  LEA R2, P1, R11.reuse, R2, 0x2 ;  /* 0x000000020b027211 */ /* 0x041fe200078210ff */
[----:B------:R-:W-:Y:S01]  /*1fe0*/  VIADD R7, R11, 0x80 ;  /* 0x000000800b077836 */ /* 0x000fe20000000000 */
[-C--:B------:R-:W-:Y:S01]  /*1ff0*/  ISETP.GE.U32.AND P5, PT, R5, R0.reuse, PT ;  /* 0x000000000500720c */ /* 0x080fe20003fa6070 */
[----:B------:R-:W-:Y:S01]  /*2000*/  VIADD R5, R11, 0xe0 ;  /* 0x000000e00b057836 */ /* 0x000fe20000000000 */
[-C--:B------:R-:W-:Y:S01]  /*2010*/  ISETP.GE.U32.AND P4, PT, R9, R0.reuse, PT ;  /* 0x000000000900720c */ /* 0x080fe20003f86070 */
[----:B------:R-:W-:Y:S01]  /*2020*/  IMAD.X R3, RZ, RZ, R3, P1 ;  /* 0x000000ffff037224 */ /* 0x000fe200008e0603 */
[-C--:B------:R-:W-:Y:S01]  /*2030*/  ISETP.GE.U32.AND P0, PT, R7, R0.reuse, PT ;  /* 0x000000000700720c */ /* 0x080fe20003f06070 */
[----:B------:R-:W-:Y:S01]  /*2040*/  VIADD R7, R11, 0x120 ;  /* 0x000001200b077836 */ /* 0x000fe20000000000 */
[----:B------:R-:W-:Y:S01]  /*2050*/  ISETP.GE.U32.AND P3, PT, R5, R0, PT ;  /* 0x000000000500720c */ /* 0x000fe20003f66070 */
[----:B------:R-:W-:-:S02]  /*2060*/  VIADD R5, R11, 0x200 ;  /* 0x000002000b057836 */ /* 0x000fc40000000000 */
[----:B------:R-:W-:Y:S01]  /*2070*/  VIADD R9, R11, 0x1c0 ;  /* 0x000001c00b097836 */ /* 0x000fe20000000000 */
[----:B------:R-:W-:-:S04]  /*2080*/  ISETP.GE.U32.AND P2, PT, R7, R0, PT ;  /* 0x000000000700720c */ /* 0x000fc80003f46070 */
[----:B------:R-:W-:Y:S01]  /*2090*/  ISETP.GE.U32.AND P1, PT, R9, R0, PT ;  /* 0x000000000900720c */ /* 0x000fe20003f26070 */
[C---:B------:R-:W-:Y:S02]  /*20a0*/  VIADD R7, R11.reuse, 0x260 ;  /* 0x000002600b077836 */ /* 0x040fe40000000000 */
[C---:B------:R-:W-:Y:S02]  /*20b0*/  VIADD R51, R11.reuse, 0x40 ;  /* 0x000000400b337836 */ /* 0x040fe40000000000 */
[C---:B------:R-:W-:Y:S02]  /*20c0*/  VIADD R50, R11.reuse, 0x60 ;  /* 0x000000600b327836 */ /* 0x040fe40000000000 */
[C---:B------:R-:W-:Y:S02]  /*20d0*/  VIADD R49, R11.reuse, 0xc0 ;  /* 0x000000c00b317836 */ /* 0x040fe40000000000 */
[C---:B------:R-:W-:Y:S02]  /*20e0*/  VIADD R48, R11.reuse, 0x100 ;  /* 0x000001000b307836 */ /* 0x040fe40000000000 */
[----:B------:R-:W-:-:S02]  /*20f0*/  VIADD R47, R11, 0x140 ;  /* 0x000001400b2f7836 */ /* 0x000fc40000000000 */
[C---:B------:R-:W-:Y:S02]  /*2100*/  VIADD R46, R11.reuse, 0x160 ;  /* 0x000001600b2e7836 */ /* 0x040fe40000000000 */
[C---:B------:R-:W-:Y:S02]  /*2110*/  VIADD R45, R11.reuse, 0x180 ;  /* 0x000001800b2d7836 */ /* 0x040fe40000000000 */
[C---:B------:R-:W-:Y:S02]  /*2120*/  VIADD R43, R11.reuse, 0x1a0 ;  /* 0x000001a00b2b7836 */ /* 0x040fe40000000000 */
[C---:B------:R-:W-:Y:S02]  /*2130*/  VIADD R42, R11.reuse, 0x1e0 ;  /* 0x000001e00b2a7836 */ /* 0x040fe40000000000 */
[C---:B------:R-:W-:Y:S02]  /*2140*/  VIADD R41, R11.reuse, 0x240 ;  /* 0x000002400b297836 */ /* 0x040fe40000000000 */
[----:B------:R-:W-:-:S02]  /*2150*/  VIADD R40, R11, 0x2a0 ;  /* 0x000002a00b287836 */ /* 0x000fc40000000000 */
[----:B--2---:R-:W-:Y:S02]  /*2160*/  IMAD.MOV.U32 R16, RZ, RZ, R4 ;  /* 0x000000ffff107224 */ /* 0x004fe400078e0004 */
[----:B------:R-:W2:Y:S01]  /*2170*/  @!P6 LDG.E R4, desc[UR8][R2.64] ;  /* 0x000000080204e981 */ /* 0x000ea2000c1e1900 */
[-C--:B------:R-:W-:Y:S01]  /*2180*/  ISETP.GE.U32.AND P6, PT, R5, R0.reuse, PT ;  /* 0x000000000500720c */ /* 0x080fe20003fc6070 */
[--C-:B------:R-:W-:Y:S02]  /*2190*/  IMAD.MOV.U32 R6, RZ, RZ, R16.reuse ;  /* 0x000000ffff067224 */ /* 0x100fe400078e0010 */
[----:B------:R-:W-:Y:S02]  /*21a0*/  VIADD R5, R11, 0x220 ;  /* 0x000002200b057836 */ /* 0x000fe40000000000 */
[----:B------:R-:W-:Y:S02]  /*21b0*/  IMAD.MOV.U32 R14, RZ, RZ, R16 ;  /* 0x000000ffff0e7224 */ /* 0x000fe400078e0010 */
[----:B------:R-:W3:Y:S01]  /*21c0*/  @!P5 LDG.E R6, desc[UR8][R2.64+0x80] ;  /* 0x000080080206d981 */ /* 0x000ee2000c1e1900 */
[----:B------:R-:W-:Y:S01]  /*21d0*/  ISETP.GE.U32.AND P5, PT, R5, R0, PT ;  /* 0x000000000500720c */ /* 0x000fe20003fa6070 */
[----:B------:R-:W-:-:S02]  /*21e0*/  VIADD R5, R11, 0x280 ;  /* 0x000002800b057836 */ /* 0x000fc40000000000 */
[----:B------:R-:W4:Y:S01]  /*21f0*/  @!P4 LDG.E R14, desc[UR8][R2.64+0x280] ;  /* 0x00028008020ec981 */ /* 0x000f22000c1e1900 */
[--C-:B------:R-:W-:Y:S02]  /*2200*/  IMAD.MOV.U32 R12, RZ, RZ, R16.reuse ;  /* 0x000000ffff0c7224 */ /* 0x100fe400078e0010 */
[-C--:B------:R-:W-:Y:S01]  /*2210*/  ISETP.GE.U32.AND P4, PT, R5, R0.reuse, PT ;  /* 0x000000000500720c */ /* 0x080fe20003f86070 */
[--C-:B------:R-:W-:Y:S02]  /*2220*/  IMAD.MOV.U32 R20, RZ, RZ, R16.reuse ;  /* 0x000000ffff147224 */ /* 0x100fe400078e0010 */
[--C-:B------:R-:W-:Y:S01]  /*2230*/  IMAD.MOV.U32 R24, RZ, RZ, R16.reuse ;  /* 0x000000ffff187224 */ /* 0x100fe200078e0010 */
[----:B------:R-:W4:Y:S01]  /*2240*/  @!P0 LDG.E R12, desc[UR8][R2.64+0x200] ;  /* 0x00020008020c8981 */ /* 0x000f22000c1e1900 */
[--C-:B------:R-:W-:Y:S02]  /*2250*/  IMAD.MOV.U32 R34, RZ, RZ, R16.reuse ;  /* 0x000000ffff227224 */ /* 0x100fe400078e0010 */
[----:B------:R-:W-:Y:S01]  /*2260*/  IMAD.MOV.U32 R5, RZ, RZ, R16 ;  /* 0x000000ffff057224 */ /* 0x000fe200078e0010 */
[----:B------:R-:W4:Y:S01]  /*2270*/  @!P3 LDG.E R20, desc[UR8][R2.64+0x380] ;  /* 0x000380080214b981 */ /* 0x000f22000c1e1900 */
[----:B------:R-:W-:-:S02]  /*2280*/  ISETP.GE.U32.AND P0, PT, R7, R0, PT ;  /* 0x000000000700720c */ /* 0x000fc40003f06070 */
[-C--:B------:R-:W-:Y:S01]  /*2290*/  ISETP.GE.U32.AND P3, PT, R51, R0.reuse, PT ;  /* 0x000000003300720c */ /* 0x080fe20003f66070 */
[----:B------:R-:W4:Y:S01]  /*22a0*/  @!P2 LDG.E R24, desc[UR8][R2.64+0x480] ;  /* 0x000480080218a981 */ /* 0x000f22000c1e1900 */
[----:B------:R-:W-:-:S03]  /*22b0*/  ISETP.GE.U32.AND P2, PT, R50, R0, PT ;  /* 0x000000003200720c */ /* 0x000fc60003f46070 */
[----:B------:R-:W4:Y:S01]  /*22c0*/  @!P1 LDG.E R34, desc[UR8][R2.64+0x700] ;  /* 0x0007000802229981 */ /* 0x000f22000c1e1900 */
[----:B------:R-:W-:-:S03]  /*22d0*/  ISETP.GE.U32.AND P1, PT, R49, R0, PT ;  /* 0x000000003100720c */ /* 0x000fc60003f26070 */
[----:B------:R-:W4:Y:S01]  /*22e0*/  @!P6 LDG.E R5, desc[UR8][R2.64+0x800] ;  /* 0x000800080205e981 */ /* 0x000f22000c1e1900 */
[----:B------:R-:W-:Y:S01]  /*22f0*/  ISETP.GE.U32.AND P6, PT, R48, R0, PT ;  /* 0x000000003000720c */ /* 0x000fe20003fc6070 */
[--C-:B------:R-:W-:Y:S02]  /*2300*/  IMAD.MOV.U32 R7, RZ, RZ, R16.reuse ;  /* 0x000000ffff077224 */ /* 0x100fe400078e0010 */
[--C-:B------:R-:W-:Y:S02]  /*2310*/  IMAD.MOV.U32 R9, RZ, RZ, R16.reuse ;  /* 0x000000ffff097224 */ /* 0x100fe400078e0010 */
[--C-:B------:R-:W-:Y:S02]  /*2320*/  IMAD.MOV.U32 R11, RZ, RZ, R16.reuse ;  /* 0x000000ffff0b7224 */ /* 0x100fe400078e0010 */
[--C-:B------:R-:W-:Y:S01]  /*2330*/  IMAD.MOV.U32 R8, RZ, RZ, R16.reuse ;  /* 0x000000ffff087224 */ /* 0x100fe200078e0010 */
[----:B------:R-:W4:Y:S01]  /*2340*/  @!P5 LDG.E R7, desc[UR8][R2.64+0x880] ;  /* 0x000880080207d981 */ /* 0x000f22000c1e1900 */
[----:B------:R-:W-:-:S02]  /*2350*/  IMAD.MOV.U32 R10, RZ, RZ, R16 ;  /* 0x000000ffff0a7224 */ /* 0x000fc400078e0010 */
[--C-:B------:R-:W-:Y:S01]  /*2360*/  IMAD.MOV.U32 R18, RZ, RZ, R16.reuse ;  /* 0x000000ffff127224 */ /* 0x100fe200078e0010 */
[----:B------:R-:W4:Y:S01]  /*2370*/  @!P0 LDG.E R9, desc[UR8][R2.64+0x980] ;  /* 0x0009800802098981 */ /* 0x000f22000c1e1900 */
[----:B------:R-:W-:Y:S01]  /*2380*/  IMAD.MOV.U32 R22, RZ, RZ, R16 ;  /* 0x000000ffff167224 */ /* 0x000fe200078e0010 */
[-C--:B------:R-:W-:Y:S02]  /*2390*/  ISETP.GE.U32.AND P5, PT, R47, R0.reuse, PT ;  /* 0x000000002f00720c */ /* 0x080fe40003fa6070 */
[----:B------:R-:W4:Y:S01]  /*23a0*/  @!P4 LDG.E R11, desc[UR8][R2.64+0xa00] ;  /* 0x000a0008020bc981 */ /* 0x000f22000c1e1900 */
[-C--:B------:R-:W-:Y:S02]  /*23b0*/  ISETP.GE.U32.AND P0, PT, R46, R0.reuse, PT ;  /* 0x000000002e00720c */ /* 0x080fe40003f06070 */
[-C--:B------:R-:W-:Y:S01]  /*23c0*/  ISETP.GE.U32.AND P4, PT, R45, R0.reuse, PT ;  /* 0x000000002d00720c */ /* 0x080fe20003f86070 */
[----:B------:R-:W4:Y:S01]  /*23d0*/  @!P3 LDG.E R8, desc[UR8][R2.64+0x100] ;  /* 0x000100080208b981 */ /* 0x000f22000c1e1900 */
[----:B------:R-:W-:-:S03]  /*23e0*/  ISETP.GE.U32.AND P3, PT, R43, R0, PT ;  /* 0x000000002b00720c */ /* 0x000fc60003f66070 */
        /* <DEDUP_REMOVED lines=12> */
[----:B------:R-:W-:Y:S01]  /*24b0*/  IMAD.MOV.U32 R17, RZ, RZ, R16 ;  /* 0x000000ffff117224 */ /* 0x000fe200078e0010 */
[----:B------:R-:W4:Y:S04]  /*24c0*/  @!P0 LDG.E R28, desc[UR8][R2.64+0x580] ;  /* 0x00058008021c8981 */ /* 0x000f28000c1e1900 */
[----:B------:R-:W4:Y:S04]  /*24d0*/  @!P4 LDG.E R30, desc[UR8][R2.64+0x600] ;  /* 0x00060008021ec981 */ /* 0x000f28000c1e1900 */
[----:B------:R-:W4:Y:S04]  /*24e0*/  @!P3 LDG.E R32, desc[UR8][R2.64+0x680] ;  /* 0x000680080220b981 */ /* 0x000f28000c1e1900 */
[----:B------:R-:W4:Y:S04]  /*24f0*/  @!P2 LDG.E R52, desc[UR8][R2.64+0x780] ;  /* 0x000780080234a981 */ /* 0x000f28000c1e1900 */
[----:B------:R-:W4:Y:S04]  /*2500*/  @!P1 LDG.E R17, desc[UR8][R2.64+0x900] ;  /* 0x0009000802119981 */ /* 0x000f28000c1e1900 */
[----:B------:R-:W4:Y:S01]  /*2510*/  @!P6 LDG.E R16, desc[UR8][R2.64+0xa80] ;  /* 0x000a80080210e981 */ /* 0x000f22000c1e1900 */
[----:B------:R-:W0:Y:S01]  /*2520*/  S2R R36, SR_LANEID ;  /* 0x0000000000247919 */ /* 0x000e220000000000 */
[----:B------:R-:W1:Y:S01]  /*2530*/  S2UR UR5, SR_CgaCtaId ;  /* 0x00000000000579c3 */ /* 0x000e620000008800 */
[----:B------:R-:W-:Y:S01]  /*2540*/  SHF.R.U32.HI R44, RZ, 0x5, R13 ;  /* 0x00000005ff2c7819 */ /* 0x000fe2000001160d */
[----:B------:R-:W-:Y:S01]  /*2550*/  UMOV UR4, 0x400 ;  /* 0x0000040000047882 */ /* 0x000fe20000000000 */
[----:B------:R-:W-:Y:S01]  /*2560*/  ISETP.NE.AND P0, PT, R38, RZ, PT ;  /* 0x000000ff2600720c */ /* 0x000fe20003f05270 */
[----:B-1----:R-:W-:-:S02]  /*2570*/  ULEA UR4, UR5, UR4, 0x18 ;  /* 0x0000000405047291 */ /* 0x002fc4000f8ec0ff */
[----:B0-----:R-:W-:-:S05]  /*2580*/  IMAD R37, R44, 0x2c0, R36 ;  /* 0x000002c02c257824 */ /* 0x001fca00078e0224 */
        /* <DEDUP_REMOVED lines=39> */
[----:B------:R-:W-:Y:S02]  /*2800*/  ISETP.NE.AND P1, PT, R36, 0x1f, PT ;  /* 0x0000001f2400780c */ /* 0x000fe40003f25270 */
[----:B---3--:R-:W-:Y:S02]  /*2810*/  IADD3 R16, PT, PT, R6, R5, R16 ;  /* 0x0000000506107210 */ /* 0x008fe40007ffe010 */
[----:B------:R-:W-:Y:S02]  /*2820*/  ISETP.NE.AND P2, PT, R44, 0xb, PT ;  /* 0x0000000b2c00780c */ /* 0x000fe40003f45270 */
        /* <DEDUP_REMOVED lines=20> */
[----:B------:R-:W-:Y:S01]  /*2970*/  ISETP.NE.AND P0, PT, R44, 0x2, PT ;  /* 0x000000022c00780c */ /* 0x000fe20003f05270 */
[----:B------:R-:W0:Y:S02]  /*2980*/  S2R R53, SR_TID.X ;  /* 0x0000000000357919 */ /* 0x000e240000002100 */
[----:B------:R-:W-:Y:S01]  /*2990*/  IMAD.IADD R35, R38, 0x1, -R35 ;  /* 0x0000000126237824 */ /* 0x000fe200078e0a23 */
[----:B------:R-:W-:Y:S01]  /*29a0*/  @!P1 STS [R52+0x10], R38 ;  /* 0x0000102634009388 */ /* 0x000fe20000000800 */
[----:B------:R-:W-:Y:S01]  /*29b0*/  BAR.SYNC.DEFER_BLOCKING 0x0 ;  /* 0x0000000000007b1d */ /* 0x000fe20000010000 */
[----:B------:R-:W-:-:S05]  /*29c0*/  ISETP.NE.AND P1, PT, R44, 0x9, PT ;  /* 0x000000092c00780c */ /* 0x000fca0003f25270 */
[----:B------:R-:W1:Y:S04]  /*29d0*/  LDS.128 R16, [UR4+0x10] ;  /* 0x00001004ff107984 */ /* 0x000e680008000c00 */
[----:B------:R-:W2:Y:S04]  /*29e0*/  LDS.128 R20, [UR4+0x20] ;  /* 0x00002004ff147984 */ /* 0x000ea80008000c00 */
[----:B------:R-:W3:Y:S01]  /*29f0*/  LDS.128 R24, [UR4+0x30] ;  /* 0x00003004ff187984 */ /* 0x000ee20008000c00 */
[----:B-1----:R-:W-:-:S04]  /*2a00*/  IMAD.IADD R17, R16, 0x1, R17 ;  /* 0x0000000110117824 */ /* 0x002fc800078e0211 */
[----:B------:R-:W-:Y:S01]  /*2a10*/  IMAD.IADD R18, R18, 0x1, R17 ;  /* 0x0000000112127824 */ /* 0x000fe200078e0211 */
[----:B------:R-:W-:Y:S02]  /*2a20*/  SEL R16, R17, R16, !P0 ;  /* 0x0000001011107207 */ /* 0x000fe40004000000 */
[----:B------:R-:W-:Y:S01]  /*2a30*/  ISETP.NE.AND P0, PT, R44, 0x3, PT ;  /* 0x000000032c00780c */ /* 0x000fe20003f05270 */
[----:B------:R-:W-:-:S03]  /*2a40*/  IMAD.IADD R19, R19, 0x1, R18 ;  /* 0x0000000113137824 */ /* 0x000fc600078e0212 */
[----:B------:R-:W-:Y:S01]  /*2a50*/  SEL R16, R18, R16, !P0 ;  /* 0x0000001012107207 */ /* 0x000fe20004000000 */
[----:B--2---:R-:W-:Y:S01]  /*2a60*/  IMAD.IADD R20, R19, 0x1, R20 ;  /* 0x0000000113147824 */ /* 0x004fe200078e0214 */
        /* <DEDUP_REMOVED lines=8> */
[----:B---3--:R-:W-:Y:S01]  /*2af0*/  IMAD.IADD R24, R23, 0x1, R24 ;  /* 0x0000000117187824 */ /* 0x008fe200078e0218 */
[----:B------:R-:W-:Y:S02]  /*2b00*/  SEL R16, R21, R16, !P0 ;  /* 0x0000001015107207 */ /* 0x000fe40004000000 */
[----:B------:R-:W-:Y:S01]  /*2b10*/  ISETP.NE.AND P0, PT, R44, 0x7, PT ;  /* 0x000000072c00780c */ /* 0x000fe20003f05270 */
[----:B------:R-:W-:-:S03]  /*2b20*/  IMAD.IADD R25, R25, 0x1, R24 ;  /* 0x0000000119197824 */ /* 0x000fc600078e0218 */
[----:B------:R-:W-:Y:S02]  /*2b30*/  SEL R16, R22, R16, !P0 ;  /* 0x0000001016107207 */ /* 0x000fe40004000000 */
[----:B------:R-:W-:-:S04]  /*2b40*/  ISETP.NE.AND P0, PT, R44, 0x8, PT ;  /* 0x000000082c00780c */ /* 0x000fc80003f05270 */
[----:B------:R-:W-:Y:S02]  /*2b50*/  SEL R16, R23, R16, !P0 ;  /* 0x0000001017107207 */ /* 0x000fe40004000000 */
[----:B------:R-:W-:Y:S02]  /*2b60*/  ISETP.NE.AND P0, PT, R44, 0xa, PT ;  /* 0x0000000a2c00780c */ /* 0x000fe40003f05270 */
[----:B------:R-:W-:Y:S02]  /*2b70*/  SEL R16, R24, R16, !P1 ;  /* 0x0000001018107207 */ /* 0x000fe40004800000 */
[----:B------:R-:W-:Y:S02]  /*2b80*/  ISETP.NE.AND P1, PT, R36, RZ, PT ;  /* 0x000000ff2400720c */ /* 0x000fe40003f25270 */
[----:B------:R-:W-:Y:S01]  /*2b90*/  SEL R16, R25, R16, !P0 ;  /* 0x0000001019107207 */ /* 0x000fe20004000000 */
[----:B------:R-:W-:Y:S01]  /*2ba0*/  @!P2 IMAD.IADD R16, R26, 0x1, R25 ;  /* 0x000000011a10a824 */ /* 0x000fe200078e0219 */
[----:B0-----:R-:W-:-:S02]  /*2bb0*/  ISETP.GE.U32.AND P0, PT, R53, 0x20, PT ;  /* 0x000000203500780c */ /* 0x001fc40003f06070 */
[----:B------:R-:W-:Y:S02]  /*2bc0*/  SEL R35, R35, RZ, P1 ;  /* 0x000000ff23237207 */ /* 0x000fe40000800000 */
[----:B------:R-:W-:-:S04]  /*2bd0*/  SEL R16, R16, RZ, P0 ;  /* 0x000000ff10107207 */ /* 0x000fc80000000000 */
[----:B-----5:R-:W-:Y:S01]  /*2be0*/  IADD3 R16, PT, PT, R16, R35, R39 ;  /* 0x0000002310107210 */ /* 0x020fe20007ffe027 */
[----:B------:R-:W-:Y:S06]  /*2bf0*/  BRA `(.L_x_164) ;  /* 0x0000000c00f87947 */ /* 0x000fec0003800000 */
.L_x_163:
[----:B0-2---:R-:W-:Y:S02]  /*2c00*/  IADD3 R16, PT, PT, R4, R3, R2 ;  /* 0x0000000304107210 */ /* 0x005fe40007ffe002 */
[----:B------:R-:W-:Y:S02]  /*2c10*/  ISETP.NE.AND P1, PT, R36, 0x1f, PT ;  /* 0x0000001f2400780c */ /* 0x000fe40003f25270 */
        /* <DEDUP_REMOVED lines=22> */
[C---:B------:R-:W-:Y:S01]  /*2d80*/  ISETP.NE.AND P0, PT, R44.reuse, 0x2, PT ;  /* 0x000000022c00780c */ /* 0x040fe20003f05270 */
[----:B------:R-:W0:Y:S03]  /*2d90*/  S2R R39, SR_TID.X ;  /* 0x0000000000277919 */ /* 0x000e260000002100 */
[----:B------:R1:W-:Y:S01]  /*2da0*/  @!P1 STS [R53+0x10], R52 ;  /* 0x0000103435009388 */ /* 0x0003e20000000800 */
[----:B------:R-:W-:Y:S01]  /*2db0*/  BAR.SYNC.DEFER_BLOCKING 0x0 ;  /* 0x0000000000007b1d */ /* 0x000fe20000010000 */
[----:B------:R-:W-:Y:S01]  /*2dc0*/  ISETP.NE.AND P1, PT, R44, 0x9, PT ;  /* 0x000000092c00780c */ /* 0x000fe20003f25270 */
[----:B-1----:R-:W-:-:S04]  /*2dd0*/  IMAD.IADD R52, R52, 0x1, -R35 ;  /* 0x0000000134347824 */ /* 0x002fc800078e0a23 */
[----:B------:R-:W1:Y:S04]  /*2de0*/  LDS.128 R16, [UR4+0x10] ;  /* 0x00001004ff107984 */ /* 0x000e680008000c00 */
[----:B------:R-:W2:Y:S04]  /*2df0*/  LDS.128 R20, [UR4+0x20] ;  /* 0x00002004ff147984 */ /* 0x000ea80008000c00 */
[----:B------:R-:W3:Y:S01]  /*2e00*/  LDS.128 R24, [UR4+0x30] ;  /* 0x00003004ff187984 */ /* 0x000ee20008000c00 */
[----:B-1----:R-:W-:-:S04]  /*2e10*/  IMAD.IADD R17, R16, 0x1, R17 ;  /* 0x0000000110117824 */ /* 0x002fc800078e0211 */
[----:B------:R-:W-:Y:S01]  /*2e20*/  IMAD.IADD R18, R18, 0x1, R17 ;  /* 0x0000000112127824 */ /* 0x000fe200078e0211 */
[----:B------:R-:W-:Y:S02]  /*2e30*/  SEL R16, R17, R16, !P0 ;  /* 0x0000001011107207 */ /* 0x000fe40004000000 */
[----:B------:R-:W-:Y:S01]  /*2e40*/  ISETP.NE.AND P0, PT, R44, 0x3, PT ;  /* 0x000000032c00780c */ /* 0x000fe20003f05270 */
[----:B------:R-:W-:Y:S01]  /*2e50*/  IMAD.IADD R19, R19, 0x1, R18 ;  /* 0x0000000113137824 */ /* 0x000fe200078e0212 */
[----:B------:R-:W-:Y:S02]  /*2e60*/  SEL R17, R52, RZ, P2 ;  /* 0x000000ff34117207 */ /* 0x000fe40001000000 */
        /* <DEDUP_REMOVED lines=23> */
[----:B0-----:R-:W-:-:S02]  /*2fe0*/  ISETP.GT.U32.AND P0, PT, R39, 0x1f, PT ;  /* 0x0000001f2700780c */ /* 0x001fc40003f04070 */
        /* <DEDUP_REMOVED lines=20> */
.L_x_210:
[----:B------:R-:W-:Y:S05]  /*3130*/  @!P0 BRA `(.L_x_167) ;  /* 0x0000000000748947 */ /* 0x000fea0003800000 */
[----:B------:R-:W-:-:S07]  /*3140*/  IMAD.MOV.U32 R20, RZ, RZ, 0x3b8 ;  /* 0x000003b8ff147424 */ /* 0x000fce00078e00ff */
.L_x_169:
        /* <DEDUP_REMOVED lines=27> */
.L_x_213:
[----:B------:R-:W-:Y:S05]  /*3300*/  @P0 BRA `(.L_x_169) ;  /* 0xfffffffc00900947 */ /* 0x000fea000383ffff */
.L_x_167:
[----:B------:R-:W-:Y:S01]  /*3310*/  UMOV UR5, 0xffffffff ;  /* 0xffffffff00057882 */ /* 0x000fe20000000000 */
[----:B------:R-:W-:Y:S02]  /*3320*/  ISETP.NE.AND P0, PT, R24, 0x65, PT ;  /* 0x000000651800780c */ /* 0x000fe40003f05270 */
[----:B------:R-:W-:Y:S11]  /*3330*/  BRA.DIV UR5, `(.L_x_170) ;  /* 0x0000001a05f47947 */ /* 0x000ff6000b800000 */
[----:B------:R-:W0:Y:S01]  /*3340*/  S2R R53, SR_GEMASK ;  /* 0x0000000000357919 */ /* 0x000e220000003c00 */
[----:B------:R-:W-:Y:S01]  /*3350*/  VOTE.ANY R19, PT, !P0 ;  /* 0x0000000000137806 */ /* 0x000fe200040e0100 */
[----:B------:R-:W-:-:S03]  /*3360*/  VIADD R17, R36, 0x2 ;  /* 0x0000000224117836 */ /* 0x000fc60000000000 */
[----:B0-----:R-:W-:-:S05]  /*3370*/  LOP3.LUT R19, R19, 0x80000000, R53, 0xec, !PT ;  /* 0x8000000013137812 */ /* 0x001fca00078eec35 */
[----:B------:R-:W-:-:S05]  /*3380*/  VIADD R16, R19, 0xffffffff ;  /* 0xffffffff13107836 */ /* 0x000fca0000000000 */
[----:B------:R-:W-:Y:S01]  /*3390*/  LOP3.LUT R16, R19, R16, RZ, 0xc, !PT ;  /* 0x0000001013107212 */ /* 0x000fe200078e0cff */
[----:B------:R-:W-:-:S03]  /*33a0*/  VIADD R19, R36, 0x10 ;  /* 0x0000001024137836 */ /* 0x000fc60000000000 */
[----:B------:R-:W0:Y:S02]  /*33b0*/  POPC R44, R16 ;  /* 0x00000010002c7309 */ /* 0x000e240000000000 */
[----:B0-----:R-:W0:Y:S01]  /*33c0*/  SHFL.DOWN PT, R20, R25, 0x1, R44 ;  /* 0x0820000019147989 */ /* 0x001e2200000e002c */
[-C--:B------:R-:W-:Y:S02]  /*33d0*/  ISETP.GE.AND P0, PT, R36, R44.reuse, PT ;  /* 0x0000002c2400720c */ /* 0x080fe40003f06270 */
[-C--:B------:R-:W-:Y:S02]  /*33e0*/  ISETP.GT.AND P2, PT, R19, R44.reuse, PT ;  /* 0x0000002c1300720c */ /* 0x080fe40003f44270 */
[----:B0-----:R-:W-:Y:S02]  /*33f0*/  SEL R20, R20, RZ, !P0 ;  /* 0x000000ff14147207 */ /* 0x001fe40004000000 */
[----:B------:R-:W-:Y:S01]  /*3400*/  ISETP.GT.AND P0, PT, R17, R44, PT ;  /* 0x0000002c1100720c */ /* 0x000fe20003f04270 */
[----:B------:R-:W-:-:S02]  /*3410*/  VIADD R17, R36, 0x4 ;  /* 0x0000000424117836 */ /* 0x000fc40000000000 */
[----:B------:R-:W-:-:S05]  /*3420*/  IMAD.IADD R35, R20, 0x1, R25 ;  /* 0x0000000114237824 */ /* 0x000fca00078e0219 */
[----:B------:R-:W0:Y:S02]  /*3430*/  SHFL.DOWN PT, R20, R35, 0x2, R44 ;  /* 0x0840000023147989 */ /* 0x000e2400000e002c */
[----:B0-----:R-:W-:Y:S02]  /*3440*/  SEL R20, R20, RZ, !P0 ;  /* 0x000000ff14147207 */ /* 0x001fe40004000000 */
[----:B------:R-:W-:Y:S01]  /*3450*/  ISETP.GT.AND P0, PT, R17, R44, PT ;  /* 0x0000002c1100720c */ /* 0x000fe20003f04270 */
[----:B------:R-:W-:Y:S02]  /*3460*/  VIADD R17, R36, 0x8 ;  /* 0x0000000824117836 */ /* 0x000fe40000000000 */
[----:B------:R-:W-:-:S05]  /*3470*/  IMAD.IADD R39, R35, 0x1, R20 ;  /* 0x0000000123277824 */ /* 0x000fca00078e0214 */
[----:B------:R-:W0:Y:S02]  /*3480*/  SHFL.DOWN PT, R20, R39, 0x4, R44 ;  /* 0x0880000027147989 */ /* 0x000e2400000e002c */
[----:B0-----:R-:W-:Y:S02]  /*3490*/  SEL R20, R20, RZ, !P0 ;  /* 0x000000ff14147207 */ /* 0x001fe40004000000 */
[----:B------:R-:W-:Y:S02]  /*34a0*/  ISETP.GT.AND P0, PT, R17, R44, PT ;  /* 0x0000002c1100720c */ /* 0x000fe40003f04270 */
[----:B------:R-:W0:Y:S01]  /*34b0*/  LDC.64 R16, c[0x0][0x390] ;  /* 0x0000e400ff107b82 */ /* 0x000e220000000a00 */
[----:B------:R-:W-:-:S05]  /*34c0*/  IMAD.IADD R25, R39, 0x1, R20 ;  /* 0x0000000127197824 */ /* 0x000fca00078e0214 */
[----:B------:R-:W1:Y:S01]  /*34d0*/  SHFL.DOWN PT, R20, R25, 0x8, R44 ;  /* 0x0900000019147989 */ /* 0x000e6200000e002c */
[----:B0-----:R-:W-:-:S05]  /*34e0*/  IADD3 R35, P3, PT, R16, 0x100, RZ ;  /* 0x0000010010237810 */ /* 0x001fca0007f7e0ff */
[----:B------:R-:W-:Y:S01]  /*34f0*/  IMAD.X R39, RZ, RZ, R17, P3 ;  /* 0x000000ffff277224 */ /* 0x000fe200018e0611 */
[----:B-1----:R-:W-:Y:S02]  /*3500*/  SEL R20, R20, RZ, !P0 ;  /* 0x000000ff14147207 */ /* 0x002fe40004000000 */
[----:B------:R-:W-:-:S03]  /*3510*/  ISETP.NE.AND P0, PT, R24, 0x65, PT ;  /* 0x000000651800780c */ /* 0x000fc60003f05270 */
[----:B------:R-:W-:-:S05]  /*3520*/  IMAD.IADD R26, R25, 0x1, R20 ;  /* 0x00000001191a7824 */ /* 0x000fca00078e0214 */
[----:B------:R-:W0:Y:S05]  /*3530*/  SHFL.DOWN PT, R20, R26, 0x10, R44 ;  /* 0x0a0000001a147989 */ /* 0x000e2a00000e002c */
[----:B------:R-:W-:Y:S02]  /*3540*/  VOTE.ALL P0, P0 ;  /* 0x0000000000ff7806 */ /* 0x000fe40000000000 */
[----:B0-----:R-:W-:-:S05]  /*3550*/  SEL R19, R20, RZ, !P2 ;  /* 0x000000ff14137207 */ /* 0x001fca0005000000 */
[----:B------:R-:W-:-:S07]  /*3560*/  IMAD.IADD R26, R26, 0x1, R19 ;  /* 0x000000011a1a7824 */ /* 0x000fce00078e0213 */
.L_x_222:
[----:B------:R-:W-:Y:S05]  /*3570*/  @!P0 BRA `(.L_x_171) ;  /* 0x0000000400348947 */ /* 0x000fea0003800000 */
[----:B------:R-:W-:-:S07]  /*3580*/  IMAD.MOV.U32 R44, RZ, RZ, 0x3b8 ;  /* 0x000003b8ff2c7424 */ /* 0x000fce00078e00ff */
.L_x_177:
        /* <DEDUP_REMOVED lines=10> */
.L_x_225:
[----:B------:R-:W-:Y:S05]  /*3630*/  @!P0 BRA `(.L_x_173) ;  /* 0x0000000000748947 */ /* 0x000fea0003800000 */
[----:B------:R-:W-:-:S07]  /*3640*/  IMAD.MOV.U32 R20, RZ, RZ, R44 ;  /* 0x000000ffff147224 */ /* 0x000fce00078e002c */
.L_x_175:
        /* <DEDUP_REMOVED lines=8> */
[----:B------:R-:W0:Y:S02]  /*36d0*/  F2I.FTZ.U32.TRUNC.NTZ R19, R19 ;  /* 0x0000001300137305 */ /* 0x000e24000021f000 */
[----:B0-----:R-:W-:Y:S02]  /*36e0*/  IMAD R25, R18, R19, RZ ;  /* 0x0000001312197224 */ /* 0x001fe400078e02ff */
[----:B------:R-:W-:-:S04]  /*36f0*/  IMAD.MOV.U32 R18, RZ, RZ, RZ ;  /* 0x000000ffff127224 */ /* 0x000fc800078e00ff */
        /* <DEDUP_REMOVED lines=16> */
.L_x_228:
[----:B------:R-:W-:Y:S05]  /*3800*/  @P0 BRA `(.L_x_175) ;  /* 0xfffffffc00900947 */ /* 0x000fea000383ffff */
.L_x_173:
[----:B------:R-:W-:Y:S01]  /*3810*/  UMOV UR5, 0xffffffff ;  /* 0xffffffff00057882 */ /* 0x000fe20000000000 */
[----:B------:R-:W-:Y:S02]  /*3820*/  ISETP.NE.AND P0, PT, R24, 0x65, PT ;  /* 0x000000651800780c */ /* 0x000fe40003f05270 */
[----:B------:R-:W-:Y:S11]  /*3830*/  BRA.DIV UR5, `(.L_x_176) ;  /* 0x0000001a05fc7947 */ /* 0x000ff6000b800000 */
[----:B------:R-:W-:Y:S01]  /*3840*/  VOTE.ANY R19, PT, !P0 ;  /* 0x0000000000137806 */ /* 0x000fe200040e0100 */
[----:B------:R-:W-:Y:S02]  /*3850*/  VIADD R17, R36, 0x2 ;  /* 0x0000000224117836 */ /* 0x000fe40000000000 */
[----:B------:R-:W-:Y:S01]  /*3860*/  VIADD R21, R21, 0xffffffe0 ;  /* 0xffffffe015157836 */ /* 0x000fe20000000000 */
[----:B------:R-:W-:-:S05]  /*3870*/  LOP3.LUT R19, R19, 0x80000000, R53, 0xec, !PT ;  /* 0x8000000013137812 */ /* 0x000fca00078eec35 */
[----:B------:R-:W-:-:S05]  /*3880*/  VIADD R16, R19, 0xffffffff ;  /* 0xffffffff13107836 */ /* 0x000fca0000000000 */
[----:B------:R-:W-:-:S06]  /*3890*/  LOP3.LUT R16, R19, R16, RZ, 0xc, !PT ;  /* 0x0000001013107212 */ /* 0x000fcc00078e0cff */
[----:B------:R-:W0:Y:S02]  /*38a0*/  POPC R16, R16 ;  /* 0x0000001000107309 */ /* 0x000e240000000000 */
[----:B0-----:R-:W0:Y:S01]  /*38b0*/  SHFL.DOWN PT, R20, R25, 0x1, R16 ;  /* 0x0820000019147989 */ /* 0x001e2200000e0010 */
[----:B------:R-:W-:-:S04]  /*38c0*/  ISETP.GE.AND P0, PT, R36, R16, PT ;  /* 0x000000102400720c */ /* 0x000fc80003f06270 */
[----:B0-----:R-:W-:Y:S02]  /*38d0*/  SEL R20, R20, RZ, !P0 ;  /* 0x000000ff14147207 */ /* 0x001fe40004000000 */
[----:B------:R-:W-:Y:S01]  /*38e0*/  ISETP.GT.AND P0, PT, R17, R16, PT ;  /* 0x000000101100720c */ /* 0x000fe20003f04270 */
[----:B------:R-:W-:Y:S02]  /*38f0*/  VIADD R17, R36, 0x4 ;  /* 0x0000000424117836 */ /* 0x000fe40000000000 */
        /* <DEDUP_REMOVED lines=10> */
[----:B------:R-:W-:-:S03]  /*39a0*/  IMAD.IADD R25, R25, 0x1, R20 ;  /* 0x0000000119197824 */ /* 0x000fc600078e0214 */
[----:B------:R-:W-:Y:S02]  /*39b0*/  ISETP.GT.AND P2, PT, R17, R16, PT ;  /* 0x000000101100720c */ /* 0x000fe40003f44270 */
        /* <DEDUP_REMOVED lines=8> */
.L_x_237:
[----:B------:R-:W-:Y:S05]  /*3a40*/  @P0 BRA `(.L_x_177) ;  /* 0xfffffff800d00947 */ /* 0x000fea000383ffff */
.L_x_171:
        /* <DEDUP_REMOVED lines=15> */
.L_x_165:
[----:B------:R-:W-:Y:S05]  /*3b40*/  WARPSYNC.ALL ;  /* 0x0000000000007948 */ /* 0x000fea0003800000 */
[----:B------:R-:W0:Y:S08]  /*3b50*/  S2UR UR5, SR_CgaCtaId ;  /* 0x00000000000579c3 */ /* 0x000e300000008800 */
[----:B------:R-:W-:Y:S06]  /*3b60*/  BAR.SYNC.DEFER_BLOCKING 0x0 ;  /* 0x0000000000007b1d */ /* 0x000fec0000010000 */
[----:B------:R-:W-:Y:S01]  /*3b70*/  UMOV UR4, 0x400 ;  /* 0x0000040000047882 */ /* 0x000fe20000000000 */
[----:B-1----:R-:W1:Y:S01]  /*3b80*/  S2R R17, SR_TID.X ;  /* 0x0000000000117919 */ /* 0x002e620000002100 */
[----:B0-----:R-:W-:-:S09]  /*3b90*/  ULEA UR4, UR5, UR4, 0x18 ;  /* 0x0000000405047291 */ /* 0x001fd2000f8ec0ff */
[----:B------:R-:W0:Y:S01]  /*3ba0*/  LDS R16, [UR4+0x4c] ;  /* 0x00004c04ff107984 */ /* 0x000e220008000800 */
[----:B-1----:R-:W-:-:S04]  /*3bb0*/  ISETP.NE.AND P0, PT, R17, RZ, PT ;  /* 0x000000ff1100720c */ /* 0x002fc80003f05270 */
[----:B0-----:R-:W-:-:S05]  /*3bc0*/  SEL R16, R16, RZ, P0 ;  /* 0x000000ff10107207 */ /* 0x001fca0000000000 */
[----:B------:R-:W-:-:S07]  /*3bd0*/  IMAD.IADD R16, R16, 0x1, R19 ;  /* 0x0000000110107824 */ /* 0x000fce00078e0213 */
.L_x_164:
[----:B------:R-:W-:Y:S01]  /*3be0*/  IMAD.IADD R17, R2, 0x1, R16 ;  /* 0x0000000102117824 */ /* 0x000fe200078e0210 */
[----:B------:R-:W0:Y:S01]  /*3bf0*/  S2R R20, SR_LANEID ;  /* 0x0000000000147919 */ /* 0x000e220000000000 */
[----:B------:R-:W1:Y:S01]  /*3c00*/  S2UR UR5, SR_CTAID.X ;  /* 0x00000000000579c3 */ /* 0x000e620000002500 */
[----:B------:R-:W2:Y:S01]  /*3c10*/  LDCU.64 UR6, c[0x0][0x388] ;  /* 0x00007100ff0677ac */ /* 0x000ea20008000a00 */
[----:B------:R-:W-:Y:S01]  /*3c20*/  IMAD.IADD R2, R3, 0x1, R17 ;  /* 0x0000000103027824 */ /* 0x000fe200078e0211 */
[----:B------:R-:W3:Y:S03]  /*3c30*/  S2R R21, SR_TID.X ;  /* 0x0000000000157919 */ /* 0x000ee60000002100 */
[----:B------:R-:W-:Y:S01]  /*3c40*/  IMAD.IADD R3, R4, 0x1, R2 ;  /* 0x0000000104037824 */ /* 0x000fe200078e0202 */
[----:B------:R-:W4:Y:S03]  /*3c50*/  S2R R26, SR_TID.X ;  /* 0x00000000001a7919 */ /* 0x000f260000002100 */
[----:B------:R-:W-:-:S04]  /*3c60*/  IMAD.IADD R4, R5, 0x1, R3 ;  /* 0x0000000105047824 */ /* 0x000fc800078e0203 */
[----:B------:R-:W-:-:S04]  /*3c70*/  IMAD.IADD R5, R6, 0x1, R4 ;  /* 0x0000000106057824 */ /* 0x000fc800078e0204 */
[----:B------:R-:W-:-:S04]  /*3c80*/  IMAD.IADD R6, R7, 0x1, R5 ;  /* 0x0000000107067824 */ /* 0x000fc800078e0205 */
[----:B------:R-:W-:-:S04]  /*3c90*/  IMAD.IADD R7, R8, 0x1, R6 ;  /* 0x0000000108077824 */ /* 0x000fc800078e0206 */
[----:B------:R-:W-:-:S04]  /*3ca0*/  IMAD.IADD R8, R9, 0x1, R7 ;  /* 0x0000000109087824 */ /* 0x000fc800078e0207 */
[----:B------:R-:W-:Y:S02]  /*3cb0*/  IMAD.IADD R9, R10, 0x1, R8 ;  /* 0x000000010a097824 */ /* 0x000fe400078e0208 */
[----:B0-----:R-:W-:Y:S01]  /*3cc0*/  IMAD R24, R20, 0x54, R37 ;  /* 0x0000005414187824 */ /* 0x001fe200078e0225 */
[----:B------:R-:W-:Y:S01]  /*3cd0*/  BAR.SYNC.DEFER_BLOCKING 0x0 ;  /* 0x0000000000007b1d */ /* 0x000fe20000010000 */
[----:B------:R-:W-:Y:S01]  /*3ce0*/  IMAD.IADD R10, R11, 0x1, R9 ;  /* 0x000000010b0a7824 */ /* 0x000fe200078e0209 */
[----:B---3--:R-:W-:-:S03]  /*3cf0*/  ISETP.NE.AND P0, PT, R21, RZ, PT ;  /* 0x000000ff1500720c */ /* 0x008fc60003f05270 */
        /* <DEDUP_REMOVED lines=13> */
[----:B------:R-:W-:Y:S03]  /*3dd0*/  STS.64 [R24+0x20], R8 ;  /* 0x0000200818007388 */ /* 0x000fe60000000a00 */
[----:B------:R-:W-:Y:S01]  /*3de0*/  IMAD.IADD R22, R33, 0x1, R21 ;  /* 0x0000000121167824 */ /* 0x000fe200078e0215 */
[----:B0-----:R-:W1:Y:S01]  /*3df0*/  LDC R2, c[0x0][0x398] ;  /* 0x0000e600ff027b82 */ /* 0x001e620000000800 */
[----:B------:R-:W-:Y:S02]  /*3e00*/  STS.64 [R24+0x28], R10 ;  /* 0x0000280a18007388 */ /* 0x000fe40000000a00 */
[----:B------:R-:W-:-:S02]  /*3e10*/  IMAD.IADD R23, R34, 0x1, R22 ;  /* 0x0000000122177824 */ /* 0x000fc400078e0216 */
[----:B------:R4:W-:Y:S04]  /*3e20*/  STS.64 [R24+0x30], R12 ;  /* 0x0000300c18007388 */ /* 0x0009e80000000a00 */
[----:B------:R-:W-:Y:S04]  /*3e30*/  STS.64 [R24+0x38], R14 ;  /* 0x0000380e18007388 */ /* 0x000fe80000000a00 */
[----:B------:R-:W-:Y:S04]  /*3e40*/  STS.64 [R24+0x40], R18 ;  /* 0x0000401218007388 */ /* 0x000fe80000000a00 */
[----:B------:R-:W-:Y:S01]  /*3e50*/  STS.64 [R24+0x48], R20 ;  /* 0x0000481418007388 */ /* 0x000fe20000000a00 */
[----:B----4-:R-:W-:-:S02]  /*3e60*/  LOP3.LUT R12, R26, 0x1f, RZ, 0xc0, !PT ;  /* 0x0000001f1a0c7812 */ /* 0x010fc400078ec0ff */
[----:B------:R-:W-:Y:S01]  /*3e70*/  LOP3.LUT R26, R26, 0x3e0, RZ, 0xc0, !PT ;  /* 0x000003e01a1a7812 */ /* 0x000fe200078ec0ff */
[----:B------:R-:W-:Y:S01]  /*3e80*/  STS.64 [R24+0x50], R22 ;  /* 0x0000501618007388 */ /* 0x000fe20000000a00 */
[----:B------:R-:W-:-:S03]  /*3e90*/  NOP ;  /* 0x0000000000007918 */ /* 0x000fc60000000000 */
[----:B------:R-:W-:Y:S01]  /*3ea0*/  LDS R16, [R37] ;  /* 0x0000000025107984 */ /* 0x000fe20000000800 */
[----:B-1----:R-:W-:Y:S02]  /*3eb0*/  VIADD R2, R2, UR5 ;  /* 0x0000000502027c36 */ /* 0x002fe40008000000 */
[----:B------:R-:W-:Y:S01]  /*3ec0*/  IMAD R26, R26, 0x16, R12 ;  /* 0x000000161a1a7824 */ /* 0x000fe200078e020c */
[----:B------:R-:W-:Y:S04]  /*3ed0*/  LDS R8, [R37+0x80] ;  /* 0x0000800025087984 */ /* 0x000fe80000000800 */
        /* <DEDUP_REMOVED lines=19> */
[----:B------:R0:W-:Y:S04]  /*4010*/  LDS R23, [R37+0xa80] ;  /* 0x000a800025177984 */ /* 0x0001e80000000800 */
[----:B------:R1:W-:Y:S01]  /*4020*/  @!P0 STS [UR4+0x8400], R0 ;  /* 0x00840000ff008988 */ /* 0x0003e20008000804 */
[----:B------:R-:W-:Y:S01]  /*4030*/  BAR.SYNC.DEFER_BLOCKING 0x0 ;  /* 0x0000000000007b1d */ /* 0x000fe20000010000 */
[----:B0-----:R-:W-:-:S02]  /*4040*/  VIADD R37, R26, 0x20 ;  /* 0x000000201a257836 */ /* 0x001fc40000000000 */
[----:B-1----:R-:W-:-:S03]  /*4050*/  IMAD R0, R2, 0x2100, RZ ;  /* 0x0000210002007824 */ /* 0x002fc600078e02ff */
[----:B------:R-:W0:Y:S02]  /*4060*/  S2R R3, SR_TID.X ;  /* 0x0000000000037919 */ /* 0x000e240000002100 */
[----:B------:R-:W-:-:S04]  /*4070*/  IADD3 R0, P0, PT, R0, R26, RZ ;  /* 0x0000001a00007210 */ /* 0x000fc80007f1e0ff */
[----:B--2---:R-:W-:Y:S01]  /*4080*/  LEA R2, P1, R0, UR6, 0x2 ;  /* 0x0000000600027c11 */ /* 0x004fe2000f8210ff */
[----:B------:R-:W1:Y:S01]  /*4090*/  LDS R4, [UR4+0x8400] ;  /* 0x00840004ff047984 */ /* 0x000e620008000800 */
[C---:B0-----:R-:W-:Y:S02]  /*40a0*/  LOP3.LUT R12, R3.reuse, 0x3e0, RZ, 0xc0, !PT ;  /* 0x000003e0030c7812 */ /* 0x041fe400078ec0ff */
[----:B------:R-:W-:-:S05]  /*40b0*/  LOP3.LUT R3, R3, 0x1f, RZ, 0xc0, !PT ;  /* 0x0000001f03037812 */ /* 0x000fca00078ec0ff */
[----:B------:R-:W-:Y:S02]  /*40c0*/  IMAD R12, R12, 0x16, R3 ;  /* 0x000000160c0c7824 */ /* 0x000fe400078e0203 */
[----:B------:R-:W-:-:S05]  /*40d0*/  IMAD.X R3, RZ, RZ, RZ, P0 ;  /* 0x000000ffff037224 */ /* 0x000fca00000e06ff */
[----:B------:R-:W-:Y:S02]  /*40e0*/  LEA.HI.X R3, R0, UR7, R3, 0x2, P1 ;  /* 0x0000000700037c11 */ /* 0x000fe400088f1403 */
[-C--:B-1----:R-:W-:Y:S02]  /*40f0*/  ISETP.GE.AND P6, PT, R26, R4.reuse, PT ;  /* 0x000000041a00720c */ /* 0x082fe40003fc6270 */
[-C--:B------:R-:W-:Y:S01]  /*4100*/  ISETP.GE.AND P5, PT, R37, R4.reuse, PT ;  /* 0x000000042500720c */ /* 0x080fe20003fa6270 */
[C---:B------:R-:W-:Y:S01]  /*4110*/  VIADD R37, R12.reuse, 0x80 ;  /* 0x000000800c257836 */ /* 0x040fe20000000000 */
[-C--:B------:R-:W-:Y:S01]  /*4120*/  ISETP.GE.AND P0, PT, R51, R4.reuse, PT ;  /* 0x000000043300720c */ /* 0x080fe20003f06270 */
[----:B------:R-:W-:Y:S01]  /*4130*/  VIADD R51, R12, 0xa0 ;  /* 0x000000a00c337836 */ /* 0x000fe20000000000 */
[-C--:B------:R-:W-:Y:S02]  /*4140*/  ISETP.GE.AND P4, PT, R50, R4.reuse, PT ;  /* 0x000000043200720c */ /* 0x080fe40003f86270 */
[-C--:B------:R-:W-:Y:S01]  /*4150*/  ISETP.GE.AND P3, PT, R37, R4.reuse, PT ;  /* 0x000000042500720c */ /* 0x080fe20003f66270 */
[----:B------:R-:W-:Y:S01]  /*4160*/  VIADD R37, R12, 0xe0 ;  /* 0x000000e00c257836 */ /* 0x000fe20000000000 */
[----:B------:R-:W-:-:S02]  /*4170*/  ISETP.GE.AND P2, PT, R51, R4, PT ;  /* 0x000000043300720c */ /* 0x000fc40003f46270 */
[-C--:B------:R-:W-:Y:S01]  /*4180*/  ISETP.GE.AND P1, PT, R49, R4.reuse, PT ;  /* 0x000000043100720c */ /* 0x080fe20003f26270 */
[----:B------:R-:W-:Y:S01]  /*4190*/  @!P6 STG.E desc[UR8][R2.64], R16 ;  /* 0x000000100200e986 */ /* 0x000fe2000c101908 */
[-C--:B------:R-:W-:Y:S01]  /*41a0*/  ISETP.GE.AND P6, PT, R37, R4.reuse, PT ;  /* 0x000000042500720c */ /* 0x080fe20003fc6270 */
[----:B------:R-:W-:Y:S02]  /*41b0*/  VIADD R37, R12, 0x120 ;  /* 0x000001200c257836 */ /* 0x000fe40000000000 */
[----:B------:R-:W-:Y:S01]  /*41c0*/  @!P5 STG.E desc[UR8][R2.64+0x80], R8 ;  /* 0x000080080200d986 */ /* 0x000fe2000c101908 */
[----:B------:R-:W-:-:S03]  /*41d0*/  ISETP.GE.AND P5, PT, R48, R4, PT ;  /* 0x000000043000720c */ /* 0x000fc60003fa6270 */
[----:B------:R-:W-:Y:S01]  /*41e0*/  @!P0 STG.E desc[UR8][R2.64+0x100], R10 ;  /* 0x0001000a02008986 */ /* 0x000fe2000c101908 */
[-C--:B------:R-:W-:Y:S01]  /*41f0*/  ISETP.GE.AND P0, PT, R37, R4.reuse, PT ;  /* 0x000000042500720c */ /* 0x080fe20003f06270 */
[----:B------:R-:W-:Y:S02]  /*4200*/  VIADD R37, R12, 0x1c0 ;  /* 0x000001c00c257836 */ /* 0x000fe40000000000 */
[----:B------:R-:W-:Y:S01]  /*4210*/  @!P4 STG.E desc[UR8][R2.64+0x180], R6 ;  /* 0x000180060200c986 */ /* 0x000fe2000c101908 */
[----:B------:R-:W-:-:S03]  /*4220*/  ISETP.GE.AND P4, PT, R47, R4, PT ;  /* 0x000000042f00720c */ /* 0x000fc60003f86270 */
[----:B------:R-:W-:Y:S01]  /*4230*/  @!P3 STG.E desc[UR8][R2.64+0x200], R53 ;  /* 0x000200350200b986 */ /* 0x000fe2000c101908 */
[----:B------:R-:W-:-:S03]  /*4240*/  ISETP.GE.AND P3, PT, R46, R4, PT ;  /* 0x000000042e00720c */ /* 0x000fc60003f66270 */
[----:B------:R-:W-:Y:S01]  /*4250*/  @!P2 STG.E desc[UR8][R2.64+0x280], R39 ;  /* 0x000280270200a986 */ /* 0x000fe2000c101908 */
[----:B------:R-:W-:-:S03]  /*4260*/  ISETP.GE.AND P2, PT, R45, R4, PT ;  /* 0x000000042d00720c */ /* 0x000fc60003f46270 */
[----:B------:R0:W-:Y:S01]  /*4270*/  @!P1 STG.E desc[UR8][R2.64+0x300], R33 ;  /* 0x0003002102009986 */ /* 0x0001e2000c101908 */
[-C--:B------:R-:W-:Y:S01]  /*4280*/  ISETP.GE.AND P1, PT, R43, R4.reuse, PT ;  /* 0x000000042b00720c */ /* 0x080fe20003f26270 */
[C---:B------:R-:W-:Y:S02]  /*4290*/  VIADD R43, R12.reuse, 0x220 ;  /* 0x000002200c2b7836 */ /* 0x040fe40000000000 */
[----:B------:R-:W-:Y:S01]  /*42a0*/  @!P6 STG.E desc[UR8][R2.64+0x380], R35 ;  /* 0x000380230200e986 */ /* 0x000fe2000c101908 */
[-C--:B------:R-:W-:Y:S01]  /*42b0*/  ISETP.GE.AND P6, PT, R37, R4.reuse, PT ;  /* 0x000000042500720c */ /* 0x080fe20003fc6270 */
[----:B------:R-:W-:Y:S02]  /*42c0*/  VIADD R37, R12, 0x200 ;  /* 0x000002000c257836 */ /* 0x000fe40000000000 */
[----:B------:R1:W-:Y:S01]  /*42d0*/  @!P5 STG.E desc[UR8][R2.64+0x400], R31 ;  /* 0x0004001f0200d986 */ /* 0x0003e2000c101908 */
[----:B------:R-:W-:Y:S01]  /*42e0*/  ISETP.GE.AND P5, PT, R42, R4, PT ;  /* 0x000000042a00720c */ /* 0x000fe20003fa6270 */
[----:B0-----:R-:W-:-:S02]  /*42f0*/  VIADD R33, R12, 0x260 ;  /* 0x000002600c217836 */ /* 0x001fc40000000000 */
[----:B------:R0:W-:Y:S01]  /*4300*/  @!P0 STG.E desc[UR8][R2.64+0x480], R25 ;  /* 0x0004801902008986 */ /* 0x0001e2000c101908 */
[----:B------:R-:W-:-:S03]  /*4310*/  ISETP.GE.AND P0, PT, R37, R4, PT ;  /* 0x000000042500720c */ /* 0x000fc60003f06270 */
[----:B------:R0:W-:Y:S01]  /*4320*/  @!P4 STG.E desc[UR8][R2.64+0x500], R27 ;  /* 0x0005001b0200c986 */ /* 0x0001e2000c101908 */
[-C--:B------:R-:W-:Y:S01]  /*4330*/  ISETP.GE.AND P4, PT, R43, R4.reuse, PT ;  /* 0x000000042b00720c */ /* 0x080fe20003f86270 */
[----:B-1----:R-:W-:Y:S02]  /*4340*/  VIADD R31, R12, 0x280 ;  /* 0x000002800c1f7836 */ /* 0x002fe40000000000 */
[----:B------:R0:W-:Y:S01]  /*4350*/  @!P3 STG.E desc[UR8][R2.64+0x580], R29 ;  /* 0x0005801d0200b986 */ /* 0x0001e2000c101908 */
[----:B------:R-:W-:-:S03]  /*4360*/  ISETP.GE.AND P3, PT, R41, R4, PT ;  /* 0x000000042900720c */ /* 0x000fc60003f66270 */
[----:B------:R0:W-:Y:S01]  /*4370*/  @!P2 STG.E desc[UR8][R2.64+0x600], R19 ;  /* 0x000600130200a986 */ /* 0x0001e2000c101908 */
[----:B------:R-:W-:-:S03]  /*4380*/  ISETP.GE.AND P2, PT, R33, R4, PT ;  /* 0x000000042100720c */ /* 0x000fc60003f46270 */
[----:B------:R0:W-:Y:S01]  /*4390*/  @!P1 STG.E desc[UR8][R2.64+0x680], R21 ;  /* 0x0006801502009986 */ /* 0x0001e2000c101908 */
[----:B------:R-:W-:-:S03]  /*43a0*/  ISETP.GE.AND P1, PT, R31, R4, PT ;  /* 0x000000041f00720c */ /* 0x000fc60003f26270 */
[----:B------:R0:W-:Y:S01]  /*43b0*/  @!P6 STG.E desc[UR8][R2.64+0x700], R17 ;  /* 0x000700110200e986 */ /* 0x0001e2000c101908 */
[----:B------:R-:W-:-:S03]  /*43c0*/  ISETP.GE.AND P6, PT, R40, R4, PT ;  /* 0x000000042800720c */ /* 0x000fc60003fc6270 */
[----:B------:R0:W-:Y:S04]  /*43d0*/  @!P5 STG.E desc[UR8][R2.64+0x780], R15 ;  /* 0x0007800f0200d986 */ /* 0x0001e8000c101908 */
[----:B------:R0:W-:Y:S04]  /*43e0*/  @!P0 STG.E desc[UR8][R2.64+0x800], R13 ;  /* 0x0008000d02008986 */ /* 0x0001e8000c101908 */
[----:B------:R0:W-:Y:S04]  /*43f0*/  @!P4 STG.E desc[UR8][R2.64+0x880], R11 ;  /* 0x0008800b0200c986 */ /* 0x0001e8000c101908 */
[----:B------:R0:W-:Y:S04]  /*4400*/  @!P3 STG.E desc[UR8][R2.64+0x900], R9 ;  /* 0x000900090200b986 */ /* 0x0001e8000c101908 */
[----:B------:R0:W-:Y:S04]  /*4410*/  @!P2 STG.E desc[UR8][R2.64+0x980], R7 ;  /* 0x000980070200a986 */ /* 0x0001e8000c101908 */
[----:B------:R0:W-:Y:S01]  /*4420*/  @!P1 STG.E desc[UR8][R2.64+0xa00], R5 ;  /* 0x000a000502009986 */ /* 0x0001e2000c101908 */
[----:B------:R-:W-:Y:S05]  /*4430*/  @P6 EXIT ;  /* 0x000000000000694d */ /* 0x000fea0003800000 */
[----:B------:R-:W-:Y:S01]  /*4440*/  STG.E desc[UR8][R2.64+0xa80], R23 ;  /* 0x000a801702007986 */ /* 0x000fe2000c101908 */
[----:B------:R-:W-:Y:S05]  /*4450*/  EXIT ;  /* 0x000000000000794d */ /* 0x000fea0003800000 */
.L_x_151:
[----:B------:R-:W-:Y:S01]  /*4460*/  BSSY B1, `(.L_x_178) ;  /* 0x0000006000017945 */ /* 0x000fe20003800000 */
[----:B------:R-:W-:Y:S01]  /*4470*/  PLOP3.LUT P0, PT, P0, PT, PT, 0x8, 0x80 ;  /* 0x000000000080781c */ /* 0x000fe2000070e170 */
[----:B------:R-:W-:-:S12]  /*4480*/  IMAD.MOV.U32 R19, RZ, RZ, -0x1 ;  /* 0xffffffffff137424 */ /* 0x000fd800078e00ff */
[----:B------:R-:W-:Y:S05]  /*4490*/  WARPSYNC.COLLECTIVE R19, `(.L_x_179) ;  /* 0x0000000013087348 */ /* 0x000fea0003c00000 */
[----:B------:R-:W-:Y:S01]  /*44a0*/  VOTE.ANY P0, P0 ;  /* 0x0000000000ff7806 */ /* 0x000fe20000000100 */
[----:B------:R-:W-:-:S12]  /*44b0*/  ENDCOLLECTIVE ;  /* 0x000000000000791b */ /* 0x000fd80003800000 */
.L_x_179:
[----:B------:R-:W-:Y:S05]  /*44c0*/  BSYNC B1 ;  /* 0x0000000000017941 */ /* 0x000fea0003800000 */
.L_x_178:
[----:B------:R-:W-:Y:S05]  /*44d0*/  BRA `(.L_x_180) ;  /* 0xffffffc800a87947 */ /* 0x000fea000383ffff */
.L_x_153:
[----:B------:R-:W-:Y:S01]  /*44e0*/  BSSY B1, `(.L_x_181) ;  /* 0x0000006000017945 */ /* 0x000fe20003800000 */
[----:B------:R-:W-:Y:S01]  /*44f0*/  PLOP3.LUT P0, PT, P0, PT, PT, 0x8, 0x80 ;  /* 0x000000000080781c */ /* 0x000fe2000070e170 */
[----:B------:R-:W-:-:S12]  /*4500*/  IMAD.MOV.U32 R19, RZ, RZ, -0x1 ;  /* 0xffffffffff137424 */ /* 0x000fd800078e00ff */
[----:B------:R-:W-:Y:S05]  /*4510*/  WARPSYNC.COLLECTIVE R19, `(.L_x_182) ;  /* 0x0000000013087348 */ /* 0x000fea0003c00000 */
[----:B------:R-:W-:Y:S01]  /*4520*/  VOTE.ANY P0, P0 ;  /* 0x0000000000ff7806 */ /* 0x000fe20000000100 */
[----:B------:R-:W-:-:S12]  /*4530*/  ENDCOLLECTIVE ;  /* 0x000000000000791b */ /* 0x000fd80003800000 */
.L_x_182:
[----:B------:R-:W-:Y:S05]  /*4540*/  BSYNC B1 ;  /* 0x0000000000017941 */ /* 0x000fea0003800000 */
.L_x_181:
[----:B------:R-:W-:Y:S05]  /*4550*/  BRA `(.L_x_183) ;  /* 0xffffffc800fc7947 */ /* 0x000fea000383ffff */
.L_x_155:
[----:B------:R-:W0:Y:S01]  /*4560*/  S2R R48, SR_GEMASK ;  /* 0x0000000000307919 */ /* 0x000e220000003c00 */
[----:B------:R-:W-:Y:S01]  /*4570*/  BSSY B1, `(.L_x_184) ;  /* 0x0000006000017945 */ /* 0x000fe20003800000 */
[----:B------:R-:W-:Y:S01]  /*4580*/  PLOP3.LUT P0, PT, P0, PT, PT, 0x8, 0x80 ;  /* 0x000000000080781c */ /* 0x000fe2000070e170 */
[----:B------:R-:W-:-:S12]  /*4590*/  IMAD.MOV.U32 R19, RZ, RZ, -0x1 ;  /* 0xffffffffff137424 */ /* 0x000fd800078e00ff */
[----:B0-----:R-:W-:Y:S05]  /*45a0*/  WARPSYNC.COLLECTIVE R19, `(.L_x_185) ;  /* 0x0000000013087348 */ /* 0x001fea0003c00000 */
[----:B------:R-:W-:Y:S01]  /*45b0*/  VOTE.ANY R19, PT, P0 ;  /* 0x0000000000137806 */ /* 0x000fe200000e0100 */
[----:B0-----:R-:W-:Y:S06]  /*45c0*/  ENDCOLLECTIVE ;  /* 0x000000000000791b */ /* 0x001fec0003800000 */
.L_x_185:
[----:B------:R-:W-:Y:S05]  /*45d0*/  BSYNC B1 ;  /* 0x0000000000017941 */ /* 0x000fea0003800000 */
.L_x_184:
[----:B------:R-:W-:Y:S01]  /*45e0*/  LOP3.LUT R19, R19, 0x80000000, R48, 0xec, !PT ;  /* 0x8000000013137812 */ /* 0x000fe200078eec30 */
[----:B------:R-:W-:Y:S01]  /*45f0*/  IMAD.MOV.U32 R18, RZ, RZ, R41 ;  /* 0x000000ffff127224 */ /* 0x000fe200078e0029 */
[----:B------:R-:W0:Y:S01]  /*4600*/  LDC.64 R42, c[0x0][0x390] ;  /* 0x0000e400ff2a7b82 */ /* 0x000e220000000a00 */
[----:B------:R-:W-:Y:S02]  /*4610*/  IMAD.MOV.U32 R17, RZ, RZ, 0x1 ;  /* 0x00000001ff117424 */ /* 0x000fe400078e00ff */
[----:B------:R-:W-:Y:S02]  /*4620*/  VIADD R16, R19, 0xffffffff ;  /* 0xffffffff13107836 */ /* 0x000fe40000000000 */
[C---:B------:R-:W-:Y:S02]  /*4630*/  VIADD R23, R47.reuse, 0x4 ;  /* 0x000000042f177836 */ /* 0x040fe40000000000 */
[----:B------:R-:W-:Y:S01]  /*4640*/  VIADD R26, R47, 0x8 ;  /* 0x000000082f1a7836 */ /* 0x000fe20000000000 */
[----:B------:R-:W-:Y:S01]  /*4650*/  LOP3.LUT R22, R19, R16, RZ, 0xc, !PT ;  /* 0x0000001013167212 */ /* 0x000fe200078e0cff */
[----:B------:R-:W-:-:S03]  /*4660*/  IMAD.MOV.U32 R19, RZ, RZ, -0x1 ;  /* 0xffffffffff137424 */ /* 0x000fc600078e00ff */
[----:B------:R1:W2:Y:S02]  /*4670*/  POPC R16, R22 ;  /* 0x0000001600107309 */ /* 0x0002a40000000000 */
[----:B-1----:R-:W-:Y:S01]  /*4680*/  VIADD R22, R47, 0x2 ;  /* 0x000000022f167836 */ /* 0x002fe20000000000 */
[----:B0-2---:R-:W-:-:S13]  /*4690*/  IADD3 R42, P3, PT, R42, 0x100, RZ ;  /* 0x000001002a2a7810 */ /* 0x005fda0007f7e0ff */
[----:B------:R-:W-:Y:S05]  /*46a0*/  WARPSYNC.COLLECTIVE R19, `(.L_x_186) ;  /* 0x0000000013087348 */ /* 0x000fea0003c00000 */
[----:B------:R0:W1:Y:S02]  /*46b0*/  SHFL.DOWN P2, R20, R18, R17, R16 ;  /* 0x0800001112147389 */ /* 0x0000640000040010 */
[----:B01----:R-:W-:Y:S05]  /*46c0*/  ENDCOLLECTIVE ;  /* 0x000000000000791b */ /* 0x003fea0003800000 */
.L_x_186:
[-C--:B------:R-:W-:Y:S01]  /*46d0*/  ISETP.GE.AND P0, PT, R47, R16.reuse, PT ;  /* 0x000000102f00720c */ /* 0x080fe20003f06270 */
[----:B------:R-:W-:Y:S02]  /*46e0*/  IMAD.X R43, RZ, RZ, R43, P3 ;  /* 0x000000ffff2b7224 */ /* 0x000fe400018e062b */
[----:B------:R-:W-:Y:S01]  /*46f0*/  IMAD.MOV.U32 R17, RZ, RZ, 0x2 ;  /* 0x00000002ff117424 */ /* 0x000fe200078e00ff */
[----:B------:R-:W-:Y:S02]  /*4700*/  SEL R20, R20, RZ, !P0 ;  /* 0x000000ff14147207 */ /* 0x000fe40004000000 */
[----:B------:R-:W-:-:S03]  /*4710*/  ISETP.GT.AND P0, PT, R22, R16, PT ;  /* 0x000000101600720c */ /* 0x000fc60003f04270 */
[----:B------:R-:W-:-:S04]  /*4720*/  IMAD.IADD R37, R20, 0x1, R41 ;  /* 0x0000000114257824 */ /* 0x000fc800078e0229 */
[----:B------:R-:W-:-:S07]  /*4730*/  IMAD.MOV.U32 R18, RZ, RZ, R37 ;  /* 0x000000ffff127224 */ /* 0x000fce00078e0025 */
[----:B------:R-:W-:Y:S05]  /*4740*/  WARPSYNC.COLLECTIVE R19, `(.L_x_187) ;  /* 0x0000000013087348 */ /* 0x000fea0003c00000 */
[----:B------:R0:W1:Y:S02]  /*4750*/  SHFL.DOWN P2, R20, R18, R17, R16 ;  /* 0x0800001112147389 */ /* 0x0000640000040010 */
[----:B01----:R-:W-:Y:S05]  /*4760*/  ENDCOLLECTIVE ;  /* 0x000000000000791b */ /* 0x003fea0003800000 */
.L_x_187:
[----:B------:R-:W-:Y:S01]  /*4770*/  IMAD.MOV.U32 R17, RZ, RZ, 0x4 ;  /* 0x00000004ff117424 */ /* 0x000fe200078e00ff */
[----:B------:R-:W-:Y:S02]  /*4780*/  SEL R20, R20, RZ, !P0 ;  /* 0x000000ff14147207 */ /* 0x000fe40004000000 */
[----:B------:R-:W-:-:S03]  /*4790*/  ISETP.GT.AND P0, PT, R23, R16, PT ;  /* 0x000000101700720c */ /* 0x000fc60003f04270 */
[----:B------:R-:W-:Y:S02]  /*47a0*/  IMAD.IADD R39, R37, 0x1, R20 ;  /* 0x0000000125277824 */ /* 0x000fe400078e0214 */
[----:B------:R-:W-:Y:S02]  /*47b0*/  VIADD R37, R47, 0x10 ;  /* 0x000000102f257836 */ /* 0x000fe40000000000 */
[----:B------:R-:W-:-:S07]  /*47c0*/  IMAD.MOV.U32 R18, RZ, RZ, R39 ;  /* 0x000000ffff127224 */ /* 0x000fce00078e0027 */
[----:B------:R-:W-:Y:S05]  /*47d0*/  WARPSYNC.COLLECTIVE R19, `(.L_x_188) ;  /* 0x0000000013087348 */ /* 0x000fea0003c00000 */
[----:B------:R0:W1:Y:S02]  /*47e0*/  SHFL.DOWN P2, R20, R18, R17, R16 ;  /* 0x0800001112147389 */ /* 0x0000640000040010 */
[----:B01----:R-:W-:Y:S05]  /*47f0*/  ENDCOLLECTIVE ;  /* 0x000000000000791b */ /* 0x003fea0003800000 */
.L_x_188:
        /* <DEDUP_REMOVED lines=8> */
.L_x_189:
[----:B------:R-:W-:Y:S01]  /*4880*/  IMAD.MOV.U32 R17, RZ, RZ, 0x10 ;  /* 0x00000010ff117424 */ /* 0x000fe200078e00ff */
[----:B------:R-:W-:Y:S02]  /*4890*/  SEL R20, R20, RZ, !P0 ;  /* 0x000000ff14147207 */ /* 0x000fe40004000000 */
[----:B------:R-:W-:-:S03]  /*48a0*/  ISETP.NE.AND P0, PT, R40, 0x65, PT ;  /* 0x000000652800780c */ /* 0x000fc60003f05270 */
[----:B------:R-:W-:-:S04]  /*48b0*/  IMAD.IADD R41, R51, 0x1, R20 ;  /* 0x0000000133297824 */ /* 0x000fc800078e0214 */
[----:B------:R-:W-:-:S07]  /*48c0*/  IMAD.MOV.U32 R18, RZ, RZ, R41 ;  /* 0x000000ffff127224 */ /* 0x000fce00078e0029 */
[----:B------:R-:W-:Y:S05]  /*48d0*/  WARPSYNC.COLLECTIVE R19, `(.L_x_190) ;  /* 0x0000000013087348 */ /* 0x000fea0003c00000 */
[----:B------:R0:W1:Y:S02]  /*48e0*/  SHFL.DOWN P2, R20, R18, R17, R16 ;  /* 0x0800001112147389 */ /* 0x0000640000040010 */
[----:B01----:R-:W-:Y:S05]  /*48f0*/  ENDCOLLECTIVE ;  /* 0x000000000000791b */ /* 0x003fea0003800000 */
.L_x_190:
[----:B------:R-:W-:Y:S05]  /*4900*/  WARPSYNC.COLLECTIVE R19, `(.L_x_191) ;  /* 0x0000000013087348 */ /* 0x000fea0003c00000 */
[----:B------:R-:W-:Y:S01]  /*4910*/  VOTE.ALL P0, P0 ;  /* 0x0000000000ff7806 */ /* 0x000fe20000000000 */
[----:B------:R-:W-:-:S12]  /*4920*/  ENDCOLLECTIVE ;  /* 0x000000000000791b */ /* 0x000fd80003800000 */
.L_x_191:
[----:B------:R-:W-:-:S04]  /*4930*/  ISETP.GT.AND P2, PT, R37, R16, PT ;  /* 0x000000102500720c */ /* 0x000fc80003f44270 */
[----:B------:R-:W-:-:S05]  /*4940*/  SEL R20, R20, RZ, !P2 ;  /* 0x000000ff14147207 */ /* 0x000fca0005000000 */
[----:B------:R-:W-:Y:S01]  /*4950*/  IMAD.IADD R39, R41, 0x1, R20 ;  /* 0x0000000129277824 */ /* 0x000fe200078e0214 */
[----:B------:R-:W-:Y:S06]  /*4960*/  BRA `(.L_x_192) ;  /* 0xffffffc800947947 */ /* 0x000fec000383ffff */
.L_x_157:
[----:B------:R-:W-:Y:S01]  /*4970*/  BSSY B1, `(.L_x_193) ;  /* 0x0000006000017945 */ /* 0x000fe20003800000 */
[----:B------:R-:W-:Y:S01]  /*4980*/  PLOP3.LUT P0, PT, P0, PT, PT, 0x8, 0x80 ;  /* 0x000000000080781c */ /* 0x000fe2000070e170 */
[----:B------:R-:W-:-:S12]  /*4990*/  IMAD.MOV.U32 R19, RZ, RZ, -0x1 ;  /* 0xffffffffff137424 */ /* 0x000fd800078e00ff */
[----:B------:R-:W-:Y:S05]  /*49a0*/  WARPSYNC.COLLECTIVE R19, `(.L_x_194) ;  /* 0x0000000013087348 */ /* 0x000fea0003c00000 */
[----:B------:R-:W-:Y:S01]  /*49b0*/  VOTE.ANY P0, P0 ;  /* 0x0000000000ff7806 */ /* 0x000fe20000000100 */
[----:B------:R-:W-:-:S12]  /*49c0*/  ENDCOLLECTIVE ;  /* 0x000000000000791b */ /* 0x000fd80003800000 */
.L_x_194:
[----:B------:R-:W-:Y:S05]  /*49d0*/  BSYNC B1 ;  /* 0x0000000000017941 */ /* 0x000fea0003800000 */
.L_x_193:
[----:B------:R-:W-:Y:S05]  /*49e0*/  BRA `(.L_x_195) ;  /* 0xffffffc800a47947 */ /* 0x000fea000383ffff */
.L_x_159:
[----:B------:R-:W-:Y:S01]  /*49f0*/  BSSY B1, `(.L_x_196) ;  /* 0x0000006000017945 */ /* 0x000fe20003800000 */
[----:B------:R-:W-:Y:S01]  /*4a00*/  PLOP3.LUT P0, PT, P0, PT, PT, 0x8, 0x80 ;  /* 0x000000000080781c */ /* 0x000fe2000070e170 */
[----:B------:R-:W-:-:S12]  /*4a10*/  IMAD.MOV.U32 R19, RZ, RZ, -0x1 ;  /* 0xffffffffff137424 */ /* 0x000fd800078e00ff */
[----:B------:R-:W-:Y:S05]  /*4a20*/  WARPSYNC.COLLECTIVE R19, `(.L_x_197) ;  /* 0x0000000013087348 */ /* 0x000fea0003c00000 */
[----:B------:R-:W-:Y:S01]  /*4a30*/  VOTE.ANY P0, P0 ;  /* 0x0000000000ff7806 */ /* 0x000fe20000000100 */
[----:B------:R-:W-:-:S12]  /*4a40*/  ENDCOLLECTIVE ;  /* 0x000000000000791b */ /* 0x000fd80003800000 */
.L_x_197:
[----:B------:R-:W-:Y:S05]  /*4a50*/  BSYNC B1 ;  /* 0x0000000000017941 */ /* 0x000fea0003800000 */
.L_x_196:
[----:B------:R-:W-:Y:S05]  /*4a60*/  BRA `(.L_x_198) ;  /* 0xffffffc800f87947 */ /* 0x000fea000383ffff */
.L_x_161:
[----:B------:R-:W-:Y:S01]  /*4a70*/  BSSY B1, `(.L_x_199) ;  /* 0x0000006000017945 */ /* 0x000fe20003800000 */
[----:B------:R-:W-:Y:S01]  /*4a80*/  PLOP3.LUT P0, PT, P0, PT, PT, 0x8, 0x80 ;  /* 0x000000000080781c */ /* 0x000fe2000070e170 */
[----:B------:R-:W-:-:S12]  /*4a90*/  IMAD.MOV.U32 R19, RZ, RZ, -0x1 ;  /* 0xffffffffff137424 */ /* 0x000fd800078e00ff */
[----:B------:R-:W-:Y:S05]  /*4aa0*/  WARPSYNC.COLLECTIVE R19, `(.L_x_200) ;  /* 0x0000000013087348 */ /* 0x000fea0003c00000 */
[----:B------:R-:W-:Y:S01]  /*4ab0*/  VOTE.ANY R19, PT, P0 ;  /* 0x0000000000137806 */ /* 0x000fe200000e0100 */
[----:B------:R-:W-:Y:S06]  /*4ac0*/  ENDCOLLECTIVE ;  /* 0x000000000000791b */ /* 0x000fec0003800000 */
.L_x_200:
[----:B------:R-:W-:Y:S05]  /*4ad0*/  BSYNC B1 ;  /* 0x0000000000017941 */ /* 0x000fea0003800000 */
.L_x_199:
[----:B------:R-:W-:Y:S01]  /*4ae0*/  LOP3.LUT R19, R19, 0x80000000, R48, 0xec, !PT ;  /* 0x8000000013137812 */ /* 0x000fe200078eec30 */
[----:B------:R-:W-:Y:S02]  /*4af0*/  IMAD.MOV.U32 R18, RZ, RZ, R41 ;  /* 0x000000ffff127224 */ /* 0x000fe400078e0029 */
[----:B------:R-:W-:Y:S02]  /*4b00*/  IMAD.MOV.U32 R17, RZ, RZ, 0x1 ;  /* 0x00000001ff117424 */ /* 0x000fe400078e00ff */
[----:B------:R-:W-:Y:S02]  /*4b10*/  VIADD R16, R19, 0xffffffff ;  /* 0xffffffff13107836 */ /* 0x000fe40000000000 */
[----:B------:R-:W-:-:S03]  /*4b20*/  VIADD R21, R21, 0xffffffe0 ;  /* 0xffffffe015157836 */ /* 0x000fc60000000000 */
[----:B------:R-:W-:Y:S01]  /*4b30*/  LOP3.LUT R50, R19, R16, RZ, 0xc, !PT ;  /* 0x0000001013327212 */ /* 0x000fe200078e0cff */
[----:B------:R-:W-:-:S03]  /*4b40*/  IMAD.MOV.U32 R19, RZ, RZ, -0x1 ;  /* 0xffffffffff137424 */ /* 0x000fc600078e00ff */
[----:B------:R0:W1:Y:S04]  /*4b50*/  POPC R16, R50 ;  /* 0x0000003200107309 */ /* 0x0000680000000000 */
[----:B01----:R-:W-:Y:S05]  /*4b60*/  WARPSYNC.COLLECTIVE R19, `(.L_x_201) ;  /* 0x0000000013087348 */ /* 0x003fea0003c00000 */
[----:B-1----:R1:W2:Y:S02]  /*4b70*/  SHFL.DOWN P2, R20, R18, R17, R16 ;  /* 0x0800001112147389 */ /* 0x0022a40000040010 */
[----:B012---:R-:W-:Y:S05]  /*4b80*/  ENDCOLLECTIVE ;  /* 0x000000000000791b */ /* 0x007fea0003800000 */
.L_x_201:
[----:B------:R-:W-:Y:S01]  /*4b90*/  ISETP.GE.AND P0, PT, R47, R16, PT ;  /* 0x000000102f00720c */ /* 0x000fe20003f06270 */
[----:B------:R-:W-:-:S03]  /*4ba0*/  IMAD.MOV.U32 R17, RZ, RZ, 0x2 ;  /* 0x00000002ff117424 */ /* 0x000fc600078e00ff */
[----:B------:R-:W-:Y:S02]  /*4bb0*/  SEL R20, R20, RZ, !P0 ;  /* 0x000000ff14147207 */ /* 0x000fe40004000000 */
[----:B------:R-:W-:-:S03]  /*4bc0*/  ISETP.GT.AND P0, PT, R22, R16, PT ;  /* 0x000000101600720c */ /* 0x000fc60003f04270 */
[----:B------:R-:W-:-:S04]  /*4bd0*/  IMAD.IADD R51, R20, 0x1, R41 ;  /* 0x0000000114337824 */ /* 0x000fc800078e0229 */
[----:B------:R-:W-:-:S07]  /*4be0*/  IMAD.MOV.U32 R18, RZ, RZ, R51 ;  /* 0x000000ffff127224 */ /* 0x000fce00078e0033 */
[----:B------:R-:W-:Y:S05]  /*4bf0*/  WARPSYNC.COLLECTIVE R19, `(.L_x_202) ;  /* 0x0000000013087348 */ /* 0x000fea0003c00000 */
[----:B------:R0:W1:Y:S02]  /*4c00*/  SHFL.DOWN P2, R20, R18, R17, R16 ;  /* 0x0800001112147389 */ /* 0x0000640000040010 */
[----:B01----:R-:W-:Y:S05]  /*4c10*/  ENDCOLLECTIVE ;  /* 0x000000000000791b */ /* 0x003fea0003800000 */
.L_x_202:
        /* <DEDUP_REMOVED lines=8> */
.L_x_203:
        /* <DEDUP_REMOVED lines=8> */
.L_x_204:
        /* <DEDUP_REMOVED lines=8> */
.L_x_205:
[----:B------:R-:W-:Y:S05]  /*4da0*/  WARPSYNC.COLLECTIVE R19, `(.L_x_206) ;  /* 0x0000000013087348 */ /* 0x000fea0003c00000 */
[----:B------:R-:W-:Y:S01]  /*4db0*/  VOTE.ALL P0, P0 ;  /* 0x0000000000ff7806 */ /* 0x000fe20000000000 */
[----:B------:R-:W-:-:S12]  /*4dc0*/  ENDCOLLECTIVE ;  /* 0x000000000000791b */ /* 0x000fd80003800000 */
.L_x_206:
[----:B------:R-:W-:-:S04]  /*4dd0*/  ISETP.GT.AND P2, PT, R37, R16, PT ;  /* 0x000000102500720c */ /* 0x000fc80003f44270 */
[----:B------:R-:W-:-:S04]  /*4de0*/  SEL R20, R20, RZ, !P2 ;  /* 0x000000ff14147207 */ /* 0x000fc80005000000 */
[----:B------:R-:W-:Y:S01]  /*4df0*/  IADD3 R39, PT, PT, R50, R20, R39 ;  /* 0x0000001432277210 */ /* 0x000fe20007ffe027 */
[----:B------:R-:W-:Y:S06]  /*4e00*/  BRA `(.L_x_207) ;  /* 0xffffffc800907947 */ /* 0x000fec000383ffff */
.L_x_166:
[----:B------:R-:W-:Y:S01]  /*4e10*/  BSSY B0, `(.L_x_208) ;  /* 0x0000006000007945 */ /* 0x000fe20003800000 */
[----:B------:R-:W-:Y:S01]  /*4e20*/  PLOP3.LUT P0, PT, P0, PT, PT, 0x8, 0x80 ;  /* 0x000000000080781c */ /* 0x000fe2000070e170 */
[----:B------:R-:W-:-:S12]  /*4e30*/  IMAD.MOV.U32 R19, RZ, RZ, -0x1 ;  /* 0xffffffffff137424 */ /* 0x000fd800078e00ff */
[----:B------:R-:W-:Y:S05]  /*4e40*/  WARPSYNC.COLLECTIVE R19, `(.L_x_209) ;  /* 0x0000000013087348 */ /* 0x000fea0003c00000 */
[----:B------:R-:W-:Y:S01]  /*4e50*/  VOTE.ANY P0, P0 ;  /* 0x0000000000ff7806 */ /* 0x000fe20000000100 */
[----:B------:R-:W-:-:S12]  /*4e60*/  ENDCOLLECTIVE ;  /* 0x000000000000791b */ /* 0x000fd80003800000 */
.L_x_209:
[----:B------:R-:W-:Y:S05]  /*4e70*/  BSYNC B0 ;  /* 0x0000000000007941 */ /* 0x000fea0003800000 */
.L_x_208:
[----:B------:R-:W-:Y:S05]  /*4e80*/  BRA `(.L_x_210) ;  /* 0xffffffe000a87947 */ /* 0x000fea000383ffff */
.L_x_168:
[----:B------:R-:W-:Y:S01]  /*4e90*/  BSSY B0, `(.L_x_211) ;  /* 0x0000006000007945 */ /* 0x000fe20003800000 */
[----:B------:R-:W-:Y:S01]  /*4ea0*/  PLOP3.LUT P0, PT, P0, PT, PT, 0x8, 0x80 ;  /* 0x000000000080781c */ /* 0x000fe2000070e170 */
[----:B------:R-:W-:-:S12]  /*4eb0*/  IMAD.MOV.U32 R19, RZ, RZ, -0x1 ;  /* 0xffffffffff137424 */ /* 0x000fd800078e00ff */
[----:B------:R-:W-:Y:S05]  /*4ec0*/  WARPSYNC.COLLECTIVE R19, `(.L_x_212) ;  /* 0x0000000013087348 */ /* 0x000fea0003c00000 */
[----:B------:R-:W-:Y:S01]  /*4ed0*/  VOTE.ANY P0, P0 ;  /* 0x0000000000ff7806 */ /* 0x000fe20000000100 */
[----:B------:R-:W-:-:S12]  /*4ee0*/  ENDCOLLECTIVE ;  /* 0x000000000000791b */ /* 0x000fd80003800000 */
.L_x_212:
[----:B------:R-:W-:Y:S05]  /*4ef0*/  BSYNC B0 ;  /* 0x0000000000007941 */ /* 0x000fea0003800000 */
.L_x_211:
[----:B------:R-:W-:Y:S05]  /*4f00*/  BRA `(.L_x_213) ;  /* 0xffffffe000fc7947 */ /* 0x000fea000383ffff */
.L_x_170:
[----:B------:R-:W0:Y:S01]  /*4f10*/  S2R R53, SR_GEMASK ;  /* 0x0000000000357919 */ /* 0x000e220000003c00 */
[----:B------:R-:W-:Y:S01]  /*4f20*/  BSSY B0, `(.L_x_214) ;  /* 0x0000006000007945 */ /* 0x000fe20003800000 */
[----:B------:R-:W-:Y:S01]  /*4f30*/  PLOP3.LUT P0, PT, P0, PT, PT, 0x8, 0x80 ;  /* 0x000000000080781c */ /* 0x000fe2000070e170 */
[----:B------:R-:W-:-:S12]  /*4f40*/  IMAD.MOV.U32 R19, RZ, RZ, -0x1 ;  /* 0xffffffffff137424 */ /* 0x000fd800078e00ff */
[----:B0-----:R-:W-:Y:S05]  /*4f50*/  WARPSYNC.COLLECTIVE R19, `(.L_x_215) ;  /* 0x0000000013087348 */ /* 0x001fea0003c00000 */
[----:B------:R-:W-:Y:S01]  /*4f60*/  VOTE.ANY R19, PT, P0 ;  /* 0x0000000000137806 */ /* 0x000fe200000e0100 */
[----:B0-----:R-:W-:Y:S06]  /*4f70*/  ENDCOLLECTIVE ;  /* 0x000000000000791b */ /* 0x001fec0003800000 */
.L_x_215:
[----:B------:R-:W-:Y:S05]  /*4f80*/  BSYNC B0 ;  /* 0x0000000000007941 */ /* 0x000fea0003800000 */
.L_x_214:
[----:B------:R-:W-:Y:S01]  /*4f90*/  LOP3.LUT R19, R19, 0x80000000, R53, 0xec, !PT ;  /* 0x8000000013137812 */ /* 0x000fe200078eec35 */
[----:B------:R-:W-:Y:S02]  /*4fa0*/  IMAD.MOV.U32 R18, RZ, RZ, R25 ;  /* 0x000000ffff127224 */ /* 0x000fe400078e0019 */
[----:B------:R-:W-:Y:S02]  /*4fb0*/  IMAD.MOV.U32 R17, RZ, RZ, 0x1 ;  /* 0x00000001ff117424 */ /* 0x000fe400078e00ff */
[----:B------:R-:W-:-:S05]  /*4fc0*/  VIADD R16, R19, 0xffffffff ;  /* 0xffffffff13107836 */ /* 0x000fca0000000000 */
[----:B------:R-:W-:Y:S01]  /*4fd0*/  LOP3.LUT R44, R19, R16, RZ, 0xc, !PT ;  /* 0x00000010132c7212 */ /* 0x000fe200078e0cff */
[----:B------:R-:W-:-:S05]  /*4fe0*/  IMAD.MOV.U32 R19, RZ, RZ, -0x1 ;  /* 0xffffffffff137424 */ /* 0x000fca00078e00ff */
[----:B------:R-:W0:Y:S02]  /*4ff0*/  POPC R44, R44 ;  /* 0x0000002c002c7309 */ /* 0x000e240000000000 */
[----:B0-----:R-:W-:Y:S01]  /*5000*/  IMAD.MOV.U32 R16, RZ, RZ, R44 ;  /* 0x000000ffff107224 */ /* 0x001fe200078e002c */
[----:B------:R-:W-:-:S13]  /*5010*/  ISETP.GE.AND P0, PT, R36, R44, PT ;  /* 0x0000002c2400720c */ /* 0x000fda0003f06270 */
[----:B------:R-:W-:Y:S05]  /*5020*/  WARPSYNC.COLLECTIVE R19, `(.L_x_216) ;  /* 0x0000000013087348 */ /* 0x000fea0003c00000 */
[----:B------:R0:W1:Y:S02]  /*5030*/  SHFL.DOWN P2, R20, R18, R17, R16 ;  /* 0x0800001112147389 */ /* 0x0000640000040010 */
[----:B01----:R-:W-:Y:S05]  /*5040*/  ENDCOLLECTIVE ;  /* 0x000000000000791b */ /* 0x003fea0003800000 */
.L_x_216:
[----:B------:R-:W-:Y:S01]  /*5050*/  IMAD.MOV.U32 R17, RZ, RZ, 0x2 ;  /* 0x00000002ff117424 */ /* 0x000fe200078e00ff */
[----:B------:R-:W-:-:S05]  /*5060*/  SEL R20, R20, RZ, !P0 ;  /* 0x000000ff14147207 */ /* 0x000fca0004000000 */
[----:B------:R-:W-:Y:S02]  /*5070*/  IMAD.IADD R35, R20, 0x1, R25 ;  /* 0x0000000114237824 */ /* 0x000fe400078e0219 */
[----:B------:R-:W-:Y:S02]  /*5080*/  VIADD R25, R36, 0x2 ;  /* 0x0000000224197836 */ /* 0x000fe40000000000 */
[----:B------:R-:W-:-:S03]  /*5090*/  IMAD.MOV.U32 R18, RZ, RZ, R35 ;  /* 0x000000ffff127224 */ /* 0x000fc600078e0023 */
[----:B------:R-:W-:Y:S01]  /*50a0*/  ISETP.GT.AND P0, PT, R25, R44, PT ;  /* 0x0000002c1900720c */ /* 0x000fe20003f04270 */
[----:B------:R-:W-:-:S12]  /*50b0*/  VIADD R25, R36, 0x4 ;  /* 0x0000000424197836 */ /* 0x000fd80000000000 */
[----:B------:R-:W-:Y:S05]  /*50c0*/  WARPSYNC.COLLECTIVE R19, `(.L_x_217) ;  /* 0x0000000013087348 */ /* 0x000fea0003c00000 */
[----:B------:R0:W1:Y:S02]  /*50d0*/  SHFL.DOWN P2, R20, R18, R17, R16 ;  /* 0x0800001112147389 */ /* 0x0000640000040010 */
[----:B01----:R-:W-:Y:S05]  /*50e0*/  ENDCOLLECTIVE ;  /* 0x000000000000791b */ /* 0x003fea0003800000 */
.L_x_217:
        /* <DEDUP_REMOVED lines=9> */
.L_x_218:
        /* <DEDUP_REMOVED lines=8> */
.L_x_219:
[----:B------:R-:W-:Y:S01]  /*5200*/  IMAD.MOV.U32 R17, RZ, RZ, 0x10 ;  /* 0x00000010ff117424 */ /* 0x000fe200078e00ff */
[----:B------:R-:W-:Y:S02]  /*5210*/  SEL R20, R20, RZ, !P0 ;  /* 0x000000ff14147207 */ /* 0x000fe40004000000 */
[----:B------:R-:W-:-:S03]  /*5220*/  ISETP.NE.AND P0, PT, R24, 0x65, PT ;  /* 0x000000651800780c */ /* 0x000fc60003f05270 */
[----:B------:R-:W-:Y:S02]  /*5230*/  IMAD.IADD R26, R25, 0x1, R20 ;  /* 0x00000001191a7824 */ /* 0x000fe400078e0214 */
[----:B------:R-:W-:Y:S02]  /*5240*/  VIADD R25, R36, 0x10 ;  /* 0x0000001024197836 */ /* 0x000fe40000000000 */
[----:B------:R-:W-:-:S03]  /*5250*/  IMAD.MOV.U32 R18, RZ, RZ, R26 ;  /* 0x000000ffff127224 */ /* 0x000fc600078e001a */
[----:B------:R-:W-:-:S13]  /*5260*/  ISETP.GT.AND P3, PT, R25, R44, PT ;  /* 0x0000002c1900720c */ /* 0x000fda0003f64270 */
[----:B------:R-:W-:Y:S05]  /*5270*/  WARPSYNC.COLLECTIVE R19, `(.L_x_220) ;  /* 0x0000000013087348 */ /* 0x000fea0003c00000 */
[----:B------:R0:W1:Y:S02]  /*5280*/  SHFL.DOWN P2, R20, R18, R17, R16 ;  /* 0x0800001112147389 */ /* 0x0000640000040010 */
[----:B01----:R-:W-:Y:S05]  /*5290*/  ENDCOLLECTIVE ;  /* 0x000000000000791b */ /* 0x003fea0003800000 */
.L_x_220:
[----:B------:R-:W-:Y:S05]  /*52a0*/  WARPSYNC.COLLECTIVE R19, `(.L_x_221) ;  /* 0x0000000013087348 */ /* 0x000fea0003c00000 */
[----:B------:R-:W-:Y:S01]  /*52b0*/  VOTE.ALL P0, P0 ;  /* 0x0000000000ff7806 */ /* 0x000fe20000000000 */
[----:B------:R-:W-:-:S12]  /*52c0*/  ENDCOLLECTIVE ;  /* 0x000000000000791b */ /* 0x000fd80003800000 */
.L_x_221:
[----:B------:R-:W0:Y:S01]  /*52d0*/  LDC.64 R16, c[0x0][0x390] ;  /* 0x0000e400ff107b82 */ /* 0x000e220000000a00 */
[----:B------:R-:W-:-:S05]  /*52e0*/  SEL R25, R20, RZ, !P3 ;  /* 0x000000ff14197207 */ /* 0x000fca0005800000 */
[----:B------:R-:W-:Y:S01]  /*52f0*/  IMAD.IADD R26, R26, 0x1, R25 ;  /* 0x000000011a1a7824 */ /* 0x000fe200078e0219 */
[----:B0-----:R-:W-:-:S05]  /*5300*/  IADD3 R35, P2, PT, R16, 0x100, RZ ;  /* 0x0000010010237810 */ /* 0x001fca0007f5e0ff */
[----:B------:R-:W-:Y:S01]  /*5310*/  IMAD.X R39, RZ, RZ, R17, P2 ;  /* 0x000000ffff277224 */ /* 0x000fe200010e0611 */
[----:B------:R-:W-:Y:S07]  /*5320*/  BRA `(.L_x_222) ;  /* 0xffffffe000907947 */ /* 0x000fee000383ffff */
.L_x_172:
[----:B------:R-:W-:Y:S01]  /*5330*/  BSSY B0, `(.L_x_223) ;  /* 0x0000006000007945 */ /* 0x000fe20003800000 */
[----:B------:R-:W-:Y:S01]  /*5340*/  PLOP3.LUT P0, PT, P0, PT, PT, 0x8, 0x80 ;  /* 0x000000000080781c */ /* 0x000fe2000070e170 */
[----:B------:R-:W-:-:S12]  /*5350*/  IMAD.MOV.U32 R19, RZ, RZ, -0x1 ;  /* 0xffffffffff137424 */ /* 0x000fd800078e00ff */
[----:B------:R-:W-:Y:S05]  /*5360*/  WARPSYNC.COLLECTIVE R19, `(.L_x_224) ;  /* 0x0000000013087348 */ /* 0x000fea0003c00000 */
[----:B------:R-:W-:Y:S01]  /*5370*/  VOTE.ANY P0, P0 ;  /* 0x0000000000ff7806 */ /* 0x000fe20000000100 */
[----:B------:R-:W-:-:S12]  /*5380*/  ENDCOLLECTIVE ;  /* 0x000000000000791b */ /* 0x000fd80003800000 */
.L_x_224:
[----:B------:R-:W-:Y:S05]  /*5390*/  BSYNC B0 ;  /* 0x0000000000007941 */ /* 0x000fea0003800000 */
.L_x_223:
[----:B------:R-:W-:Y:S05]  /*53a0*/  BRA `(.L_x_225) ;  /* 0xffffffe000a07947 */ /* 0x000fea000383ffff */
.L_x_174:
[----:B------:R-:W-:Y:S01]  /*53b0*/  BSSY B0, `(.L_x_226) ;  /* 0x0000006000007945 */ /* 0x000fe20003800000 */
[----:B------:R-:W-:Y:S01]  /*53c0*/  PLOP3.LUT P0, PT, P0, PT, PT, 0x8, 0x80 ;  /* 0x000000000080781c */ /* 0x000fe2000070e170 */
[----:B------:R-:W-:-:S12]  /*53d0*/  IMAD.MOV.U32 R19, RZ, RZ, -0x1 ;  /* 0xffffffffff137424 */ /* 0x000fd800078e00ff */
[----:B------:R-:W-:Y:S05]  /*53e0*/  WARPSYNC.COLLECTIVE R19, `(.L_x_227) ;  /* 0x0000000013087348 */ /* 0x000fea0003c00000 */
[----:B------:R-:W-:Y:S01]  /*53f0*/  VOTE.ANY P0, P0 ;  /* 0x0000000000ff7806 */ /* 0x000fe20000000100 */
[----:B------:R-:W-:-:S12]  /*5400*/  ENDCOLLECTIVE ;  /* 0x000000000000791b */ /* 0x000fd80003800000 */
.L_x_227:
[----:B------:R-:W-:Y:S05]  /*5410*/  BSYNC B0 ;  /* 0x0000000000007941 */ /* 0x000fea0003800000 */
.L_x_226:
[----:B------:R-:W-:Y:S05]  /*5420*/  BRA `(.L_x_228) ;  /* 0xffffffe000f47947 */ /* 0x000fea000383ffff */
.L_x_176:
[----:B------:R-:W-:Y:S01]  /*5430*/  BSSY B0, `(.L_x_229) ;  /* 0x0000006000007945 */ /* 0x000fe20003800000 */
[----:B------:R-:W-:Y:S01]  /*5440*/  PLOP3.LUT P0, PT, P0, PT, PT, 0x8, 0x80 ;  /* 0x000000000080781c */ /* 0x000fe2000070e170 */
[----:B------:R-:W-:-:S12]  /*5450*/  IMAD.MOV.U32 R19, RZ, RZ, -0x1 ;  /* 0xffffffffff137424 */ /* 0x000fd800078e00ff */
[----:B------:R-:W-:Y:S05]  /*5460*/  WARPSYNC.COLLECTIVE R19, `(.L_x_230) ;  /* 0x0000000013087348 */ /* 0x000fea0003c00000 */
[----:B------:R-:W-:Y:S01]  /*5470*/  VOTE.ANY R19, PT, P0 ;  /* 0x0000000000137806 */ /* 0x000fe200000e0100 */
[----:B------:R-:W-:Y:S06]  /*5480*/  ENDCOLLECTIVE ;  /* 0x000000000000791b */ /* 0x000fec0003800000 */
.L_x_230:
[----:B------:R-:W-:Y:S05]  /*5490*/  BSYNC B0 ;  /* 0x0000000000007941 */ /* 0x000fea0003800000 */
.L_x_229:
[----:B------:R-:W-:Y:S01]  /*54a0*/  LOP3.LUT R19, R19, 0x80000000, R53, 0xec, !PT ;  /* 0x8000000013137812 */ /* 0x000fe200078eec35 */
[----:B------:R-:W-:Y:S02]  /*54b0*/  IMAD.MOV.U32 R18, RZ, RZ, R25 ;  /* 0x000000ffff127224 */ /* 0x000fe400078e0019 */
[----:B------:R-:W-:Y:S02]  /*54c0*/  IMAD.MOV.U32 R17, RZ, RZ, 0x1 ;  /* 0x00000001ff117424 */ /* 0x000fe400078e00ff */
[----:B------:R-:W-:Y:S02]  /*54d0*/  VIADD R16, R19, 0xffffffff ;  /* 0xffffffff13107836 */ /* 0x000fe40000000000 */
[----:B------:R-:W-:-:S03]  /*54e0*/  VIADD R21, R21, 0xffffffe0 ;  /* 0xffffffe015157836 */ /* 0x000fc60000000000 */
[----:B------:R-:W-:Y:S01]  /*54f0*/  LOP3.LUT R16, R19, R16, RZ, 0xc, !PT ;  /* 0x0000001013107212 */ /* 0x000fe200078e0cff */
[----:B------:R-:W-:-:S05]  /*5500*/  IMAD.MOV.U32 R19, RZ, RZ, -0x1 ;  /* 0xffffffffff137424 */ /* 0x000fca00078e00ff */
[----:B------:R-:W0:Y:S02]  /*5510*/  POPC R16, R16 ;  /* 0x0000001000107309 */ /* 0x000e240000000000 */
[----:B0-----:R-:W-:Y:S05]  /*5520*/  WARPSYNC.COLLECTIVE R19, `(.L_x_231) ;  /* 0x0000000013087348 */ /* 0x001fea0003c00000 */
[----:B0-----:R0:W1:Y:S02]  /*5530*/  SHFL.DOWN P2, R20, R18, R17, R16 ;  /* 0x0800001112147389 */ /* 0x0010640000040010 */
[----:B01----:R-:W-:Y:S05]  /*5540*/  ENDCOLLECTIVE ;  /* 0x000000000000791b */ /* 0x003fea0003800000 */
.L_x_231:
[----:B------:R-:W-:Y:S01]  /*5550*/  ISETP.GE.AND P0, PT, R36, R16, PT ;  /* 0x000000102400720c */ /* 0x000fe20003f06270 */
[----:B------:R-:W-:-:S03]  /*5560*/  IMAD.MOV.U32 R17, RZ, RZ, 0x2 ;  /* 0x00000002ff117424 */ /* 0x000fc600078e00ff */
[----:B------:R-:W-:-:S05]  /*5570*/  SEL R20, R20, RZ, !P0 ;  /* 0x000000ff14147207 */ /* 0x000fca0004000000 */
[----:B------:R-:W-:Y:S02]  /*5580*/  IMAD.IADD R25, R20, 0x1, R25 ;  /* 0x0000000114197824 */ /* 0x000fe400078e0219 */
[----:B------:R-:W-:Y:S02]  /*5590*/  VIADD R20, R36, 0x2 ;  /* 0x0000000224147836 */ /* 0x000fe40000000000 */
[----:B------:R-:W-:-:S03]  /*55a0*/  IMAD.MOV.U32 R18, RZ, RZ, R25 ;  /* 0x000000ffff127224 */ /* 0x000fc600078e0019 */
[----:B------:R-:W-:-:S13]  /*55b0*/  ISETP.GT.AND P0, PT, R20, R16, PT ;  /* 0x000000101400720c */ /* 0x000fda0003f04270 */
[----:B------:R-:W-:Y:S05]  /*55c0*/  WARPSYNC.COLLECTIVE R19, `(.L_x_232) ;  /* 0x0000000013087348 */ /* 0x000fea0003c00000 */
[----:B------:R0:W1:Y:S02]  /*55d0*/  SHFL.DOWN P2, R20, R18, R17, R16 ;  /* 0x0800001112147389 */ /* 0x0000640000040010 */
[----:B01----:R-:W-:Y:S05]  /*55e0*/  ENDCOLLECTIVE ;  /* 0x000000000000791b */ /* 0x003fea0003800000 */
.L_x_232:
[----:B------:R-:W-:Y:S01]  /*55f0*/  IMAD.MOV.U32 R17, RZ, RZ, 0x4 ;  /* 0x00000004ff117424 */ /* 0x000fe200078e00ff */
        /* <DEDUP_REMOVED lines=8> */
.L_x_233:
        /* <DEDUP_REMOVED lines=9> */
.L_x_234:
[----:B------:R-:W-:Y:S01]  /*5710*/  IMAD.MOV.U32 R17, RZ, RZ, 0x10 ;  /* 0x00000010ff117424 */ /* 0x000fe200078e00ff */
[----:B------:R-:W-:-:S05]  /*5720*/  SEL R20, R20, RZ, !P0 ;  /* 0x000000ff14147207 */ /* 0x000fca0004000000 */
[----:B------:R-:W-:-:S04]  /*5730*/  IMAD.IADD R25, R25, 0x1, R20 ;  /* 0x0000000119197824 */ /* 0x000fc800078e0214 */
[----:B------:R-:W-:-:S07]  /*5740*/  IMAD.MOV.U32 R18, RZ, RZ, R25 ;  /* 0x000000ffff127224 */ /* 0x000fce00078e0019 */
[----:B------:R-:W-:Y:S05]  /*5750*/  WARPSYNC.COLLECTIVE R19, `(.L_x_235) ;  /* 0x0000000013087348 */ /* 0x000fea0003c00000 */
[----:B------:R0:W1:Y:S02]  /*5760*/  SHFL.DOWN P2, R20, R18, R17, R16 ;  /* 0x0800001112147389 */ /* 0x0000640000040010 */
[----:B01----:R-:W-:Y:S05]  /*5770*/  ENDCOLLECTIVE ;  /* 0x000000000000791b */ /* 0x003fea0003800000 */
.L_x_235:
[----:B------:R-:W-:-:S05]  /*5780*/  VIADD R17, R36, 0x10 ;  /* 0x0000001024117836 */ /* 0x000fca0000000000 */
[----:B------:R-:W-:-:S04]  /*5790*/  ISETP.GT.AND P0, PT, R17, R16, PT ;  /* 0x000000101100720c */ /* 0x000fc80003f04270 */
[----:B------:R-:W-:Y:S02]  /*57a0*/  SEL R20, R20, RZ, !P0 ;  /* 0x000000ff14147207 */ /* 0x000fe40004000000 */
[----:B------:R-:W-:Y:S02]  /*57b0*/  ISETP.NE.AND P0, PT, R24, 0x65, PT ;  /* 0x000000651800780c */ /* 0x000fe40003f05270 */
[----:B------:R-:W-:-:S11]  /*57c0*/  IADD3 R26, PT, PT, R25, R20, R26 ;  /* 0x00000014191a7210 */ /* 0x000fd60007ffe01a */
[----:B------:R-:W-:Y:S05]  /*57d0*/  WARPSYNC.COLLECTIVE R19, `(.L_x_236) ;  /* 0x0000000013087348 */ /* 0x000fea0003c00000 */
[----:B------:R-:W-:Y:S01]  /*57e0*/  VOTE.ALL P0, P0 ;  /* 0x0000000000ff7806 */ /* 0x000fe20000000000 */
[----:B------:R-:W-:-:S12]  /*57f0*/  ENDCOLLECTIVE ;  /* 0x000000000000791b */ /* 0x000fd80003800000 */
.L_x_236:
[----:B------:R-:W-:Y:S05]  /*5800*/  BRA `(.L_x_237) ;  /* 0xffffffe0008c7947 */ /* 0x000fea000383ffff */
.L_x_238:
        /* <DEDUP_REMOVED lines=15> */
.L_x_356:


//--------------------- .text._ZN3cub18CUB_300001_SM_10006detail4scan20DeviceScanInitKernelINS0_13ScanTileStateIiLb1EEEEEvT_i --------------------------
	.section	.text._ZN3cub18CUB_300001_SM_10006detail4scan20DeviceScanInitKernelINS0_13ScanTileStateIiLb1EEEEEvT_i,"ax",@progbits
	.align	128
        .global         _ZN3cub18CUB_300001_SM_10006detail4scan20DeviceScanInitKernelINS0_13ScanTileStateIiLb1EEEEEvT_i
        .type           _ZN3cub18CUB_300001_SM_10006detail4scan20DeviceScanInitKernelINS0_13ScanTileStateIiLb1EEEEEvT_i,@function
        .size           _ZN3cub18CUB_300001_SM_10006detail4scan20DeviceScanInitKernelINS0_13ScanTileStateIiLb1EEEEEvT_i,(.L_x_357 - _ZN3cub18CUB_300001_SM_10006detail4scan20DeviceScanInitKernelINS0_13ScanTileStateIiLb1EEEEEvT_i)
        .other          _ZN3cub18CUB_300001_SM_10006detail4scan20DeviceScanInitKernelINS0_13ScanTileStateIiLb1EEEEEvT_i,@"STO_CUDA_ENTRY STV_DEFAULT"
_ZN3cub18CUB_300001_SM_10006detail4scan20DeviceScanInitKernelINS0_13ScanTileStateIiLb1EEEEEvT_i:
.text._ZN3cub18CUB_300001_SM_10006detail4scan20DeviceScanInitKernelINS0_13ScanTileStateIiLb1EEEEEvT_i:
[----:B------:R-:W-:Y:S01]  /*0000*/  LDC R1, c[0x0][0x37c] ;  /* 0x0000df00ff017b82 */ /* 0x000fe20000000800 */
[----:B------:R-:W0:Y:S07]  /*0010*/  S2R R0, SR_TID.X ;  /* 0x0000000000007919 */ /* 0x000e2e0000002100 */
[----:B------:R-:W1:Y:S01]  /*0020*/  S2UR UR6, SR_CTAID.X ;  /* 0x00000000000679c3 */ /* 0x000e620000002500 */
[----:B------:R-:W2:Y:S07]  /*0030*/  LDCU UR4, c[0x0][0x388] ;  /* 0x00007100ff0477ac */ /* 0x000eae0008000800 */
[----:B------:R-:W1:Y:S01]  /*0040*/  LDC R5, c[0x0][0x360] ;  /* 0x0000d800ff057b82 */ /* 0x000e620000000800 */
[----:B0-----:R-:W-:Y:S01]  /*0050*/  ISETP.GT.U32.AND P0, PT, R0, 0x1f, PT ;  /* 0x0000001f0000780c */ /* 0x001fe20003f04070 */
[----:B-1----:R-:W-:-:S03]  /*0060*/  IMAD R5, R5, UR6, R0 ;  /* 0x0000000605057c24 */ /* 0x002fc6000f8e0200 */
[----:B------:R-:W-:Y:S02]  /*0070*/  ISETP.NE.OR P0, PT, RZ, UR6, P0 ;  /* 0x00000006ff007c0c */ /* 0x000fe40008705670 */
[----:B--2---:R-:W-:Y:S01]  /*0080*/  ISETP.GE.AND P1, PT, R5, UR4, PT ;  /* 0x0000000405007c0c */ /* 0x004fe2000bf26270 */
[----:B------:R-:W0:-:S12]  /*0090*/  LDCU.64 UR4, c[0x0][0x358] ;  /* 0x00006b00ff0477ac */ /* 0x000e180008000a00 */
[----:B------:R-:W1:Y:S01]  /*00a0*/  @!P1 LDC.64 R2, c[0x0][0x380] ;  /* 0x0000e000ff029b82 */ /* 0x000e620000000a00 */
[----:B------:R-:W-:Y:S01]  /*00b0*/  @!P1 MOV R4, 0x63 ;  /* 0x0000006300049802 */ /* 0x000fe20000000f00 */
[----:B-1----:R-:W-:-:S04]  /*00c0*/  @!P1 IMAD.WIDE R2, R5, 0x8, R2 ;  /* 0x0000000805029825 */ /* 0x002fc800078e0202 */
[----:B------:R-:W-:-:S05]  /*00d0*/  HFMA2 R5, -RZ, RZ, 0, 0 ;  /* 0x00000000ff057431 */ /* 0x000fca00000001ff */
[----:B0-----:R0:W-:Y:S01]  /*00e0*/  @!P1 STG.E.64 desc[UR4][R2.64+0x100], R4 ;  /* 0x0001000402009986 */ /* 0x0011e2000c101b04 */
[----:B------:R-:W-:Y:S05]  /*00f0*/  @P0 EXIT ;  /* 0x000000000000094d */ /* 0x000fea0003800000 */
[----:B0-----:R-:W0:Y:S02]  /*0100*/  LDC.64 R2, c[0x0][0x380] ;  /* 0x0000e000ff027b82 */ /* 0x001e240000000a00 */
[----:B0-----:R-:W-:-:S05]  /*0110*/  IMAD.WIDE.U32 R2, R0, 0x8, R2 ;  /* 0x0000000800027825 */ /* 0x001fca00078e0002 */
[----:B------:R-:W-:Y:S01]  /*0120*/  STG.E.64 desc[UR4][R2.64], RZ ;  /* 0x000000ff02007986 */ /* 0x000fe2000c101b04 */
[----:B------:R-:W-:Y:S05]  /*0130*/  EXIT ;  /* 0x000000000000794d */ /* 0x000fea0003800000 */
.L_x_239:
        /* <DEDUP_REMOVED lines=12> */
.L_x_357:


//--------------------- .text._ZN3cub18CUB_300001_SM_10006detail11EmptyKernelIvEEvv --------------------------
	.section	.text._ZN3cub18CUB_300001_SM_10006detail11EmptyKernelIvEEvv,"ax",@progbits
	.align	128
        .global         _ZN3cub18CUB_300001_SM_10006detail11EmptyKernelIvEEvv
        .type           _ZN3cub18CUB_300001_SM_10006detail11EmptyKernelIvEEvv,@function
        .size           _ZN3cub18CUB_300001_SM_10006detail11EmptyKernelIvEEvv,(.L_x_358 - _ZN3cub18CUB_300001_SM_10006detail11EmptyKernelIvEEvv)
        .other          _ZN3cub18CUB_300001_SM_10006detail11EmptyKernelIvEEvv,@"STO_CUDA_ENTRY STV_DEFAULT"
_ZN3cub18CUB_300001_SM_10006detail11EmptyKernelIvEEvv:
.text._ZN3cub18CUB_300001_SM_10006detail11EmptyKernelIvEEvv:
[----:B------:R-:W-:Y:S01]  /*0000*/  LDC R1, c[0x0][0x37c] ;  /* 0x0000df00ff017b82 */ /* 0x000fe20000000800 */
[----:B------:R-:W-:Y:S05]  /*0010*/  EXIT ;  /* 0x000000000000794d */ /* 0x000fea0003800000 */
.L_x_240:
        /* <DEDUP_REMOVED lines=14> */
.L_x_358:


//--------------------- .text._Z9DFSKerneliiiiiPiS_S_S_S_S_S_S_S_ --------------------------
	.section	.text._Z9DFSKerneliiiiiPiS_S_S_S_S_S_S_S_,"ax",@progbits
	.align	128
        .global         _Z9DFSKerneliiiiiPiS_S_S_S_S_S_S_S_
        .type           _Z9DFSKerneliiiiiPiS_S_S_S_S_S_S_S_,@function
        .size           _Z9DFSKerneliiiiiPiS_S_S_S_S_S_S_S_,(.L_x_359 - _Z9DFSKerneliiiiiPiS_S_S_S_S_S_S_S_)
        .other          _Z9DFSKerneliiiiiPiS_S_S_S_S_S_S_S_,@"STO_CUDA_ENTRY STV_DEFAULT"
_Z9DFSKerneliiiiiPiS_S_S_S_S_S_S_S_:
.text._Z9DFSKerneliiiiiPiS_S_S_S_S_S_S_S_:
[----:B------:R-:W0:Y:S01]  /*0000*/  LDC R1, c[0x0][0x37c] ;  /* 0x0000df00ff017b82 */ /* 0x000e220000000800 */
[----:B------:R-:W1:Y:S01]  /*0010*/  S2R R3, SR_TID.X ;  /* 0x0000000000037919 */ /* 0x000e620000002100 */
[----:B------:R-:W2:Y:S06]  /*0020*/  LDCU UR5, c[0x0][0x2fc] ;  /* 0x00005f80ff0577ac */ /* 0x000eac0008000800 */
[----:B------:R-:W1:Y:S01]  /*0030*/  S2UR UR6, SR_CTAID.X ;  /* 0x00000000000679c3 */ /* 0x000e620000002500 */
[----:B------:R-:W-:Y:S01]  /*0040*/  MOV R0, 0x1a0 ;  /* 0x000001a000007802 */ /* 0x000fe20000000f00 */
[----:B0-----:R-:W-:Y:S01]  /*0050*/  VIADD R1, R1, 0xfffffff0 ;  /* 0xfffffff001017836 */ /* 0x001fe20000000000 */
[----:B------:R-:W0:Y:S01]  /*0060*/  LDCU UR38, c[0x0][0x38c] ;  /* 0x00007180ff2677ac */ /* 0x000e220008000800 */
[----:B------:R-:W3:Y:S04]  /*0070*/  LDCU UR4, c[0x0][0x2f8] ;  /* 0x00005f00ff0477ac */ /* 0x000ee80008000800 */
[----:B------:R-:W1:Y:S01]  /*0080*/  LDC R16, c[0x0][0x360] ;  /* 0x0000d800ff107b82 */ /* 0x000e620000000800 */
[----:B------:R-:W4:Y:S07]  /*0090*/  LDCU.64 UR36, c[0x0][0x358] ;  /* 0x00006b00ff2477ac */ /* 0x000f2e0008000a00 */
[----:B------:R1:W4:Y:S01]  /*00a0*/  LDC.64 R6, c[0x4][R0] ;  /* 0x0100000000067b82 */ /* 0x0003220000000a00 */
[----:B0-----:R-:W-:Y:S01]  /*00b0*/  UIMAD.WIDE UR38, UR38, 0x4, URZ ;  /* 0x00000004262678a5 */ /* 0x001fe2000f8e02ff */
[----:B---3--:R-:W-:-:S05]  /*00c0*/  IADD3 R32, P0, PT, R1, UR4, RZ ;  /* 0x0000000401207c10 */ /* 0x008fca000ff1e0ff */
[----:B------:R-:W-:Y:S02]  /*00d0*/  IMAD.U32 R5, RZ, RZ, UR39 ;  /* 0x00000027ff057e24 */ /* 0x000fe4000f8e00ff */
[----:B------:R-:W-:Y:S02]  /*00e0*/  IMAD.U32 R2, RZ, RZ, UR38 ;  /* 0x00000026ff027e24 */ /* 0x000fe4000f8e00ff */
[----:B------:R-:W-:Y:S02]  /*00f0*/  IMAD.U32 R4, RZ, RZ, UR38 ;  /* 0x00000026ff047e24 */ /* 0x000fe4000f8e00ff */
[----:B-1----:R-:W-:Y:S02]  /*0100*/  IMAD R16, R16, UR6, R3 ;  /* 0x0000000610107c24 */ /* 0x002fe4000f8e0203 */
[----:B--2---:R-:W-:-:S03]  /*0110*/  IMAD.X R2, RZ, RZ, UR5, P0 ;  /* 0x00000005ff027e24 */ /* 0x004fc600080e06ff */
[----:B------:R-:W-:-:S04]  /*0120*/  SHF.R.S32.HI R3, RZ, 0x1f, R16 ;  /* 0x0000001fff037819 */ /* 0x000fc80000011410 */
[----:B------:R-:W-:Y:S01]  /*0130*/  LEA.HI R39, R3, R16, RZ, 0x5 ;  /* 0x0000001003277211 */ /* 0x000fe200078f28ff */
[----:B------:R-:W-:-:S03]  /*0140*/  IMAD.U32 R3, RZ, RZ, UR39 ;  /* 0x00000027ff037e24 */ /* 0x000fc6000f8e00ff */
[----:B------:R-:W-:Y:S01]  /*0150*/  LOP3.LUT R9, R39, 0xffffffe0, RZ, 0xc0, !PT ;  /* 0xffffffe027097812 */ /* 0x000fe200078ec0ff */
[----:B------:R-:W-:Y:S01]  /*0160*/  IMAD.MOV.U32 R5, RZ, RZ, R3 ;  /* 0x000000ffff057224 */ /* 0x000fe200078e0003 */
[----:B------:R-:W-:Y:S02]  /*0170*/  SHF.R.S32.HI R39, RZ, 0x5, R39 ;  /* 0x00000005ff277819 */ /* 0x000fe40000011427 */
[----:B----4-:R-:W-:-:S07]  /*0180*/  IADD3 R38, PT, PT, R16, -R9, RZ ;  /* 0x8000000910267210 */ /* 0x010fce0007ffe0ff */
[----:B------:R-:W-:-:S07]  /*0190*/  LEPC R20, `(.L_x_241) ;  /* 0x000000001014794e */ /* 0x000fce0000000000 */
[----:B------:R-:W-:Y:S05]  /*01a0*/  CALL.ABS.NOINC R6 ;  /* 0x0000000006007343 */ /* 0x000fea0003c00000 */
.L_x_241:
[----:B------:R-:W0:Y:S01]  /*01b0*/  LDC R6, c[0x0][0x38c] ;  /* 0x0000e300ff067b82 */ /* 0x000e220000000800 */
[----:B------:R-:W-:Y:S02]  /*01c0*/  IMAD.MOV.U32 R24, RZ, RZ, R4 ;  /* 0x000000ffff187224 */ /* 0x000fe400078e0004 */
[----:B------:R-:W-:Y:S01]  /*01d0*/  IMAD.MOV.U32 R25, RZ, RZ, R5 ;  /* 0x000000ffff197224 */ /* 0x000fe200078e0005 */
[----:B0-----:R-:W-:-:S13]  /*01e0*/  ISETP.GE.AND P0, PT, R6, 0x1, PT ;  /* 0x000000010600780c */ /* 0x001fda0003f06270 */
[----:B------:R-:W-:Y:S05]  /*01f0*/  @!P0 BRA `(.L_x_242) ;  /* 0x0000000400008947 */ /* 0x000fea0003800000 */
[C---:B------:R-:W-:Y:S01]  /*0200*/  ISETP.GE.U32.AND P0, PT, R6.reuse, 0x10, PT ;  /* 0x000000100600780c */ /* 0x040fe20003f06070 */
[----:B------:R-:W-:Y:S01]  /*0210*/  IMAD.MOV.U32 R3, RZ, RZ, RZ ;  /* 0x000000ffff037224 */ /* 0x000fe200078e00ff */
[----:B------:R-:W-:-:S04]  /*0220*/  LOP3.LUT R7, R6, 0xf, RZ, 0xc0, !PT ;  /* 0x0000000f06077812 */ /* 0x000fc800078ec0ff */
[----:B------:R-:W-:-:S07]  /*0230*/  ISETP.NE.AND P1, PT, R7, RZ, PT ;  /* 0x000000ff0700720c */ /* 0x000fce0003f25270 */
[----:B------:R-:W-:Y:S06]  /*0240*/  @!P0 BRA `(.L_x_243) ;  /* 0x0000000000608947 */ /* 0x000fec0003800000 */
[----:B------:R-:W-:Y:S01]  /*0250*/  BSSY.RECONVERGENT B0, `(.L_x_243) ;  /* 0x0000017000007945 */ /* 0x000fe20003800200 */
[----:B------:R-:W-:Y:S01]  /*0260*/  LOP3.LUT R3, R6, 0x7ffffff0, RZ, 0xc0, !PT ;  /* 0x7ffffff006037812 */ /* 0x000fe200078ec0ff */
[----:B------:R-:W-:-:S07]  /*0270*/  IMAD.MOV.U32 R0, RZ, RZ, RZ ;  /* 0x000000ffff007224 */ /* 0x000fce00078e00ff */
.L_x_244:
[----:B0-----:R-:W-:-:S04]  /*0280*/  IMAD.WIDE.U32 R4, R0, 0x4, R24 ;  /* 0x0000000400047825 */ /* 0x001fc800078e0018 */
[----:B------:R-:W-:Y:S01]  /*0290*/  VIADD R0, R0, 0x10 ;  /* 0x0000001000007836 */ /* 0x000fe20000000000 */
[----:B------:R0:W-:Y:S04]  /*02a0*/  ST.E desc[UR36][R4.64], RZ ;  /* 0x000000ff04007985 */ /* 0x0001e8000c101924 */
[----:B------:R0:W-:Y:S01]  /*02b0*/  ST.E desc[UR36][R4.64+0x4], RZ ;  /* 0x000004ff04007985 */ /* 0x0001e2000c101924 */
[----:B------:R-:W-:-:S03]  /*02c0*/  ISETP.NE.AND P0, PT, R0, R3, PT ;  /* 0x000000030000720c */ /* 0x000fc60003f05270 */
[----:B------:R0:W-:Y:S04]  /*02d0*/  ST.E desc[UR36][R4.64+0x8], RZ ;  /* 0x000008ff04007985 */ /* 0x0001e8000c101924 */
        /* <DEDUP_REMOVED lines=12> */
[----:B------:R0:W-:Y:S01]  /*03a0*/  ST.E desc[UR36][R4.64+0x3c], RZ ;  /* 0x00003cff04007985 */ /* 0x0001e2000c101924 */
[----:B------:R-:W-:Y:S05]  /*03b0*/  @P0 BRA `(.L_x_244) ;  /* 0xfffffffc00b00947 */ /* 0x000fea000383ffff */
[----:B------:R-:W-:Y:S05]  /*03c0*/  BSYNC.RECONVERGENT B0 ;  /* 0x0000000000007941 */ /* 0x000fea0003800200 */
.L_x_243:
[----:B------:R-:W-:Y:S04]  /*03d0*/  BSSY.RECONVERGENT B0, `(.L_x_242) ;  /* 0x0000022000007945 */ /* 0x000fe80003800200 */
[----:B------:R-:W-:Y:S05]  /*03e0*/  @!P1 BRA `(.L_x_245) ;  /* 0x0000000000809947 */ /* 0x000fea0003800000 */
[----:B------:R-:W-:Y:S02]  /*03f0*/  ISETP.GE.U32.AND P0, PT, R7, 0x8, PT ;  /* 0x000000080700780c */ /* 0x000fe40003f06070 */
[----:B------:R-:W-:-:S04]  /*0400*/  LOP3.LUT R0, R6, 0x7, RZ, 0xc0, !PT ;  /* 0x0000000706007812 */ /* 0x000fc800078ec0ff */
[----:B------:R-:W-:-:S07]  /*0410*/  ISETP.NE.AND P1, PT, R0, RZ, PT ;  /* 0x000000ff0000720c */ /* 0x000fce0003f25270 */
[----:B------:R-:W-:Y:S06]  /*0420*/  @!P0 BRA `(.L_x_246) ;  /* 0x0000000000288947 */ /* 0x000fec0003800000 */
[----:B0-----:R-:W-:-:S04]  /*0430*/  IMAD.WIDE.U32 R4, R3, 0x4, R24 ;  /* 0x0000000403047825 */ /* 0x001fc800078e0018 */
[----:B------:R-:W-:Y:S01]  /*0440*/  VIADD R3, R3, 0x8 ;  /* 0x0000000803037836 */ /* 0x000fe20000000000 */
[----:B------:R1:W-:Y:S04]  /*0450*/  ST.E desc[UR36][R4.64], RZ ;  /* 0x000000ff04007985 */ /* 0x0003e8000c101924 */
[----:B------:R1:W-:Y:S04]  /*0460*/  ST.E desc[UR36][R4.64+0x4], RZ ;  /* 0x000004ff04007985 */ /* 0x0003e8000c101924 */
[----:B------:R1:W-:Y:S04]  /*0470*/  ST.E desc[UR36][R4.64+0x8], RZ ;  /* 0x000008ff04007985 */ /* 0x0003e8000c101924 */
[----:B------:R1:W-:Y:S04]  /*0480*/  ST.E desc[UR36][R4.64+0xc], RZ ;  /* 0x00000cff04007985 */ /* 0x0003e8000c101924 */
[----:B------:R1:W-:Y:S04]  /*0490*/  ST.E desc[UR36][R4.64+0x10], RZ ;  /* 0x000010ff04007985 */ /* 0x0003e8000c101924 */
[----:B------:R1:W-:Y:S04]  /*04a0*/  ST.E desc[UR36][R4.64+0x14], RZ ;  /* 0x000014ff04007985 */ /* 0x0003e8000c101924 */
[----:B------:R1:W-:Y:S04]  /*04b0*/  ST.E desc[UR36][R4.64+0x18], RZ ;  /* 0x000018ff04007985 */ /* 0x0003e8000c101924 */
[----:B------:R1:W-:Y:S02]  /*04c0*/  ST.E desc[UR36][R4.64+0x1c], RZ ;  /* 0x00001cff04007985 */ /* 0x0003e4000c101924 */
.L_x_246:
[----:B------:R-:W-:Y:S05]  /*04d0*/  @!P1 BRA `(.L_x_245) ;  /* 0x0000000000449947 */ /* 0x000fea0003800000 */
[----:B------:R-:W-:Y:S02]  /*04e0*/  ISETP.GE.U32.AND P0, PT, R0, 0x4, PT ;  /* 0x000000040000780c */ /* 0x000fe40003f06070 */
[----:B------:R-:W-:-:S04]  /*04f0*/  LOP3.LUT R0, R6, 0x3, RZ, 0xc0, !PT ;  /* 0x0000000306007812 */ /* 0x000fc800078ec0ff */
[----:B------:R-:W-:-:S07]  /*0500*/  ISETP.NE.AND P1, PT, R0, RZ, PT ;  /* 0x000000ff0000720c */ /* 0x000fce0003f25270 */
[----:B01----:R-:W-:-:S04]  /*0510*/  @P0 IMAD.WIDE.U32 R4, R3, 0x4, R24 ;  /* 0x0000000403040825 */ /* 0x003fc800078e0018 */
[----:B------:R-:W-:Y:S01]  /*0520*/  @P0 VIADD R3, R3, 0x4 ;  /* 0x0000000403030836 */ /* 0x000fe20000000000 */
[----:B------:R2:W-:Y:S04]  /*0530*/  @P0 ST.E desc[UR36][R4.64], RZ ;  /* 0x000000ff04000985 */ /* 0x0005e8000c101924 */
[----:B------:R2:W-:Y:S04]  /*0540*/  @P0 ST.E desc[UR36][R4.64+0x4], RZ ;  /* 0x000004ff04000985 */ /* 0x0005e8000c101924 */
[----:B------:R2:W-:Y:S04]  /*0550*/  @P0 ST.E desc[UR36][R4.64+0x8], RZ ;  /* 0x000008ff04000985 */ /* 0x0005e8000c101924 */
[----:B------:R2:W-:Y:S01]  /*0560*/  @P0 ST.E desc[UR36][R4.64+0xc], RZ ;  /* 0x00000cff04000985 */ /* 0x0005e2000c101924 */
[----:B------:R-:W-:Y:S05]  /*0570*/  @!P1 BRA `(.L_x_245) ;  /* 0x00000000001c9947 */ /* 0x000fea0003800000 */
[----:B------:R-:W-:-:S07]  /*0580*/  HFMA2 R7, -RZ, RZ, 0, 0 ;  /* 0x00000000ff077431 */ /* 0x000fce00000001ff */
.L_x_247:
[----:B--2---:R-:W-:-:S04]  /*0590*/  IMAD.WIDE.U32 R4, R3, 0x4, R24 ;  /* 0x0000000403047825 */ /* 0x004fc800078e0018 */
[----:B------:R-:W-:Y:S01]  /*05a0*/  VIADD R7, R7, 0x1 ;  /* 0x0000000107077836 */ /* 0x000fe20000000000 */
[----:B------:R3:W-:Y:S01]  /*05b0*/  ST.E desc[UR36][R4.64], RZ ;  /* 0x000000ff04007985 */ /* 0x0007e2000c101924 */
[----:B------:R-:W-:-:S03]  /*05c0*/  VIADD R3, R3, 0x1 ;  /* 0x0000000103037836 */ /* 0x000fc60000000000 */
[----:B------:R-:W-:-:S13]  /*05d0*/  ISETP.NE.AND P0, PT, R7, R0, PT ;  /* 0x000000000700720c */ /* 0x000fda0003f05270 */
[----:B---3--:R-:W-:Y:S05]  /*05e0*/  @P0 BRA `(.L_x_247) ;  /* 0xfffffffc00e80947 */ /* 0x008fea000383ffff */
.L_x_245:
[----:B------:R-:W-:Y:S05]  /*05f0*/  BSYNC.RECONVERGENT B0 ;  /* 0x0000000000007941 */ /* 0x000fea0003800200 */
.L_x_242:
[----:B------:R-:W-:Y:S01]  /*0600*/  MOV R0, 0x1a0 ;  /* 0x000001a000007802 */ /* 0x000fe20000000f00 */
[----:B------:R-:W-:Y:S02]  /*0610*/  IMAD.U32 R9, RZ, RZ, UR39 ;  /* 0x00000027ff097e24 */ /* 0x000fe4000f8e00ff */
[----:B012---:R-:W-:Y:S01]  /*0620*/  IMAD.U32 R5, RZ, RZ, UR39 ;  /* 0x00000027ff057e24 */ /* 0x007fe2000f8e00ff */
[----:B------:R0:W1:Y:S01]  /*0630*/  LDC.64 R6, c[0x4][R0] ;  /* 0x0100000000067b82 */ /* 0x0000620000000a00 */
[----:B------:R-:W-:Y:S02]  /*0640*/  IMAD.U32 R4, RZ, RZ, UR38 ;  /* 0x00000026ff047e24 */ /* 0x000fe4000f8e00ff */
[----:B------:R-:W-:Y:S02]  /*0650*/  IMAD.U32 R8, RZ, RZ, UR38 ;  /* 0x00000026ff087e24 */ /* 0x000fe4000f8e00ff */
[----:B------:R-:W-:-:S07]  /*0660*/  IMAD.MOV.U32 R5, RZ, RZ, R9 ;  /* 0x000000ffff057224 */ /* 0x000fce00078e0009 */
[----:B------:R-:W-:-:S07]  /*0670*/  LEPC R20, `(.L_x_248) ;  /* 0x000000001014794e */ /* 0x000fce0000000000 */
[----:B01----:R-:W-:Y:S05]  /*0680*/  CALL.ABS.NOINC R6 ;  /* 0x0000000006007343 */ /* 0x003fea0003c00000 */
.L_x_248:
[----:B------:R-:W-:Y:S01]  /*0690*/  ISETP.NE.AND P0, PT, R16, RZ, PT ;  /* 0x000000ff1000720c */ /* 0x000fe20003f05270 */
[----:B------:R-:W-:Y:S01]  /*06a0*/  BSSY.RECONVERGENT B6, `(.L_x_249) ;  /* 0x000002b000067945 */ /* 0x000fe20003800200 */
[----:B------:R-:W-:Y:S01]  /*06b0*/  MOV R16, R4 ;  /* 0x0000000400107202 */ /* 0x000fe20000000f00 */
[----:B------:R-:W-:-:S10]  /*06c0*/  IMAD.MOV.U32 R17, RZ, RZ, R5 ;  /* 0x000000ffff117224 */ /* 0x000fd400078e0005 */
[----:B------:R-:W-:Y:S05]  /*06d0*/  @P0 BRA `(.L_x_250) ;  /* 0x00000000009c0947 */ /* 0x000fea0003800000 */
[----:B------:R-:W0:Y:S01]  /*06e0*/  LDC.64 R8, c[0x0][0x3a0] ;  /* 0x0000e800ff087b82 */ /* 0x000e220000000a00 */
[----:B------:R-:W-:Y:S01]  /*06f0*/  MOV R18, 0x190 ;  /* 0x0000019000127802 */ /* 0x000fe20000000f00 */
[----:B------:R-:W1:Y:S01]  /*0700*/  LDCU.64 UR4, c[0x4][0x168] ;  /* 0x01002d00ff0477ac */ /* 0x000e620008000a00 */
[----:B0-----:R-:W2:Y:S04]  /*0710*/  LDG.E R10, desc[UR36][R8.64] ;  /* 0x00000024080a7981 */ /* 0x001ea8000c1e1900 */
[----:B------:R-:W2:Y:S04]  /*0720*/  LDG.E R11, desc[UR36][R8.64+0x4] ;  /* 0x00000424080b7981 */ /* 0x000ea8000c1e1900 */
[----:B------:R-:W3:Y:S01]  /*0730*/  LDG.E R0, desc[UR36][R8.64+0x8] ;  /* 0x0000082408007981 */ /* 0x000ee2000c1e1900 */
[----:B------:R0:W4:Y:S01]  /*0740*/  LDC.64 R12, c[0x4][R18] ;  /* 0x01000000120c7b82 */ /* 0x0001220000000a00 */
[----:B-1----:R-:W-:-:S02]  /*0750*/  IMAD.U32 R4, RZ, RZ, UR4 ;  /* 0x00000004ff047e24 */ /* 0x002fc4000f8e00ff */
[----:B------:R-:W-:Y:S02]  /*0760*/  IMAD.U32 R5, RZ, RZ, UR5 ;  /* 0x00000005ff057e24 */ /* 0x000fe4000f8e00ff */
[----:B------:R-:W-:Y:S02]  /*0770*/  IMAD.MOV.U32 R6, RZ, RZ, R32 ;  /* 0x000000ffff067224 */ /* 0x000fe400078e0020 */
[----:B------:R-:W-:Y:S01]  /*0780*/  IMAD.MOV.U32 R7, RZ, RZ, R2 ;  /* 0x000000ffff077224 */ /* 0x000fe200078e0002 */
[----:B--2---:R0:W-:Y:S04]  /*0790*/  STL.64 [R1], R10 ;  /* 0x0000000a01007387 */ /* 0x0041e80000100a00 */
[----:B---34-:R0:W-:Y:S02]  /*07a0*/  STL [R1+0x8], R0 ;  /* 0x0000080001007387 */ /* 0x0181e40000100800 */
[----:B------:R-:W-:-:S07]  /*07b0*/  LEPC R20, `(.L_x_251) ;  /* 0x000000001014794e */ /* 0x000fce0000000000 */
[----:B0-----:R-:W-:Y:S05]  /*07c0*/  CALL.ABS.NOINC R12 ;  /* 0x000000000c007343 */ /* 0x001fea0003c00000 */
.L_x_251:
[----:B------:R-:W0:Y:S01]  /*07d0*/  LDC R0, c[0x0][0x380] ;  /* 0x0000e000ff007b82 */ /* 0x000e220000000800 */
[----:B------:R-:W1:Y:S01]  /*07e0*/  LDCU.64 UR4, c[0x4][0x170] ;  /* 0x01002e00ff0477ac */ /* 0x000e620008000a00 */
[----:B------:R-:W-:Y:S01]  /*07f0*/  MOV R6, R32 ;  /* 0x0000002000067202 */ /* 0x000fe20000000f00 */
[----:B------:R-:W-:-:S05]  /*0800*/  IMAD.MOV.U32 R7, RZ, RZ, R2 ;  /* 0x000000ffff077224 */ /* 0x000fca00078e0002 */
[----:B------:R2:W3:Y:S01]  /*0810*/  LDC.64 R8, c[0x4][R18] ;  /* 0x0100000012087b82 */ /* 0x0004e20000000a00 */
[----:B-1----:R-:W-:Y:S02]  /*0820*/  IMAD.U32 R4, RZ, RZ, UR4 ;  /* 0x00000004ff047e24 */ /* 0x002fe4000f8e00ff */
[----:B------:R-:W-:Y:S01]  /*0830*/  IMAD.U32 R5, RZ, RZ, UR5 ;  /* 0x00000005ff057e24 */ /* 0x000fe2000f8e00ff */
[----:B0-----:R2:W-:Y:S06]  /*0840*/  STL [R1], R0 ;  /* 0x0000000001007387 */ /* 0x0015ec0000100800 */
[----:B------:R-:W-:-:S07]  /*0850*/  LEPC R20, `(.L_x_252) ;  /* 0x000000001014794e */ /* 0x000fce0000000000 */
[----:B--23--:R-:W-:Y:S05]  /*0860*/  CALL.ABS.NOINC R8 ;  /* 0x0000000008007343 */ /* 0x00cfea0003c00000 */
.L_x_252:
[----:B------:R-:W0:Y:S01]  /*0870*/  LDC.64 R8, c[0x0][0x3b0] ;  /* 0x0000ec00ff087b82 */ /* 0x000e220000000a00 */
[----:B------:R-:W1:Y:S01]  /*0880*/  LDCU.64 UR4, c[0x4][0x178] ;  /* 0x01002f00ff0477ac */ /* 0x000e620008000a00 */
[----:B0-----:R-:W2:Y:S04]  /*0890*/  LDG.E R10, desc[UR36][R8.64] ;  /* 0x00000024080a7981 */ /* 0x001ea8000c1e1900 */
[----:B------:R-:W2:Y:S04]  /*08a0*/  LDG.E R11, desc[UR36][R8.64+0x4] ;  /* 0x00000424080b7981 */ /* 0x000ea8000c1e1900 */
[----:B------:R-:W3:Y:S01]  /*08b0*/  LDG.E R0, desc[UR36][R8.64+0x8] ;  /* 0x0000082408007981 */ /* 0x000ee2000c1e1900 */
[----:B------:R-:W0:Y:S01]  /*08c0*/  LDC.64 R18, c[0x4][R18] ;  /* 0x0100000012127b82 */ /* 0x000e220000000a00 */
[----:B-1----:R-:W-:-:S02]  /*08d0*/  IMAD.U32 R4, RZ, RZ, UR4 ;  /* 0x00000004ff047e24 */ /* 0x002fc4000f8e00ff */
[----:B------:R-:W-:Y:S02]  /*08e0*/  IMAD.U32 R5, RZ, RZ, UR5 ;  /* 0x00000005ff057e24 */ /* 0x000fe4000f8e00ff */
[----:B------:R-:W-:Y:S02]  /*08f0*/  IMAD.MOV.U32 R6, RZ, RZ, R32 ;  /* 0x000000ffff067224 */ /* 0x000fe400078e0020 */
[----:B------:R-:W-:Y:S01]  /*0900*/  IMAD.MOV.U32 R7, RZ, RZ, R2 ;  /* 0x000000ffff077224 */ /* 0x000fe200078e0002 */
[----:B--2---:R1:W-:Y:S04]  /*0910*/  STL.64 [R1], R10 ;  /* 0x0000000a01007387 */ /* 0x0043e80000100a00 */
[----:B0--3--:R1:W-:Y:S02]  /*0920*/  STL [R1+0x8], R0 ;  /* 0x0000080001007387 */ /* 0x0093e40000100800 */
[----:B------:R-:W-:-:S07]  /*0930*/  LEPC R20, `(.L_x_250) ;  /* 0x000000001014794e */ /* 0x000fce0000000000 */
[----:B-1----:R-:W-:Y:S05]  /*0940*/  CALL.ABS.NOINC R18 ;  /* 0x0000000012007343 */ /* 0x002fea0003c00000 */
.L_x_250:
[----:B------:R-:W-:Y:S05]  /*0950*/  BSYNC.RECONVERGENT B6 ;  /* 0x0000000000067941 */ /* 0x000fea0003800200 */
.L_x_249:
[----:B------:R-:W0:Y:S01]  /*0960*/  LDCU UR4, c[0x0][0x380] ;  /* 0x00007000ff0477ac */ /* 0x000e220008000800 */
[----:B------:R-:W-:Y:S01]  /*0970*/  BSSY B11, `(.L_x_253) ;  /* 0x00003420000b7945 */ /* 0x000fe20003800000 */
[----:B0-----:R-:W-:-:S13]  /*0980*/  ISETP.GE.AND P0, PT, R39, UR4, PT ;  /* 0x0000000427007c0c */ /* 0x001fda000bf06270 */
[----:B------:R-:W-:Y:S05]  /*0990*/  @P0 BRA `(.L_x_254) ;  /* 0x0000003000fc0947 */ /* 0x000fea0003800000 */
[----:B------:R-:W0:Y:S01]  /*09a0*/  LDC.64 R26, c[0x0][0x398] ;  /* 0x0000e600ff1a7b82 */ /* 0x000e220000000a00 */
[----:B------:R-:W-:Y:S01]  /*09b0*/  IMAD.MOV.U32 R36, RZ, RZ, RZ ;  /* 0x000000ffff247224 */ /* 0x000fe200078e00ff */
[----:B------:R-:W-:Y:S01]  /*09c0*/  MOV R37, R39 ;  /* 0x0000002700257202 */ /* 0x000fe20000000f00 */
[----:B------:R-:W-:-:S05]  /*09d0*/  IMAD.MOV.U32 R30, RZ, RZ, 0x1 ;  /* 0x00000001ff1e7424 */ /* 0x000fca00078e00ff */
[----:B------:R-:W1:Y:S01]  /*09e0*/  LDC R35, c[0x0][0x38c] ;  /* 0x0000e300ff237b82 */ /* 0x000e620000000800 */
[----:B0-----:R-:W-:-:S05]  /*09f0*/  IADD3 R26, P0, PT, R26, 0x8, RZ ;  /* 0x000000081a1a7810 */ /* 0x001fca0007f1e0ff */
[----:B------:R-:W-:Y:S02]  /*0a00*/  IMAD.X R27, RZ, RZ, R27, P0 ;  /* 0x000000ffff1b7224 */ /* 0x000fe400000e061b */
[----:B-1----:R-:W-:-:S07]  /*0a10*/  VIADD R35, R35, 0xffffffff ;  /* 0xffffffff23237836 */ /* 0x002fce0000000000 */
.L_x_334:
[----:B0-----:R0:W-:Y:S01]  /*0a20*/  ST.E desc[UR36][R16.64], R37 ;  /* 0x0000002510007985 */ /* 0x0011e2000c101924 */
[----:B------:R-:W-:Y:S05]  /*0a30*/  YIELD ;  /* 0x0000000000007946 */ /* 0x000fea0003800000 */
[----:B------:R-:W-:Y:S01]  /*0a40*/  BSSY.RECONVERGENT B10, `(.L_x_255) ;  /* 0x00003200000a7945 */ /* 0x000fe20003800200 */
[----:B------:R-:W-:-:S07]  /*0a50*/  IMAD.MOV.U32 R9, RZ, RZ, R30 ;  /* 0x000000ffff097224 */ /* 0x000fce00078e001e */
.L_x_331:
[----:B------:R-:W-:Y:S01]  /*0a60*/  BSSY.RECONVERGENT B9, `(.L_x_256) ;  /* 0x00002b3000097945 */ /* 0x000fe20003800200 */
.L_x_316:
[----:B-12---:R-:W-:-:S05]  /*0a70*/  IMAD.WIDE R22, R9, 0x4, R24 ;  /* 0x0000000409167825 */ /* 0x006fca00078e0218 */
[----:B------:R-:W2:Y:S01]  /*0a80*/  LD.E R0, desc[UR36][R22.64] ;  /* 0x0000002416007980 */ /* 0x000ea2000c101900 */
[----:B------:R-:W-:Y:S01]  /*0a90*/  BSSY.RELIABLE B6, `(.L_x_257) ;  /* 0x00002a5000067945 */ /* 0x000fe20003800100 */
[----:B------:R-:W-:Y:S01]  /*0aa0*/  IMAD.MOV.U32 R30, RZ, RZ, R9 ;  /* 0x000000ffff1e7224 */ /* 0x000fe200078e0009 */
[----:B--2---:R-:W-:-:S13]  /*0ab0*/  ISETP.NE.AND P0, PT, R0, RZ, PT ;  /* 0x000000ff0000720c */ /* 0x004fda0003f05270 */
[----:B---3--:R-:W-:Y:S05]  /*0ac0*/  @!P0 BRA `(.L_x_258) ;  /* 0x00000000001c8947 */ /* 0x008fea0003800000 */
[----:B------:R-:W-:Y:S01]  /*0ad0*/  ISETP.NE.AND P0, PT, R38, RZ, PT ;  /* 0x000000ff2600720c */ /* 0x000fe20003f05270 */
[----:B------:R-:W-:-:S12]  /*0ae0*/  BSSY.RECONVERGENT B0, `(.L_x_259) ;  /* 0x0000004000007945 */ /* 0x000fd80003800200 */
[----:B------:R-:W-:Y:S05]  /*0af0*/  @P0 BRA `(.L_x_260) ;  /* 0x0000000000080947 */ /* 0x000fea0003800000 */
[----:B------:R-:W-:-:S05]  /*0b00*/  VIADD R0, R0, 0xffffffff ;  /* 0xffffffff00007836 */ /* 0x000fca0000000000 */
[----:B------:R1:W-:Y:S02]  /*0b10*/  ST.E desc[UR36][R22.64], R0 ;  /* 0x0000000016007985 */ /* 0x0003e4000c101924 */
.L_x_260:
[----:B------:R-:W-:Y:S05]  /*0b20*/  BSYNC.RECONVERGENT B0 ;  /* 0x0000000000007941 */ /* 0x000fea0003800200 */
.L_x_259:
[----:B------:R-:W-:Y:S05]  /*0b30*/  BRA `(.L_x_261) ;  /* 0x0000002800687947 */ /* 0x000fea0003800000 */
.L_x_258:
[----:B------:R-:W1:Y:S02]  /*0b40*/  LDC.64 R6, c[0x0][0x3a0] ;  /* 0x0000e800ff067b82 */ /* 0x000e640000000a00 */
[----:B-1----:R-:W-:-:S05]  /*0b50*/  IMAD.WIDE R6, R9, 0x4, R6 ;  /* 0x0000000409067825 */ /* 0x002fca00078e0206 */
[----:B------:R-:W2:Y:S04]  /*0b60*/  LDG.E R41, desc[UR36][R6.64+-0x4] ;  /* 0xfffffc2406297981 */ /* 0x000ea8000c1e1900 */
[----:B------:R-:W2:Y:S01]  /*0b70*/  LDG.E R40, desc[UR36][R6.64] ;  /* 0x0000002406287981 */ /* 0x000ea2000c1e1900 */
[----:B------:R-:W-:-:S04]  /*0b80*/  MOV R0, 0x1a0 ;  /* 0x000001a000007802 */ /* 0x000fc80000000f00 */
[----:B------:R1:W3:Y:S01]  /*0b90*/  LDC.64 R8, c[0x4][R0] ;  /* 0x0100000000087b82 */ /* 0x0002e20000000a00 */
[----:B--2---:R-:W-:-:S04]  /*0ba0*/  IMAD.IADD R31, R40, 0x1, -R41 ;  /* 0x00000001281f7824 */ /* 0x004fc800078e0a29 */
[----:B------:R-:W-:-:S04]  /*0bb0*/  IMAD.WIDE R18, R31, 0x4, RZ ;  /* 0x000000041f127825 */ /* 0x000fc800078e02ff */
[----:B------:R-:W-:Y:S01]  /*0bc0*/  IMAD.MOV.U32 R4, RZ, RZ, R18 ;  /* 0x000000ffff047224 */ /* 0x000fe200078e0012 */
[----:B-1-3--:R-:W-:-:S07]  /*0bd0*/  MOV R5, R19 ;  /* 0x0000001300057202 */ /* 0x00afce0000000f00 */
[----:B------:R-:W-:-:S07]  /*0be0*/  LEPC R20, `(.L_x_262) ;  /* 0x000000001014794e */ /* 0x000fce0000000000 */
[----:B0-----:R-:W-:Y:S05]  /*0bf0*/  CALL.ABS.NOINC R8 ;  /* 0x0000000008007343 */ /* 0x001fea0003c00000 */
.L_x_262:
[----:B------:R-:W-:Y:S01]  /*0c00*/  ISETP.GE.AND P0, PT, R31, 0x1, PT ;  /* 0x000000011f00780c */ /* 0x000fe20003f06270 */
[----:B------:R-:W-:Y:S01]  /*0c10*/  BSSY.RECONVERGENT B0, `(.L_x_263) ;  /* 0x0000032000007945 */ /* 0x000fe20003800200 */
[----:B------:R-:W-:Y:S02]  /*0c20*/  IMAD.MOV.U32 R28, RZ, RZ, R4 ;  /* 0x000000ffff1c7224 */ /* 0x000fe400078e0004 */
[----:B------:R-:W-:Y:S01]  /*0c30*/  IMAD.MOV.U32 R29, RZ, RZ, R5 ;  /* 0x000000ffff1d7224 */ /* 0x000fe200078e0005 */
[----:B------:R-:W-:-:S08]  /*0c40*/  P2R R33, PR, RZ, 0x1 ;  /* 0x00000001ff217803 */ /* 0x000fd00000000000 */
[----:B------:R-:W-:Y:S05]  /*0c50*/  @!P0 BRA `(.L_x_264) ;  /* 0x0000000000b48947 */ /* 0x000fea0003800000 */
[----:B------:R-:W-:Y:S01]  /*0c60*/  IMAD.IADD R0, R41, 0x1, -R40 ;  /* 0x0000000129007824 */ /* 0x000fe200078e0a28 */
[----:B------:R-:W-:Y:S01]  /*0c70*/  LOP3.LUT R8, R31, 0x3, RZ, 0xc0, !PT ;  /* 0x000000031f087812 */ /* 0x000fe200078ec0ff */
[----:B------:R-:W-:Y:S03]  /*0c80*/  BSSY.RECONVERGENT B1, `(.L_x_265) ;  /* 0x000001b000017945 */ /* 0x000fe60003800200 */
[----:B------:R-:W-:Y:S01]  /*0c90*/  ISETP.GT.U32.AND P0, PT, R0, -0x4, PT ;  /* 0xfffffffc0000780c */ /* 0x000fe20003f04070 */
[----:B------:R-:W-:Y:S01]  /*0ca0*/  IMAD.MOV.U32 R0, RZ, RZ, RZ ;  /* 0x000000ffff007224 */ /* 0x000fe200078e00ff */
[----:B------:R-:W-:-:S11]  /*0cb0*/  ISETP.NE.AND P1, PT, R8, RZ, PT ;  /* 0x000000ff0800720c */ /* 0x000fd60003f25270 */
[----:B------:R-:W-:Y:S05]  /*0cc0*/  @P0 BRA `(.L_x_266) ;  /* 0x0000000000580947 */ /* 0x000fea0003800000 */
[----:B------:R-:W-:Y:S01]  /*0cd0*/  IADD3 R10, P0, PT, R28, 0x8, RZ ;  /* 0x000000081c0a7810 */ /* 0x000fe20007f1e0ff */
[----:B------:R-:W-:Y:S01]  /*0ce0*/  IMAD.MOV.U32 R9, RZ, RZ, R41 ;  /* 0x000000ffff097224 */ /* 0x000fe200078e0029 */
[----:B------:R-:W-:-:S03]  /*0cf0*/  LOP3.LUT R0, R31, 0x7ffffffc, RZ, 0xc0, !PT ;  /* 0x7ffffffc1f007812 */ /* 0x000fc600078ec0ff */
[----:B------:R-:W-:Y:S02]  /*0d00*/  IMAD.X R43, RZ, RZ, R29, P0 ;  /* 0x000000ffff2b7224 */ /* 0x000fe400000e061d */
[----:B------:R-:W-:-:S07]  /*0d10*/  IMAD.MOV R3, RZ, RZ, -R0 ;  /* 0x000000ffff037224 */ /* 0x000fce00078e0a00 */
.L_x_267:
[----:B------:R-:W-:-:S05]  /*0d20*/  IMAD.WIDE R4, R9, 0x4, R26 ;  /* 0x0000000409047825 */ /* 0x000fca00078e021a */
[----:B0-----:R-:W2:Y:S01]  /*0d30*/  LDG.E R11, desc[UR36][R4.64+-0x8] ;  /* 0xfffff824040b7981 */ /* 0x001ea2000c1e1900 */
[----:B------:R-:W-:Y:S01]  /*0d40*/  MOV R6, R10 ;  /* 0x0000000a00067202 */ /* 0x000fe20000000f00 */
[----:B------:R-:W-:-:S05]  /*0d50*/  IMAD.MOV.U32 R7, RZ, RZ, R43 ;  /* 0x000000ffff077224 */ /* 0x000fca00078e002b */
[----:B--2---:R0:W-:Y:S04]  /*0d60*/  ST.E desc[UR36][R6.64+-0x8], R11 ;  /* 0xfffff80b06007985 */ /* 0x0041e8000c101924 */
[----:B------:R-:W2:Y:S04]  /*0d70*/  LDG.E R13, desc[UR36][R4.64+-0x4] ;  /* 0xfffffc24040d7981 */ /* 0x000ea8000c1e1900 */
[----:B--2---:R0:W-:Y:S04]  /*0d80*/  ST.E desc[UR36][R6.64+-0x4], R13 ;  /* 0xfffffc0d06007985 */ /* 0x0041e8000c101924 */
[----:B------:R-:W2:Y:S04]  /*0d90*/  LDG.E R15, desc[UR36][R4.64] ;  /* 0x00000024040f7981 */ /* 0x000ea8000c1e1900 */
[----:B--2---:R0:W-:Y:S04]  /*0da0*/  ST.E desc[UR36][R6.64], R15 ;  /* 0x0000000f06007985 */ /* 0x0041e8000c101924 */
[----:B------:R-:W2:Y:S01]  /*0db0*/  LDG.E R21, desc[UR36][R4.64+0x4] ;  /* 0x0000042404157981 */ /* 0x000ea2000c1e1900 */
[----:B------:R-:W-:Y:S01]  /*0dc0*/  VIADD R3, R3, 0x4 ;  /* 0x0000000403037836 */ /* 0x000fe20000000000 */
[----:B------:R-:W-:Y:S01]  /*0dd0*/  IADD3 R10, P2, PT, R6, 0x10, RZ ;  /* 0x00000010060a7810 */ /* 0x000fe20007f5e0ff */
[----:B------:R-:W-:-:S03]  /*0de0*/  VIADD R9, R9, 0x4 ;  /* 0x0000000409097836 */ /* 0x000fc60000000000 */
[----:B------:R-:W-:Y:S01]  /*0df0*/  ISETP.NE.AND P0, PT, R3, RZ, PT ;  /* 0x000000ff0300720c */ /* 0x000fe20003f05270 */
[----:B------:R-:W-:Y:S01]  /*0e00*/  IMAD.X R43, RZ, RZ, R7, P2 ;  /* 0x000000ffff2b7224 */ /* 0x000fe200010e0607 */
[----:B--2---:R0:W-:Y:S11]  /*0e10*/  ST.E desc[UR36][R6.64+0x4], R21 ;  /* 0x0000041506007985 */ /* 0x0041f6000c101924 */
[----:B------:R-:W-:Y:S05]  /*0e20*/  @P0 BRA `(.L_x_267) ;  /* 0xfffffffc00bc0947 */ /* 0x000fea000383ffff */
.L_x_266:
[----:B------:R-:W-:Y:S05]  /*0e30*/  BSYNC.RECONVERGENT B1 ;  /* 0x0000000000017941 */ /* 0x000fea0003800200 */
.L_x_265:
[----:B------:R-:W-:Y:S05]  /*0e40*/  @!P1 BRA `(.L_x_264) ;  /* 0x0000000000389947 */ /* 0x000fea0003800000 */
[----:B------:R-:W1:Y:S01]  /*0e50*/  LDC.64 R4, c[0x0][0x398] ;  /* 0x0000e600ff047b82 */ /* 0x000e620000000a00 */
[----:B------:R-:W-:-:S04]  /*0e60*/  IMAD.IADD R3, R41, 0x1, R0 ;  /* 0x0000000129037824 */ /* 0x000fc800078e0200 */
[----:B-1----:R-:W-:-:S05]  /*0e70*/  IMAD.WIDE R4, R3, 0x4, R4 ;  /* 0x0000000403047825 */ /* 0x002fca00078e0204 */
[----:B------:R-:W2:Y:S01]  /*0e80*/  LDG.E R3, desc[UR36][R4.64] ;  /* 0x0000002404037981 */ /* 0x000ea2000c1e1900 */
[----:B0-----:R-:W-:Y:S01]  /*0e90*/  IMAD.WIDE.U32 R6, R0, 0x4, R28 ;  /* 0x0000000400067825 */ /* 0x001fe200078e001c */
[----:B------:R-:W-:-:S04]  /*0ea0*/  ISETP.NE.AND P0, PT, R8, 0x1, PT ;  /* 0x000000010800780c */ /* 0x000fc80003f05270 */
[----:B--2---:R1:W-:Y:S09]  /*0eb0*/  ST.E desc[UR36][R6.64], R3 ;  /* 0x0000000306007985 */ /* 0x0043f2000c101924 */
[----:B------:R-:W-:Y:S05]  /*0ec0*/  @!P0 BRA `(.L_x_264) ;  /* 0x0000000000188947 */ /* 0x000fea0003800000 */
[----:B-1----:R-:W2:Y:S01]  /*0ed0*/  LDG.E R3, desc[UR36][R4.64+0x4] ;  /* 0x0000042404037981 */ /* 0x002ea2000c1e1900 */
[----:B------:R-:W-:-:S03]  /*0ee0*/  ISETP.NE.AND P0, PT, R8, 0x2, PT ;  /* 0x000000020800780c */ /* 0x000fc60003f05270 */
[----:B--2---:R2:W-:Y:S10]  /*0ef0*/  ST.E desc[UR36][R6.64+0x4], R3 ;  /* 0x0000040306007985 */ /* 0x0045f4000c101924 */
[----:B------:R-:W-:Y:S05]  /*0f00*/  @!P0 BRA `(.L_x_264) ;  /* 0x0000000000088947 */ /* 0x000fea0003800000 */
[----:B------:R-:W3:Y:S04]  /*0f10*/  LDG.E R5, desc[UR36][R4.64+0x8] ;  /* 0x0000082404057981 */ /* 0x000ee8000c1e1900 */
[----:B---3--:R3:W-:Y:S02]  /*0f20*/  ST.E desc[UR36][R6.64+0x8], R5 ;  /* 0x0000080506007985 */ /* 0x0087e4000c101924 */
.L_x_264:
[----:B------:R-:W-:Y:S05]  /*0f30*/  BSYNC.RECONVERGENT B0 ;  /* 0x0000000000007941 */ /* 0x000fea0003800200 */
.L_x_263:
[----:B0123--:R-:W-:Y:S01]  /*0f40*/  MOV R6, 0x1a0 ;  /* 0x000001a000067802 */ /* 0x00ffe20000000f00 */
[----:B------:R-:W-:Y:S02]  /*0f50*/  IMAD.MOV.U32 R4, RZ, RZ, R18 ;  /* 0x000000ffff047224 */ /* 0x000fe400078e0012 */
[----:B------:R-:W-:-:S03]  /*0f60*/  IMAD.MOV.U32 R5, RZ, RZ, R19 ;  /* 0x000000ffff057224 */ /* 0x000fc600078e0013 */
[----:B------:R-:W0:Y:S04]  /*0f70*/  LDC.64 R6, c[0x4][R6] ;  /* 0x0100000006067b82 */ /* 0x000e280000000a00 */
[----:B------:R-:W-:-:S07]  /*0f80*/  LEPC R20, `(.L_x_268) ;  /* 0x000000001014794e */ /* 0x000fce0000000000 */
[----:B0-----:R-:W-:Y:S05]  /*0f90*/  CALL.ABS.NOINC R6 ;  /* 0x0000000006007343 */ /* 0x001fea0003c00000 */
.L_x_268:
[----:B------:R-:W-:Y:S01]  /*0fa0*/  MOV R8, 0x190 ;  /* 0x0000019000087802 */ /* 0x000fe20000000f00 */
[----:B------:R0:W-:Y:S01]  /*0fb0*/  STL.64 [R1], R30 ;  /* 0x0000001e01007387 */ /* 0x0001e20000100a00 */
[----:B------:R-:W1:Y:S01]  /*0fc0*/  LDCU.64 UR4, c[0x4][0x180] ;  /* 0x01003000ff0477ac */ /* 0x000e620008000a00 */
[----:B------:R-:W-:Y:S01]  /*0fd0*/  MOV R18, R4 ;  /* 0x0000000400127202 */ /* 0x000fe20000000f00 */
[----:B------:R-:W-:Y:S02]  /*0fe0*/  IMAD.MOV.U32 R19, RZ, RZ, R5 ;  /* 0x000000ffff137224 */ /* 0x000fe400078e0005 */
[----:B------:R-:W2:Y:S01]  /*0ff0*/  LDC.64 R8, c[0x4][R8] ;  /* 0x0100000008087b82 */ /* 0x000ea20000000a00 */
[----:B------:R-:W-:Y:S02]  /*1000*/  IMAD.MOV.U32 R6, RZ, RZ, R32 ;  /* 0x000000ffff067224 */ /* 0x000fe400078e0020 */
[----:B------:R-:W-:Y:S02]  /*1010*/  IMAD.MOV.U32 R7, RZ, RZ, R2 ;  /* 0x000000ffff077224 */ /* 0x000fe400078e0002 */
[----:B-1----:R-:W-:-:S02]  /*1020*/  IMAD.U32 R4, RZ, RZ, UR4 ;  /* 0x00000004ff047e24 */ /* 0x002fc4000f8e00ff */
[----:B0-----:R-:W-:-:S07]  /*1030*/  IMAD.U32 R5, RZ, RZ, UR5 ;  /* 0x00000005ff057e24 */ /* 0x001fce000f8e00ff */
[----:B------:R-:W-:-:S07]  /*1040*/  LEPC R20, `(.L_x_269) ;  /* 0x000000001014794e */ /* 0x000fce0000000000 */
[----:B--2---:R-:W-:Y:S05]  /*1050*/  CALL.ABS.NOINC R8 ;  /* 0x0000000008007343 */ /* 0x004fea0003c00000 */
.L_x_269:
[----:B------:R-:W-:Y:S01]  /*1060*/  ISETP.NE.AND P6, PT, R33, RZ, PT ;  /* 0x000000ff2100720c */ /* 0x000fe20003fc5270 */
[----:B------:R-:W-:-:S12]  /*1070*/  BSSY.RECONVERGENT B7, `(.L_x_270) ;  /* 0x0000174000077945 */ /* 0x000fd80003800200 */
[----:B------:R-:W-:Y:S05]  /*1080*/  @!P6 BRA `(.L_x_271) ;  /* 0x0000001400c8e947 */ /* 0x000fea0003800000 */
[----:B------:R-:W-:Y:S01]  /*1090*/  IMAD.IADD R0, R41, 0x1, -R40 ;  /* 0x0000000129007824 */ /* 0x000fe200078e0a28 */
[----:B------:R-:W-:Y:S01]  /*10a0*/  BSSY.RECONVERGENT B8, `(.L_x_272) ;  /* 0x000005b000087945 */ /* 0x000fe20003800200 */
[----:B------:R-:W-:Y:S01]  /*10b0*/  LOP3.LUT R42, R31, 0x3, RZ, 0xc0, !PT ;  /* 0x000000031f2a7812 */ /* 0x000fe200078ec0ff */
[----:B------:R-:W-:Y:S02]  /*10c0*/  IMAD.MOV.U32 R43, RZ, RZ, RZ ;  /* 0x000000ffff2b7224 */ /* 0x000fe400078e00ff */
[----:B------:R-:W-:-:S13]  /*10d0*/  ISETP.GT.U32.AND P0, PT, R0, -0x4, PT ;  /* 0xfffffffc0000780c */ /* 0x000fda0003f04070 */
[----:B------:R-:W-:Y:S05]  /*10e0*/  @P0 BRA `(.L_x_273) ;  /* 0x0000000400580947 */ /* 0x000fea0003800000 */
[----:B------:R-:W-:Y:S01]  /*10f0*/  HFMA2 R33, -RZ, RZ, 0, 0 ;  /* 0x00000000ff217431 */ /* 0x000fe200000001ff */
[----:B------:R-:W-:-:S07]  /*1100*/  LOP3.LUT R43, R31, 0x7ffffffc, RZ, 0xc0, !PT ;  /* 0x7ffffffc1f2b7812 */ /* 0x000fce00078ec0ff */
.L_x_278:
[C---:B------:R-:W-:Y:S01]  /*1110*/  IMAD.WIDE.U32 R46, R33.reuse, 0x4, R28 ;  /* 0x00000004212e7825 */ /* 0x040fe200078e001c */
[----:B------:R-:W0:Y:S03]  /*1120*/  LDC.64 R6, c[0x0][0x3b0] ;  /* 0x0000ec00ff067b82 */ /* 0x000e260000000a00 */
[----:B------:R-:W-:Y:S01]  /*1130*/  IMAD.WIDE.U32 R44, R33, 0x4, R18 ;  /* 0x00000004212c7825 */ /* 0x000fe200078e0012 */
[----:B------:R-:W2:Y:S01]  /*1140*/  LD.E R5, desc[UR36][R46.64] ;  /* 0x000000242e057980 */ /* 0x000ea2000c101900 */
[----:B------:R-:W-:Y:S01]  /*1150*/  MOV R34, 0x190 ;  /* 0x0000019000227802 */ /* 0x000fe20000000f00 */
[----:B------:R-:W1:Y:S01]  /*1160*/  LDCU.64 UR4, c[0x4][0x188] ;  /* 0x01003100ff0477ac */ /* 0x000e620008000a00 */
[----:B--2---:R-:W-:-:S06]  /*1170*/  IMAD.WIDE R4, R5, 0x4, R16 ;  /* 0x0000000405047825 */ /* 0x004fcc00078e0210 */
[----:B------:R-:W0:Y:S02]  /*1180*/  LD.E R5, desc[UR36][R4.64] ;  /* 0x0000002404057980 */ /* 0x000e24000c101900 */
[----:B0-----:R-:W-:-:S05]  /*1190*/  IMAD.WIDE R6, R5, 0x4, R6 ;  /* 0x0000000405067825 */ /* 0x001fca00078e0206 */
[----:B------:R-:W2:Y:S04]  /*11a0*/  LDG.E R9, desc[UR36][R6.64] ;  /* 0x0000002406097981 */ /* 0x000ea8000c1e1900 */
[----:B--2---:R0:W-:Y:S04]  /*11b0*/  ST.E desc[UR36][R44.64], R9 ;  /* 0x000000092c007985 */ /* 0x0041e8000c101924 */
[----:B------:R-:W2:Y:S02]  /*11c0*/  LD.E R13, desc[UR36][R46.64] ;  /* 0x000000242e0d7980 */ /* 0x000ea4000c101900 */
[----:B--2---:R-:W-:-:S05]  /*11d0*/  IMAD.WIDE R12, R13, 0x4, R16 ;  /* 0x000000040d0c7825 */ /* 0x004fca00078e0210 */
[----:B------:R-:W2:Y:S01]  /*11e0*/  LD.E R8, desc[UR36][R12.64] ;  /* 0x000000240c087980 */ /* 0x000ea2000c101900 */
[----:B------:R0:W3:Y:S01]  /*11f0*/  LDC.64 R10, c[0x4][R34] ;  /* 0x01000000220a7b82 */ /* 0x0000e20000000a00 */
[----:B------:R-:W-:Y:S02]  /*1200*/  VIADD R33, R33, 0x4 ;  /* 0x0000000421217836 */ /* 0x000fe40000000000 */
[----:B-1----:R-:W-:Y:S02]  /*1210*/  IMAD.U32 R4, RZ, RZ, UR4 ;  /* 0x00000004ff047e24 */ /* 0x002fe4000f8e00ff */
[----:B------:R-:W-:Y:S01]  /*1220*/  IMAD.U32 R5, RZ, RZ, UR5 ;  /* 0x00000005ff057e24 */ /* 0x000fe2000f8e00ff */
[----:B------:R-:W-:Y:S01]  /*1230*/  ISETP.NE.AND P0, PT, R33, R43, PT ;  /* 0x0000002b2100720c */ /* 0x000fe20003f05270 */
[----:B------:R-:W-:Y:S02]  /*1240*/  IMAD.MOV.U32 R6, RZ, RZ, R32 ;  /* 0x000000ffff067224 */ /* 0x000fe400078e0020 */
[----:B------:R-:W-:Y:S01]  /*1250*/  IMAD.MOV.U32 R7, RZ, RZ, R2 ;  /* 0x000000ffff077224 */ /* 0x000fe200078e0002 */
[----:B------:R-:W-:Y:S01]  /*1260*/  P2R R0, PR, RZ, 0x1 ;  /* 0x00000001ff007803 */ /* 0x000fe20000000000 */
[----:B--23--:R0:W-:Y:S08]  /*1270*/  STL.64 [R1], R8 ;  /* 0x0000000801007387 */ /* 0x00c1f00000100a00 */
[----:B------:R-:W-:-:S07]  /*1280*/  LEPC R20, `(.L_x_274) ;  /* 0x000000001014794e */ /* 0x000fce0000000000 */
[----:B0-----:R-:W-:Y:S05]  /*1290*/  CALL.ABS.NOINC R10 ;  /* 0x000000000a007343 */ /* 0x001fea0003c00000 */
.L_x_274:
[----:B------:R-:W2:Y:S01]  /*12a0*/  LD.E R7, desc[UR36][R46.64+0x4] ;  /* 0x000004242e077980 */ /* 0x000ea2000c101900 */
[----:B------:R-:W0:Y:S01]  /*12b0*/  LDC.64 R4, c[0x0][0x3b0] ;  /* 0x0000ec00ff047b82 */ /* 0x000e220000000a00 */
        /* <DEDUP_REMOVED lines=10> */
[----:B-1----:R-:W-:Y:S01]  /*1360*/  IMAD.U32 R4, RZ, RZ, UR4 ;  /* 0x00000004ff047e24 */ /* 0x002fe2000f8e00ff */
[----:B------:R-:W-:Y:S01]  /*1370*/  MOV R6, R32 ;  /* 0x0000002000067202 */ /* 0x000fe20000000f00 */
[----:B------:R-:W-:Y:S02]  /*1380*/  IMAD.U32 R5, RZ, RZ, UR5 ;  /* 0x00000005ff057e24 */ /* 0x000fe4000f8e00ff */
[----:B------:R-:W-:Y:S01]  /*1390*/  IMAD.MOV.U32 R7, RZ, RZ, R2 ;  /* 0x000000ffff077224 */ /* 0x000fe200078e0002 */
[----:B--23--:R0:W-:Y:S06]  /*13a0*/  STL.64 [R1], R8 ;  /* 0x0000000801007387 */ /* 0x00c1ec0000100a00 */
[----:B------:R-:W-:-:S07]  /*13b0*/  LEPC R20, `(.L_x_275) ;  /* 0x000000001014794e */ /* 0x000fce0000000000 */
[----:B0-----:R-:W-:Y:S05]  /*13c0*/  CALL.ABS.NOINC R10 ;  /* 0x000000000a007343 */ /* 0x001fea0003c00000 */
.L_x_275:
        /* <DEDUP_REMOVED lines=12> */
[----:B-1----:R-:W-:Y:S02]  /*1490*/  IMAD.U32 R4, RZ, RZ, UR4 ;  /* 0x00000004ff047e24 */ /* 0x002fe4000f8e00ff */
[----:B------:R-:W-:Y:S02]  /*14a0*/  IMAD.U32 R5, RZ, RZ, UR5 ;  /* 0x00000005ff057e24 */ /* 0x000fe4000f8e00ff */
[----:B------:R-:W-:Y:S02]  /*14b0*/  IMAD.MOV.U32 R6, RZ, RZ, R32 ;  /* 0x000000ffff067224 */ /* 0x000fe400078e0020 */
[----:B------:R-:W-:Y:S01]  /*14c0*/  IMAD.MOV.U32 R7, RZ, RZ, R2 ;  /* 0x000000ffff077224 */ /* 0x000fe200078e0002 */
[----:B--23--:R0:W-:Y:S06]  /*14d0*/  STL.64 [R1], R8 ;  /* 0x0000000801007387 */ /* 0x00c1ec0000100a00 */
[----:B------:R-:W-:-:S07]  /*14e0*/  LEPC R20, `(.L_x_276) ;  /* 0x000000001014794e */ /* 0x000fce0000000000 */
[----:B0-----:R-:W-:Y:S05]  /*14f0*/  CALL.ABS.NOINC R10 ;  /* 0x000000000a007343 */ /* 0x001fea0003c00000 */
.L_x_276:
        /* <DEDUP_REMOVED lines=19> */
.L_x_277:
[----:B------:R-:W-:-:S13]  /*1630*/  ISETP.NE.AND P6, PT, R33, R43, PT ;  /* 0x0000002b2100720c */ /* 0x000fda0003fc5270 */
[----:B------:R-:W-:Y:S05]  /*1640*/  @P6 BRA `(.L_x_278) ;  /* 0xfffffff800b06947 */ /* 0x000fea000383ffff */
.L_x_273:
[----:B------:R-:W-:Y:S05]  /*1650*/  BSYNC.RECONVERGENT B8 ;  /* 0x0000000000087941 */ /* 0x000fea0003800200 */
.L_x_272:
[----:B------:R-:W-:Y:S01]  /*1660*/  ISETP.NE.AND P0, PT, R42, RZ, PT ;  /* 0x000000ff2a00720c */ /* 0x000fe20003f05270 */
[----:B------:R-:W-:-:S12]  /*1670*/  BSSY.RECONVERGENT B8, `(.L_x_279) ;  /* 0x0000042000087945 */ /* 0x000fd80003800200 */
[----:B------:R-:W-:Y:S05]  /*1680*/  @!P0 BRA `(.L_x_280) ;  /* 0x0000000400008947 */ /* 0x000fea0003800000 */
        /* <DEDUP_REMOVED lines=22> */
.L_x_281:
[----:B------:R-:W-:-:S13]  /*17f0*/  ISETP.NE.AND P0, PT, R42, 0x1, PT ;  /* 0x000000012a00780c */ /* 0x000fda0003f05270 */
[----:B------:R-:W-:Y:S05]  /*1800*/  @!P0 BRA `(.L_x_280) ;  /* 0x0000000000a08947 */ /* 0x000fea0003800000 */
        /* <DEDUP_REMOVED lines=19> */
.L_x_282:
        /* <DEDUP_REMOVED lines=21> */
.L_x_280:
[----:B------:R-:W-:Y:S05]  /*1a90*/  BSYNC.RECONVERGENT B8 ;  /* 0x0000000000087941 */ /* 0x000fea0003800200 */
.L_x_279:
[----:B------:R-:W-:Y:S01]  /*1aa0*/  LOP3.LUT R3, RZ, R41, RZ, 0x33, !PT ;  /* 0x00000029ff037212 */ /* 0x000fe200078e33ff */
[----:B------:R-:W-:Y:S01]  /*1ab0*/  IMAD.MOV.U32 R14, RZ, RZ, RZ ;  /* 0x000000ffff0e7224 */ /* 0x000fe200078e00ff */
[C---:B------:R-:W-:Y:S02]  /*1ac0*/  LOP3.LUT R5, R41.reuse, 0xf, RZ, 0x3c, !PT ;  /* 0x0000000f29057812 */ /* 0x040fe400078e3cff */
[----:B------:R-:W-:Y:S01]  /*1ad0*/  LOP3.LUT R7, R41, 0x7, RZ, 0x3c, !PT ;  /* 0x0000000729077812 */ /* 0x000fe200078e3cff */
[C---:B------:R-:W-:Y:S01]  /*1ae0*/  IMAD.IADD R0, R40.reuse, 0x1, R3 ;  /* 0x0000000128007824 */ /* 0x040fe200078e0203 */
[----:B------:R-:W-:Y:S01]  /*1af0*/  PRMT R15, RZ, 0x7610, R15 ;  /* 0x00007610ff0f7816 */ /* 0x000fe2000000000f */
[C-C-:B------:R-:W-:Y:S01]  /*1b00*/  IMAD.IADD R3, R40.reuse, 0x1, R5.reuse ;  /* 0x0000000128037824 */ /* 0x140fe200078e0205 */
[C---:B------:R-:W-:Y:S01]  /*1b10*/  IADD3 R4, PT, PT, R40.reuse, R7, RZ ;  /* 0x0000000728047210 */ /* 0x040fe20007ffe0ff */
[----:B------:R-:W-:Y:S01]  /*1b20*/  VIADD R40, R40, 0xfffffffe ;  /* 0xfffffffe28287836 */ /* 0x000fe20000000000 */
[----:B------:R-:W-:-:S07]  /*1b30*/  PRMT R5, RZ, 0x7610, R5 ;  /* 0x00007610ff057816 */ /* 0x000fce0000000005 */
.L_x_292:
[----:B0-----:R-:W-:-:S05]  /*1b40*/  IMAD.WIDE.U32 R6, R14, 0x4, R18 ;  /* 0x000000040e067825 */ /* 0x001fca00078e0012 */
[----:B------:R0:W5:Y:S01]  /*1b50*/  LD.E R21, desc[UR36][R6.64] ;  /* 0x0000002406157980 */ /* 0x000162000c101900 */
[----:B------:R-:W-:Y:S01]  /*1b60*/  IMAD.MOV.U32 R13, RZ, RZ, R14 ;  /* 0x000000ffff0d7224 */ /* 0x000fe200078e000e */
[----:B------:R-:W-:Y:S01]  /*1b70*/  BSSY.RECONVERGENT B0, `(.L_x_283) ;  /* 0x00000b5000007945 */ /* 0x000fe20003800200 */
[----:B------:R-:W-:Y:S02]  /*1b80*/  VIADD R14, R14, 0x1 ;  /* 0x000000010e0e7836 */ /* 0x000fe40000000000 */
[----:B------:R-:W-:-:S03]  /*1b90*/  IMAD.MOV.U32 R11, RZ, RZ, R13 ;  /* 0x000000ffff0b7224 */ /* 0x000fc600078e000d */
[----:B------:R-:W-:-:S13]  /*1ba0*/  ISETP.GE.AND P0, PT, R14, R31, PT ;  /* 0x0000001f0e00720c */ /* 0x000fda0003f06270 */
[----:B0-----:R-:W-:Y:S05]  /*1bb0*/  @P0 BRA `(.L_x_284) ;  /* 0x0000000800c00947 */ /* 0x001fea0003800000 */
[--C-:B------:R-:W-:Y:S01]  /*1bc0*/  IADD3 R8, PT, PT, R40, -R41, -R13.reuse ;  /* 0x8000002928087210 */ /* 0x100fe20007ffe80d */
[----:B------:R-:W-:Y:S01]  /*1bd0*/  IMAD.IADD R20, R0, 0x1, -R13 ;  /* 0x0000000100147824 */ /* 0x000fe200078e0a0d */
[----:B------:R-:W-:Y:S01]  /*1be0*/  BSSY.RECONVERGENT B1, `(.L_x_285) ;  /* 0x0000051000017945 */ /* 0x000fe20003800200 */
[----:B------:R-:W-:Y:S01]  /*1bf0*/  IMAD.MOV.U32 R12, RZ, RZ, R14 ;  /* 0x000000ffff0c7224 */ /* 0x000fe200078e000e */
[----:B------:R-:W-:Y:S01]  /*1c00*/  ISETP.GE.U32.AND P1, PT, R8, 0xf, PT ;  /* 0x0000000f0800780c */ /* 0x000fe20003f26070 */
[----:B-----5:R-:W-:Y:S01]  /*1c10*/  IMAD.MOV.U32 R10, RZ, RZ, R21 ;  /* 0x000000ffff0a7224 */ /* 0x020fe200078e0015 */
[----:B------:R-:W-:Y:S02]  /*1c20*/  LOP3.LUT P0, RZ, R20, 0xf, RZ, 0xc0, !PT ;  /* 0x0000000f14ff7812 */ /* 0x000fe4000780c0ff */
[----:B------:R-:W-:-:S09]  /*1c30*/  MOV R11, R13 ;  /* 0x0000000d000b7202 */ /* 0x000fd20000000f00 */
[----:B------:R-:W-:Y:S05]  /*1c40*/  @!P1 BRA `(.L_x_286) ;  /* 0x0000000400289947 */ /* 0x000fea0003800000 */
[----:B------:R-:W-:Y:S01]  /*1c50*/  LOP3.LUT R20, R20, 0xfffffff0, RZ, 0xc0, !PT ;  /* 0xfffffff014147812 */ /* 0x000fe200078ec0ff */
[----:B------:R-:W-:Y:S02]  /*1c60*/  IMAD.MOV.U32 R33, RZ, RZ, RZ ;  /* 0x000000ffff217224 */ /* 0x000fe400078e00ff */
[----:B------:R-:W-:Y:S02]  /*1c70*/  IMAD.MOV.U32 R12, RZ, RZ, R14 ;  /* 0x000000ffff0c7224 */ /* 0x000fe400078e000e */
[----:B------:R-:W-:Y:S02]  /*1c80*/  IMAD.MOV.U32 R11, RZ, RZ, R13 ;  /* 0x000000ffff0b7224 */ /* 0x000fe400078e000d */
[----:B------:R-:W-:-:S07]  /*1c90*/  IMAD.MOV.U32 R10, RZ, RZ, R21 ;  /* 0x000000ffff0a7224 */ /* 0x000fce00078e0015 */
.L_x_287:
[----:B------:R-:W-:-:S05]  /*1ca0*/  IMAD.WIDE.U32 R8, R12, 0x4, R18 ;  /* 0x000000040c087825 */ /* 0x000fca00078e0012 */
[----:B------:R-:W2:Y:S04]  /*1cb0*/  LD.E R43, desc[UR36][R8.64] ;  /* 0x00000024082b7980 */ /* 0x000ea8000c101900 */
[----:B------:R-:W3:Y:S04]  /*1cc0*/  LD.E R45, desc[UR36][R8.64+0x4] ;  /* 0x00000424082d7980 */ /* 0x000ee8000c101900 */
[----:B------:R-:W4:Y:S04]  /*1cd0*/  LD.E R42, desc[UR36][R8.64+0x8] ;  /* 0x00000824082a7980 */ /* 0x000f28000c101900 */
[----:B------:R-:W5:Y:S04]  /*1ce0*/  LD.E R34, desc[UR36][R8.64+0xc] ;  /* 0x00000c2408227980 */ /* 0x000f68000c101900 */
[----:B------:R-:W5:Y:S01]  /*1cf0*/  LD.E R47, desc[UR36][R8.64+0x3c] ;  /* 0x00003c24082f7980 */ /* 0x000f62000c101900 */
[----:B--2---:R-:W-:-:S02]  /*1d00*/  ISETP.GE.AND P2, PT, R43, R10, PT ;  /* 0x0000000a2b00720c */ /* 0x004fc40003f46270 */
[----:B------:R-:W-:Y:S02]  /*1d10*/  VIMNMX R44, PT, PT, R43, R10, PT ;  /* 0x0000000a2b2c7248 */ /* 0x000fe40003fe0100 */
[----:B------:R-:W2:Y:S02]  /*1d20*/  LD.E R10, desc[UR36][R8.64+0x10] ;  /* 0x00001024080a7980 */ /* 0x000ea4000c101900 */
[----:B---3--:R-:W-:Y:S02]  /*1d30*/  VIMNMX R43, PT, PT, R44, R45, PT ;  /* 0x0000002d2c2b7248 */ /* 0x008fe40003fe0100 */
[----:B------:R-:W-:Y:S02]  /*1d40*/  ISETP.GE.AND P1, PT, R45, R44, PT ;  /* 0x0000002c2d00720c */ /* 0x000fe40003f26270 */
[----:B----4-:R-:W-:Y:S01]  /*1d50*/  VIMNMX R45, PT, PT, R43, R42, PT ;  /* 0x0000002a2b2d7248 */ /* 0x010fe20003fe0100 */
[----:B------:R-:W3:Y:S03]  /*1d60*/  LD.E R44, desc[UR36][R8.64+0x14] ;  /* 0x00001424082c7980 */ /* 0x000ee6000c101900 */
[----:B-----5:R-:W-:-:S02]  /*1d70*/  ISETP.GE.AND P3, PT, R34, R45, PT ;  /* 0x0000002d2200720c */ /* 0x020fc40003f66270 */
[----:B------:R-:W-:Y:S02]  /*1d80*/  VIMNMX R45, PT, PT, R45, R34, PT ;  /* 0x000000222d2d7248 */ /* 0x000fe40003fe0100 */
[----:B------:R-:W4:Y:S01]  /*1d90*/  LD.E R34, desc[UR36][R8.64+0x1c] ;  /* 0x00001c2408227980 */ /* 0x000f22000c101900 */
[----:B------:R-:W-:-:S03]  /*1da0*/  ISETP.GE.AND P4, PT, R42, R43, PT ;  /* 0x0000002b2a00720c */ /* 0x000fc60003f86270 */
[----:B------:R-:W5:Y:S01]  /*1db0*/  LD.E R42, desc[UR36][R8.64+0x20] ;  /* 0x00002024082a7980 */ /* 0x000f62000c101900 */
[----:B--2---:R-:W-:Y:S02]  /*1dc0*/  ISETP.GE.AND P6, PT, R10, R45, PT ;  /* 0x0000002d0a00720c */ /* 0x004fe40003fc6270 */
[----:B------:R-:W-:Y:S02]  /*1dd0*/  VIMNMX R45, PT, PT, R45, R10, PT ;  /* 0x0000000a2d2d7248 */ /* 0x000fe40003fe0100 */
[----:B------:R-:W2:Y:S02]  /*1de0*/  LD.E R10, desc[UR36][R8.64+0x18] ;  /* 0x00001824080a7980 */ /* 0x000ea4000c101900 */
[----:B---3--:R-:W-:Y:S02]  /*1df0*/  VIMNMX R43, PT, PT, R45, R44, PT ;  /* 0x0000002c2d2b7248 */ /* 0x008fe40003fe0100 */
[----:B------:R-:W-:Y:S02]  /*1e00*/  ISETP.GE.AND P5, PT, R44, R45, PT ;  /* 0x0000002d2c00720c */ /* 0x000fe40003fa6270 */
[C---:B------:R-:W-:Y:S01]  /*1e10*/  SEL R11, R12.reuse, R11, !P2 ;  /* 0x0000000b0c0b7207 */ /* 0x040fe20005000000 */
[C---:B------:R-:W-:Y:S01]  /*1e20*/  @!P1 VIADD R11, R12.reuse, 0x1 ;  /* 0x000000010c0b9836 */ /* 0x040fe20000000000 */
[----:B------:R-:W3:Y:S01]  /*1e30*/  LD.E R44, desc[UR36][R8.64+0x24] ;  /* 0x00002424082c7980 */ /* 0x000ee2000c101900 */
[----:B------:R-:W-:Y:S01]  /*1e40*/  @!P4 VIADD R11, R12, 0x2 ;  /* 0x000000020c0bc836 */ /* 0x000fe20000000000 */
[----:B--2---:R-:W-:-:S04]  /*1e50*/  VIMNMX R45, PT, PT, R43, R10, PT ;  /* 0x0000000a2b2d7248 */ /* 0x004fc80003fe0100 */
[----:B----4-:R-:W-:Y:S02]  /*1e60*/  ISETP.GE.AND P1, PT, R34, R45, PT ;  /* 0x0000002d2200720c */ /* 0x010fe40003f26270 */
[----:B------:R-:W-:Y:S02]  /*1e70*/  VIMNMX R45, PT, PT, R45, R34, PT ;  /* 0x000000222d2d7248 */ /* 0x000fe40003fe0100 */
[----:B------:R-:W2:Y:S02]  /*1e80*/  LD.E R34, desc[UR36][R8.64+0x2c] ;  /* 0x00002c2408227980 */ /* 0x000ea4000c101900 */
[----:B-----5:R-:W-:Y:S02]  /*1e90*/  ISETP.GE.AND P4, PT, R42, R45, PT ;  /* 0x0000002d2a00720c */ /* 0x020fe40003f86270 */
[----:B------:R-:W-:Y:S02]  /*1ea0*/  VIMNMX R45, PT, PT, R45, R42, PT ;  /* 0x0000002a2d2d7248 */ /* 0x000fe40003fe0100 */
[----:B------:R-:W4:Y:S01]  /*1eb0*/  LD.E R42, desc[UR36][R8.64+0x28] ;  /* 0x00002824082a7980 */ /* 0x000f22000c101900 */
[----:B------:R-:W-:-:S03]  /*1ec0*/  ISETP.GE.AND P2, PT, R10, R43, PT ;  /* 0x0000002b0a00720c */ /* 0x000fc60003f46270 */
[----:B------:R-:W5:Y:S01]  /*1ed0*/  LD.E R10, desc[UR36][R8.64+0x30] ;  /* 0x00003024080a7980 */ /* 0x000f62000c101900 */
[----:B---3--:R-:W-:Y:S02]  /*1ee0*/  VIMNMX R43, PT, PT, R45, R44, PT ;  /* 0x0000002c2d2b7248 */ /* 0x008fe40003fe0100 */
[C---:B------:R-:W-:Y:S01]  /*1ef0*/  @!P3 IADD3 R11, PT, PT, R12.reuse, 0x3, RZ ;  /* 0x000000030c0bb810 */ /* 0x040fe20007ffe0ff */
[----:B------:R-:W-:Y:S01]  /*1f00*/  @!P6 VIADD R11, R12, 0x4 ;  /* 0x000000040c0be836 */ /* 0x000fe20000000000 */
[----:B------:R-:W-:Y:S01]  /*1f10*/  ISETP.GE.AND P3, PT, R44, R45, PT ;  /* 0x0000002d2c00720c */ /* 0x000fe20003f66270 */
[----:B------:R-:W-:-:S04]  /*1f20*/  @!P5 VIADD R11, R12, 0x5 ;  /* 0x000000050c0bd836 */ /* 0x000fc80000000000 */
[----:B------:R-:W-:Y:S01]  /*1f30*/  @!P2 VIADD R11, R12, 0x6 ;  /* 0x000000060c0ba836 */ /* 0x000fe20000000000 */
[----:B----4-:R-:W-:Y:S02]  /*1f40*/  VIMNMX R45, PT, PT, R43, R42, PT ;  /* 0x0000002a2b2d7248 */ /* 0x010fe40003fe0100 */
[----:B------:R-:W-:Y:S02]  /*1f50*/  ISETP.GE.AND P6, PT, R42, R43, PT ;  /* 0x0000002b2a00720c */ /* 0x000fe40003fc6270 */
[----:B------:R-:W3:Y:S01]  /*1f60*/  LD.E R43, desc[UR36][R8.64+0x34] ;  /* 0x00003424082b7980 */ /* 0x000ee2000c101900 */
[----:B--2---:R-:W-:Y:S02]  /*1f70*/  ISETP.GE.AND P5, PT, R34, R45, PT ;  /* 0x0000002d2200720c */ /* 0x004fe40003fa6270 */
[----:B------:R-:W-:-:S04]  /*1f80*/  VIMNMX R45, PT, PT, R45, R34, PT ;  /* 0x000000222d2d7248 */ /* 0x000fc80003fe0100 */
[----:B-----5:R-:W-:Y:S02]  /*1f90*/  ISETP.GE.AND P2, PT, R10, R45, PT ;  /* 0x0000002d0a00720c */ /* 0x020fe40003f46270 */
[----:B------:R-:W-:Y:S02]  /*1fa0*/  VIMNMX R10, PT, PT, R45, R10, PT ;  /* 0x0000000a2d0a7248 */ /* 0x000fe40003fe0100 */
[----:B------:R-:W2:Y:S01]  /*1fb0*/  LD.E R45, desc[UR36][R8.64+0x38] ;  /* 0x00003824082d7980 */ /* 0x000ea2000c101900 */
[C---:B------:R-:W-:Y:S02]  /*1fc0*/  @!P1 VIADD R11, R12.reuse, 0x7 ;  /* 0x000000070c0b9836 */ /* 0x040fe40000000000 */
[C---:B------:R-:W-:Y:S02]  /*1fd0*/  @!P4 VIADD R11, R12.reuse, 0x8 ;  /* 0x000000080c0bc836 */ /* 0x040fe40000000000 */
[----:B------:R-:W-:Y:S02]  /*1fe0*/  @!P3 VIADD R11, R12, 0x9 ;  /* 0x000000090c0bb836 */ /* 0x000fe40000000000 */
[----:B------:R-:W-:-:S02]  /*1ff0*/  VIADD R33, R33, 0x10 ;  /* 0x0000001021217836 */ /* 0x000fc40000000000 */
[C---:B------:R-:W-:Y:S01]  /*2000*/  @!P6 VIADD R11, R12.reuse, 0xa ;  /* 0x0000000a0c0be836 */ /* 0x040fe20000000000 */
[C---:B------:R-:W-:Y:S01]  /*2010*/  @!P5 IADD3 R11, PT, PT, R12.reuse, 0xb, RZ ;  /* 0x0000000b0c0bd810 */ /* 0x040fe20007ffe0ff */
[----:B------:R-:W-:Y:S01]  /*2020*/  @!P2 VIADD R11, R12, 0xc ;  /* 0x0000000c0c0ba836 */ /* 0x000fe20000000000 */
[----:B---3--:R-:W-:Y:S02]  /*2030*/  ISETP.GE.AND P1, PT, R43, R10, PT ;  /* 0x0000000a2b00720c */ /* 0x008fe40003f26270 */
[----:B------:R-:W-:-:S04]  /*2040*/  VIMNMX R10, PT, PT, R10, R43, PT ;  /* 0x0000002b0a0a7248 */ /* 0x000fc80003fe0100 */
[----:B--2---:R-:W-:Y:S02]  /*2050*/  ISETP.GE.AND P3, PT, R45, R10, PT ;  /* 0x0000000a2d00720c */ /* 0x004fe40003f66270 */
[----:B------:R-:W-:-:S05]  /*2060*/  VIMNMX R10, PT, PT, R10, R45, PT ;  /* 0x0000002d0a0a7248 */ /* 0x000fca0003fe0100 */
[----:B------:R-:W-:Y:S01]  /*2070*/  @!P1 VIADD R11, R12, 0xd ;  /* 0x0000000d0c0b9836 */ /* 0x000fe20000000000 */
[----:B------:R-:W-:Y:S02]  /*2080*/  ISETP.NE.AND P1, PT, R33, R20, PT ;  /* 0x000000142100720c */ /* 0x000fe40003f25270 */
[----:B------:R-:W-:Y:S02]  /*2090*/  ISETP.GE.AND P4, PT, R47, R10, PT ;  /* 0x0000000a2f00720c */ /* 0x000fe40003f86270 */
[----:B------:R-:W-:Y:S01]  /*20a0*/  VIMNMX R10, PT, PT, R10, R47, PT ;  /* 0x0000002f0a0a7248 */ /* 0x000fe20003fe0100 */
[----:B------:R-:W-:-:S10]  /*20b0*/  @!P3 VIADD R11, R12, 0xe ;  /* 0x0000000e0c0bb836 */ /* 0x000fd40000000000 */
[C---:B------:R-:W-:Y:S02]  /*20c0*/  @!P4 VIADD R11, R12.reuse, 0xf ;  /* 0x0000000f0c0bc836 */ /* 0x040fe40000000000 */
[----:B------:R-:W-:Y:S01]  /*20d0*/  VIADD R12, R12, 0x10 ;  /* 0x000000100c0c7836 */ /* 0x000fe20000000000 */
[----:B------:R-:W-:Y:S06]  /*20e0*/  @P1 BRA `(.L_x_287) ;  /* 0xfffffff800ec1947 */ /* 0x000fec000383ffff */
.L_x_286:
[----:B------:R-:W-:Y:S05]  /*20f0*/  BSYNC.RECONVERGENT B1 ;  /* 0x0000000000017941 */ /* 0x000fea0003800200 */
.L_x_285:
[----:B------:R-:W-:Y:S05]  /*2100*/  @!P0 BRA `(.L_x_284) ;  /* 0x00000004006c8947 */ /* 0x000fea0003800000 */
[----:B------:R-:W-:Y:S01]  /*2110*/  IMAD.MOV R8, RZ, RZ, -R15 ;  /* 0x000000ffff087224 */ /* 0x000fe200078e0a0f */
[----:B------:R-:W-:Y:S04]  /*2120*/  BSSY.RECONVERGENT B1, `(.L_x_288) ;  /* 0x000002a000017945 */ /* 0x000fe80003800200 */
[----:B------:R-:W-:-:S04]  /*2130*/  PRMT R8, R8, 0x7710, RZ ;  /* 0x0000771008087816 */ /* 0x000fc800000000ff */
[----:B------:R-:W-:-:S04]  /*2140*/  IADD3 R8, PT, PT, R3, R8, RZ ;  /* 0x0000000803087210 */ /* 0x000fc80007ffe0ff */
[----:B------:R-:W-:-:S04]  /*2150*/  LOP3.LUT R8, R8, 0xf, RZ, 0xc0, !PT ;  /* 0x0000000f08087812 */ /* 0x000fc800078ec0ff */
[C---:B------:R-:W-:Y:S01]  /*2160*/  LOP3.LUT P0, RZ, R8.reuse, 0x7, RZ, 0xc0, !PT ;  /* 0x0000000708ff7812 */ /* 0x040fe2000780c0ff */
[----:B------:R-:W-:-:S05]  /*2170*/  VIADD R9, R8, 0xffffffff ;  /* 0xffffffff08097836 */ /* 0x000fca0000000000 */
[----:B------:R-:W-:-:S13]  /*2180*/  ISETP.GE.U32.AND P1, PT, R9, 0x7, PT ;  /* 0x000000070900780c */ /* 0x000fda0003f26070 */
[----:B------:R-:W-:Y:S05]  /*2190*/  @!P1 BRA `(.L_x_289) ;  /* 0x0000000000889947 */ /* 0x000fea0003800000 */
[----:B------:R-:W-:-:S05]  /*21a0*/  IMAD.WIDE.U32 R8, R12, 0x4, R18 ;  /* 0x000000040c087825 */ /* 0x000fca00078e0012 */
[----:B------:R-:W2:Y:S04]  /*21b0*/  LD.E R33, desc[UR36][R8.64] ;  /* 0x0000002408217980 */ /* 0x000ea8000c101900 */
[----:B------:R-:W3:Y:S04]  /*21c0*/  LD.E R20, desc[UR36][R8.64+0x4] ;  /* 0x0000042408147980 */ /* 0x000ee8000c101900 */
[----:B------:R-:W4:Y:S04]  /*21d0*/  LD.E R34, desc[UR36][R8.64+0x8] ;  /* 0x0000082408227980 */ /* 0x000f28000c101900 */
[----:B------:R-:W5:Y:S01]  /*21e0*/  LD.E R42, desc[UR36][R8.64+0x1c] ;  /* 0x00001c24082a7980 */ /* 0x000f62000c101900 */
[----:B--2---:R-:W-:-:S02]  /*21f0*/  ISETP.GE.AND P3, PT, R33, R10, PT ;  /* 0x0000000a2100720c */ /* 0x004fc40003f66270 */
[----:B------:R-:W-:Y:S02]  /*2200*/  VIMNMX R33, PT, PT, R10, R33, PT ;  /* 0x000000210a217248 */ /* 0x000fe40003fe0100 */
[----:B------:R-:W2:Y:S02]  /*2210*/  LD.E R10, desc[UR36][R8.64+0xc] ;  /* 0x00000c24080a7980 */ /* 0x000ea4000c101900 */
[----:B---3--:R-:W-:Y:S02]  /*2220*/  ISETP.GE.AND P4, PT, R20, R33, PT ;  /* 0x000000211400720c */ /* 0x008fe40003f86270 */
[----:B------:R-:W-:Y:S02]  /*2230*/  VIMNMX R33, PT, PT, R33, R20, PT ;  /* 0x0000001421217248 */ /* 0x000fe40003fe0100 */
[----:B------:R-:W3:Y:S02]  /*2240*/  LD.E R20, desc[UR36][R8.64+0x10] ;  /* 0x0000102408147980 */ /* 0x000ee4000c101900 */
[----:B----4-:R-:W-:-:S02]  /*2250*/  ISETP.GE.AND P5, PT, R34, R33, PT ;  /* 0x000000212200720c */ /* 0x010fc40003fa6270 */
[----:B------:R-:W-:Y:S02]  /*2260*/  VIMNMX R43, PT, PT, R33, R34, PT ;  /* 0x00000022212b7248 */ /* 0x000fe40003fe0100 */
[----:B------:R-:W4:Y:S04]  /*2270*/  LD.E R33, desc[UR36][R8.64+0x14] ;  /* 0x0000142408217980 */ /* 0x000f28000c101900 */
[----:B------:R-:W5:Y:S01]  /*2280*/  LD.E R34, desc[UR36][R8.64+0x18] ;  /* 0x0000182408227980 */ /* 0x000f62000c101900 */
[C---:B------:R-:W-:Y:S01]  /*2290*/  SEL R11, R12.reuse, R11, !P3 ;  /* 0x0000000b0c0b7207 */ /* 0x040fe20005800000 */
[----:B------:R-:W-:-:S03]  /*22a0*/  @!P4 VIADD R11, R12, 0x1 ;  /* 0x000000010c0bc836 */ /* 0x000fc60000000000 */
[----:B------:R-:W-:Y:S01]  /*22b0*/  @!P5 VIADD R11, R12, 0x2 ;  /* 0x000000020c0bd836 */ /* 0x000fe20000000000 */
[----:B--2---:R-:W-:Y:S02]  /*22c0*/  ISETP.GE.AND P2, PT, R10, R43, PT ;  /* 0x0000002b0a00720c */ /* 0x004fe40003f46270 */
[----:B------:R-:W-:-:S04]  /*22d0*/  VIMNMX R43, PT, PT, R43, R10, PT ;  /* 0x0000000a2b2b7248 */ /* 0x000fc80003fe0100 */
[----:B---3--:R-:W-:Y:S02]  /*22e0*/  ISETP.GE.AND P1, PT, R20, R43, PT ;  /* 0x0000002b1400720c */ /* 0x008fe40003f26270 */
[----:B------:R-:W-:-:S04]  /*22f0*/  VIMNMX R20, PT, PT, R43, R20, PT ;  /* 0x000000142b147248 */ /* 0x000fc80003fe0100 */
[----:B----4-:R-:W-:Y:S02]  /*2300*/  ISETP.GE.AND P3, PT, R33, R20, PT ;  /* 0x000000142100720c */ /* 0x010fe40003f66270 */
[----:B------:R-:W-:-:S04]  /*2310*/  VIMNMX R33, PT, PT, R20, R33, PT ;  /* 0x0000002114217248 */ /* 0x000fc80003fe0100 */
[----:B-----5:R-:W-:Y:S02]  /*2320*/  ISETP.GE.AND P4, PT, R34, R33, PT ;  /* 0x000000212200720c */ /* 0x020fe40003f86270 */
[----:B------:R-:W-:Y:S01]  /*2330*/  VIMNMX R33, PT, PT, R33, R34, PT ;  /* 0x0000002221217248 */ /* 0x000fe20003fe0100 */
[----:B------:R-:W-:-:S03]  /*2340*/  @!P2 VIADD R11, R12, 0x3 ;  /* 0x000000030c0ba836 */ /* 0x000fc60000000000 */
[----:B------:R-:W-:Y:S01]  /*2350*/  ISETP.GE.AND P2, PT, R42, R33, PT ;  /* 0x000000212a00720c */ /* 0x000fe20003f46270 */
[C---:B------:R-:W-:Y:S02]  /*2360*/  @!P1 VIADD R11, R12.reuse, 0x4 ;  /* 0x000000040c0b9836 */ /* 0x040fe40000000000 */
[----:B------:R-:W-:Y:S01]  /*2370*/  @!P3 VIADD R11, R12, 0x5 ;  /* 0x000000050c0bb836 */ /* 0x000fe20000000000 */
[----:B------:R-:W-:-:S03]  /*2380*/  VIMNMX R10, PT, PT, R33, R42, PT ;  /* 0x0000002a210a7248 */ /* 0x000fc60003fe0100 */
[----:B------:R-:W-:-:S06]  /*2390*/  @!P4 VIADD R11, R12, 0x6 ;  /* 0x000000060c0bc836 */ /* 0x000fcc0000000000 */
[C---:B------:R-:W-:Y:S01]  /*23a0*/  @!P2 IADD3 R11, PT, PT, R12.reuse, 0x7, RZ ;  /* 0x000000070c0ba810 */ /* 0x040fe20007ffe0ff */
[----:B------:R-:W-:-:S07]  /*23b0*/  VIADD R12, R12, 0x8 ;  /* 0x000000080c0c7836 */ /* 0x000fce0000000000 */
.L_x_289:
[----:B------:R-:W-:Y:S05]  /*23c0*/  BSYNC.RECONVERGENT B1 ;  /* 0x0000000000017941 */ /* 0x000fea0003800200 */
.L_x_288:
[----:B------:R-:W-:Y:S05]  /*23d0*/  @!P0 BRA `(.L_x_284) ;  /* 0x0000000000b88947 */ /* 0x000fea0003800000 */
[----:B------:R-:W-:Y:S01]  /*23e0*/  IMAD.MOV R9, RZ, RZ, -R5 ;  /* 0x000000ffff097224 */ /* 0x000fe200078e0a05 */
[----:B------:R-:W-:Y:S04]  /*23f0*/  BSSY.RECONVERGENT B1, `(.L_x_290) ;  /* 0x000001c000017945 */ /* 0x000fe80003800200 */
[----:B------:R-:W-:-:S05]  /*2400*/  PRMT R9, R9, 0x7710, RZ ;  /* 0x0000771009097816 */ /* 0x000fca00000000ff */
[----:B------:R-:W-:-:S05]  /*2410*/  IMAD.IADD R8, R4, 0x1, R9 ;  /* 0x0000000104087824 */ /* 0x000fca00078e0209 */
[----:B------:R-:W-:-:S04]  /*2420*/  LOP3.LUT R8, R8, 0xffff, RZ, 0xc0, !PT ;  /* 0x0000ffff08087812 */ /* 0x000fc800078ec0ff */
[C---:B------:R-:W-:Y:S02]  /*2430*/  LOP3.LUT R9, R8.reuse, 0x7, RZ, 0xc0, !PT ;  /* 0x0000000708097812 */ /* 0x040fe400078ec0ff */
[----:B------:R-:W-:-:S03]  /*2440*/  LOP3.LUT R20, R8, 0x3, RZ, 0xc0, !PT ;  /* 0x0000000308147812 */ /* 0x000fc600078ec0ff */
[----:B------:R-:W-:Y:S01]  /*2450*/  VIADD R9, R9, 0xffffffff ;  /* 0xffffffff09097836 */ /* 0x000fe20000000000 */
[----:B------:R-:W-:-:S04]  /*2460*/  ISETP.NE.AND P1, PT, R20, RZ, PT ;  /* 0x000000ff1400720c */ /* 0x000fc80003f25270 */
[----:B------:R-:W-:-:S13]  /*2470*/  ISETP.GE.U32.AND P0, PT, R9, 0x3, PT ;  /* 0x000000030900780c */ /* 0x000fda0003f06070 */
[----:B------:R-:W-:Y:S05]  /*2480*/  @!P0 BRA `(.L_x_291) ;  /* 0x0000000000488947 */ /* 0x000fea0003800000 */
[----:B------:R-:W-:-:S05]  /*2490*/  IMAD.WIDE.U32 R8, R12, 0x4, R18 ;  /* 0x000000040c087825 */ /* 0x000fca00078e0012 */
[----:B------:R-:W2:Y:S04]  /*24a0*/  LD.E R33, desc[UR36][R8.64] ;  /* 0x0000002408217980 */ /* 0x000ea8000c101900 */
[----:B------:R-:W3:Y:S04]  /*24b0*/  LD.E R43, desc[UR36][R8.64+0x4] ;  /* 0x00000424082b7980 */ /* 0x000ee8000c101900 */
[----:B------:R-:W4:Y:S01]  /*24c0*/  LD.E R45, desc[UR36][R8.64+0xc] ;  /* 0x00000c24082d7980 */ /* 0x000f22000c101900 */
[----:B--2---:R-:W-:-:S04]  /*24d0*/  VIMNMX R34, PT, PT, R10, R33, PT ;  /* 0x000000210a227248 */ /* 0x004fc80003fe0100 */
[----:B---3--:R-:W-:Y:S02]  /*24e0*/  ISETP.GE.AND P2, PT, R43, R34, PT ;  /* 0x000000222b00720c */ /* 0x008fe40003f46270 */
[----:B------:R-:W-:Y:S02]  /*24f0*/  VIMNMX R34, PT, PT, R34, R43, PT ;  /* 0x0000002b22227248 */ /* 0x000fe40003fe0100 */
[----:B------:R-:W2:Y:S01]  /*2500*/  LD.E R43, desc[UR36][R8.64+0x8] ;  /* 0x00000824082b7980 */ /* 0x000ea2000c101900 */
[----:B------:R-:W-:-:S04]  /*2510*/  ISETP.GE.AND P0, PT, R33, R10, PT ;  /* 0x0000000a2100720c */ /* 0x000fc80003f06270 */
[----:B------:R-:W-:-:S04]  /*2520*/  SEL R11, R12, R11, !P0 ;  /* 0x0000000b0c0b7207 */ /* 0x000fc80004000000 */
[----:B------:R-:W-:Y:S01]  /*2530*/  @!P2 VIADD R11, R12, 0x1 ;  /* 0x000000010c0ba836 */ /* 0x000fe20000000000 */
[----:B--2---:R-:W-:Y:S02]  /*2540*/  VIMNMX R10, PT, PT, R34, R43, PT ;  /* 0x0000002b220a7248 */ /* 0x004fe40003fe0100 */
[----:B------:R-:W-:Y:S02]  /*2550*/  ISETP.GE.AND P3, PT, R43, R34, PT ;  /* 0x000000222b00720c */ /* 0x000fe40003f66270 */
[----:B----4-:R-:W-:Y:S02]  /*2560*/  ISETP.GE.AND P4, PT, R45, R10, PT ;  /* 0x0000000a2d00720c */ /* 0x010fe40003f86270 */
[----:B------:R-:W-:-:S09]  /*2570*/  VIMNMX R10, PT, PT, R10, R45, PT ;  /* 0x0000002d0a0a7248 */ /* 0x000fd20003fe0100 */
[C---:B------:R-:W-:Y:S02]  /*2580*/  @!P3 VIADD R11, R12.reuse, 0x2 ;  /* 0x000000020c0bb836 */ /* 0x040fe40000000000 */
[C---:B------:R-:W-:Y:S01]  /*2590*/  @!P4 IADD3 R11, PT, PT, R12.reuse, 0x3, RZ ;  /* 0x000000030c0bc810 */ /* 0x040fe20007ffe0ff */
[----:B------:R-:W-:-:S07]  /*25a0*/  VIADD R12, R12, 0x4 ;  /* 0x000000040c0c7836 */ /* 0x000fce0000000000 */
.L_x_291:
[----:B------:R-:W-:Y:S05]  /*25b0*/  BSYNC.RECONVERGENT B1 ;  /* 0x0000000000017941 */ /* 0x000fea0003800200 */
.L_x_290:
[----:B------:R-:W-:Y:S05]  /*25c0*/  @!P1 BRA `(.L_x_284) ;  /* 0x00000000003c9947 */ /* 0x000fea0003800000 */
[----:B------:R-:W-:-:S05]  /*25d0*/  IMAD.WIDE.U32 R8, R12, 0x4, R18 ;  /* 0x000000040c087825 */ /* 0x000fca00078e0012 */
[----:B------:R-:W2:Y:S01]  /*25e0*/  LD.E R33, desc[UR36][R8.64] ;  /* 0x0000002408217980 */ /* 0x000ea2000c101900 */
[----:B------:R-:W-:Y:S02]  /*25f0*/  ISETP.NE.AND P1, PT, R20, 0x1, PT ;  /* 0x000000011400780c */ /* 0x000fe40003f25270 */
[CC--:B--2---:R-:W-:Y:S02]  /*2600*/  ISETP.GE.AND P0, PT, R33.reuse, R10.reuse, PT ;  /* 0x0000000a2100720c */ /* 0x0c4fe40003f06270 */
[----:B------:R-:W-:Y:S02]  /*2610*/  VIMNMX R33, PT, PT, R33, R10, PT ;  /* 0x0000000a21217248 */ /* 0x000fe40003fe0100 */
[----:B------:R-:W-:-:S07]  /*2620*/  SEL R11, R12, R11, !P0 ;  /* 0x0000000b0c0b7207 */ /* 0x000fce0004000000 */
[----:B------:R-:W-:Y:S05]  /*2630*/  @!P1 BRA `(.L_x_284) ;  /* 0x0000000000209947 */ /* 0x000fea0003800000 */
[----:B------:R-:W-:Y:S01]  /*2640*/  ISETP.NE.AND P1, PT, R20, 0x2, PT ;  /* 0x000000021400780c */ /* 0x000fe20003f25270 */
[----:B------:R-:W2:-:S12]  /*2650*/  LD.E R10, desc[UR36][R8.64+0x4] ;  /* 0x00000424080a7980 */ /* 0x000e98000c101900 */
[----:B------:R-:W3:Y:S01]  /*2660*/  @P1 LD.E R20, desc[UR36][R8.64+0x8] ;  /* 0x0000082408141980 */ /* 0x000ee2000c101900 */
[----:B--2---:R-:W-:Y:S02]  /*2670*/  ISETP.GE.AND P0, PT, R10, R33, PT ;  /* 0x000000210a00720c */ /* 0x004fe40003f06270 */
[----:B------:R-:W-:-:S04]  /*2680*/  VIMNMX R33, PT, PT, R33, R10, PT ;  /* 0x0000000a21217248 */ /* 0x000fc80003fe0100 */
[----:B---3--:R-:W-:-:S07]  /*2690*/  ISETP.GE.OR P2, PT, R20, R33, !P1 ;  /* 0x000000211400720c */ /* 0x008fce0004f46670 */
[----:B------:R-:W-:-:S06]  /*26a0*/  @!P0 VIADD R11, R12, 0x1 ;  /* 0x000000010c0b8836 */ /* 0x000fcc0000000000 */
[----:B------:R-:W-:-:S07]  /*26b0*/  @!P2 VIADD R11, R12, 0x2 ;  /* 0x000000020c0ba836 */ /* 0x000fce0000000000 */
.L_x_284:
[----:B------:R-:W-:Y:S05]  /*26c0*/  BSYNC.RECONVERGENT B0 ;  /* 0x0000000000007941 */ /* 0x000fea0003800200 */
.L_x_283:
[----:B------:R-:W-:-:S05]  /*26d0*/  IMAD.WIDE R8, R11, 0x4, R18 ;  /* 0x000000040b087825 */ /* 0x000fca00078e0212 */
[----:B------:R-:W2:Y:S01]  /*26e0*/  LD.E R33, desc[UR36][R8.64] ;  /* 0x0000002408217980 */ /* 0x000ea2000c101900 */
[----:B------:R-:W-:-:S04]  /*26f0*/  IMAD.WIDE R10, R11, 0x4, R28 ;  /* 0x000000040b0a7825 */ /* 0x000fc800078e021c */
[----:B------:R-:W-:Y:S01]  /*2700*/  IMAD.WIDE.U32 R12, R13, 0x4, R28 ;  /* 0x000000040d0c7825 */ /* 0x000fe200078e001c */
[----:B--2---:R0:W-:Y:S04]  /*2710*/  ST.E desc[UR36][R6.64], R33 ;  /* 0x0000002106007985 */ /* 0x0041e8000c101924 */
[----:B-----5:R0:W-:Y:S04]  /*2720*/  ST.E desc[UR36][R8.64], R21 ;  /* 0x0000001508007985 */ /* 0x0201e8000c101924 */
[----:B------:R-:W2:Y:S04]  /*2730*/  LD.E R45, desc[UR36][R10.64] ;  /* 0x000000240a2d7980 */ /* 0x000ea8000c101900 */
[----:B------:R-:W3:Y:S01]  /*2740*/  LD.E R43, desc[UR36][R12.64] ;  /* 0x000000240c2b7980 */ /* 0x000ee2000c101900 */
[----:B------:R-:W-:Y:S01]  /*2750*/  ISETP.NE.AND P0, PT, R14, R31, PT ;  /* 0x0000001f0e00720c */ /* 0x000fe20003f05270 */
[----:B------:R-:W-:-:S02]  /*2760*/  VIADD R15, R15, 0x1 ;  /* 0x000000010f0f7836 */ /* 0x000fc40000000000 */
[----:B------:R-:W-:Y:S01]  /*2770*/  VIADD R5, R5, 0x1 ;  /* 0x0000000105057836 */ /* 0x000fe20000000000 */
[----:B--2---:R0:W-:Y:S04]  /*2780*/  ST.E desc[UR36][R12.64], R45 ;  /* 0x0000002d0c007985 */ /* 0x0041e8000c101924 */
[----:B---3--:R0:W-:Y:S05]  /*2790*/  ST.E desc[UR36][R10.64], R43 ;  /* 0x0000002b0a007985 */ /* 0x0081ea000c101924 */
[----:B------:R-:W-:Y:S05]  /*27a0*/  @P0 BRA `(.L_x_292) ;  /* 0xfffffff000e40947 */ /* 0x000fea000383ffff */
.L_x_271:
[----:B------:R-:W-:Y:S05]  /*27b0*/  BSYNC.RECONVERGENT B7 ;  /* 0x0000000000077941 */ /* 0x000fea0003800200 */
.L_x_270:
[----:B0-----:R-:W2:Y:S04]  /*27c0*/  LD.E R9, desc[UR36][R28.64] ;  /* 0x000000241c097980 */ /* 0x001ea8000c101900 */
[----:B------:R-:W3:Y:S01]  /*27d0*/  LD.E R43, desc[UR36][R18.64] ;  /* 0x00000024122b7980 */ /* 0x000ee2000c101900 */
[----:B------:R-:W-:-:S06]  /*27e0*/  MOV R6, 0x1a0 ;  /* 0x000001a000067802 */ /* 0x000fcc0000000f00 */
[----:B------:R-:W0:Y:S01]  /*27f0*/  LDC.64 R6, c[0x4][R6] ;  /* 0x0100000006067b82 */ /* 0x000e220000000a00 */
[----:B--2---:R-:W-:-:S05]  /*2800*/  IMAD.WIDE R8, R9, 0x4, R16 ;  /* 0x0000000409087825 */ /* 0x004fca00078e0210 */
[----:B------:R1:W5:Y:S01]  /*2810*/  LD.E R33, desc[UR36][R8.64] ;  /* 0x0000002408217980 */ /* 0x000362000c101900 */
[----:B---3--:R-:W-:Y:S02]  /*2820*/  LOP3.LUT R3, R43, 0x8000001f, RZ, 0xc0, !PT ;  /* 0x8000001f2b037812 */ /* 0x008fe400078ec0ff */
[----:B------:R-:W-:Y:S02]  /*2830*/  SHF.R.S32.HI R0, RZ, 0x1f, R43 ;  /* 0x0000001fff007819 */ /* 0x000fe4000001142b */
[----:B------:R-:W-:Y:S02]  /*2840*/  ISETP.GT.AND P0, PT, R3, RZ, PT ;  /* 0x000000ff0300720c */ /* 0x000fe40003f04270 */
[----:B------:R-:W-:-:S04]  /*2850*/  LEA.HI R0, R0, R43, RZ, 0x5 ;  /* 0x0000002b00007211 */ /* 0x000fc800078f28ff */
[----:B------:R-:W-:Y:S02]  /*2860*/  SHF.R.S32.HI R3, RZ, 0x5, R0 ;  /* 0x00000005ff037819 */ /* 0x000fe40000011400 */
[----:B------:R-:W-:-:S05]  /*2870*/  LEA.HI.SX32 R34, R0, 0x1, 0x1b ;  /* 0x0000000100227811 */ /* 0x000fca00078fdaff */
[----:B------:R-:W-:-:S04]  /*2880*/  @!P0 IMAD.MOV R34, RZ, RZ, R3 ;  /* 0x000000ffff228224 */ /* 0x000fc800078e0203 */
[----:B01----:R-:W-:-:S07]  /*2890*/  IMAD.WIDE R4, R34, 0x4, RZ ;  /* 0x0000000422047825 */ /* 0x003fce00078e02ff */
[----:B------:R-:W-:-:S07]  /*28a0*/  LEPC R20, `(.L_x_293) ;  /* 0x000000001014794e */ /* 0x000fce0000000000 */
[----:B-----5:R-:W-:Y:S05]  /*28b0*/  CALL.ABS.NOINC R6 ;  /* 0x0000000006007343 */ /* 0x020fea0003c00000 */
.L_x_293:
[----:B------:R-:W-:Y:S01]  /*28c0*/  ISETP.GE.AND P0, PT, R38, R43, PT ;  /* 0x0000002b2600720c */ /* 0x000fe20003f06270 */
[----:B------:R-:W-:Y:S01]  /*28d0*/  BSSY.RECONVERGENT B0, `(.L_x_294) ;  /* 0x000005b000007945 */ /* 0x000fe20003800200 */
[----:B------:R-:W-:Y:S02]  /*28e0*/  CS2R R6, SRZ ;  /* 0x0000000000067805 */ /* 0x000fe4000001ff00 */
[----:B------:R-:W-:Y:S01]  /*28f0*/  MOV R40, R4 ;  /* 0x0000000400287202 */ /* 0x000fe20000000f00 */
[----:B------:R-:W-:-:S08]  /*2900*/  IMAD.MOV.U32 R41, RZ, RZ, R5 ;  /* 0x000000ffff297224 */ /* 0x000fd000078e0005 */
[----:B------:R-:W-:Y:S05]  /*2910*/  @P0 BRA `(.L_x_295) ;  /* 0x0000000400580947 */ /* 0x000fea0003800000 */
[----:B------:R-:W-:Y:S01]  /*2920*/  LOP3.LUT R0, RZ, R38, RZ, 0x33, !PT ;  /* 0x00000026ff007212 */ /* 0x000fe200078e33ff */
[----:B------:R-:W0:Y:S01]  /*2930*/  LDC.64 R4, c[0x0][0x3a8] ;  /* 0x0000ea00ff047b82 */ /* 0x000e220000000a00 */
[----:B------:R-:W-:Y:S01]  /*2940*/  BSSY.RECONVERGENT B1, `(.L_x_296) ;  /* 0x000002f000017945 */ /* 0x000fe20003800200 */
[----:B------:R-:W-:Y:S02]  /*2950*/  IMAD.MOV.U32 R3, RZ, RZ, RZ ;  /* 0x000000ffff037224 */ /* 0x000fe400078e00ff */
[----:B------:R-:W-:-:S05]  /*2960*/  IMAD.IADD R0, R43, 0x1, R0 ;  /* 0x000000012b007824 */ /* 0x000fca00078e0200 */
[C---:B------:R-:W-:Y:S02]  /*2970*/  ISETP.GE.U32.AND P1, PT, R0.reuse, 0x60, PT ;  /* 0x000000600000780c */ /* 0x040fe40003f26070 */
[----:B------:R-:W-:Y:S01]  /*2980*/  LEA.HI R6, R0, 0x1, RZ, 0x1b ;  /* 0x0000000100067811 */ /* 0x000fe200078fd8ff */
[----:B------:R-:W-:-:S03]  /*2990*/  IMAD.MOV.U32 R0, RZ, RZ, R38 ;  /* 0x000000ffff007224 */ /* 0x000fc600078e0026 */
[----:B------:R-:W-:-:S04]  /*29a0*/  LOP3.LUT R12, R6, 0x3, RZ, 0xc0, !PT ;  /* 0x00000003060c7812 */ /* 0x000fc800078ec0ff */
[----:B------:R-:W-:Y:S01]  /*29b0*/  ISETP.NE.AND P0, PT, R12, RZ, PT ;  /* 0x000000ff0c00720c */ /* 0x000fe20003f05270 */
[----:B0-----:R-:W-:Y:S02]  /*29c0*/  IMAD.WIDE R4, R33, 0x4, R4 ;  /* 0x0000000421047825 */ /* 0x001fe400078e0204 */
[----:B------:R-:W-:Y:S10]  /*29d0*/  @!P1 BRA `(.L_x_297) ;  /* 0x0000000000949947 */ /* 0x000ff40003800000 */
[----:B------:R-:W-:Y:S01]  /*29e0*/  LOP3.LUT R3, R6, 0xffffffc, RZ, 0xc0, !PT ;  /* 0x0ffffffc06037812 */ /* 0x000fe200078ec0ff */
[----:B------:R-:W-:Y:S02]  /*29f0*/  IMAD.MOV.U32 R13, RZ, RZ, RZ ;  /* 0x000000ffff0d7224 */ /* 0x000fe400078e00ff */
[----:B------:R-:W-:-:S07]  /*2a00*/  IMAD.MOV.U32 R0, RZ, RZ, R38 ;  /* 0x000000ffff007224 */ /* 0x000fce00078e0026 */
.L_x_298:
[----:B0-----:R-:W2:Y:S01]  /*2a10*/  LDG.E R9, desc[UR36][R4.64] ;  /* 0x0000002404097981 */ /* 0x001ea2000c1e1900 */
[----:B------:R-:W0:Y:S01]  /*2a20*/  LDC.64 R6, c[0x0][0x3b8] ;  /* 0x0000ee00ff067b82 */ /* 0x000e220000000a00 */
[----:B------:R-:W1:Y:S01]  /*2a30*/  LDCU.64 UR4, c[0x0][0x3b8] ;  /* 0x00007700ff0477ac */ /* 0x000e620008000a00 */
[----:B--2---:R-:W-:-:S05]  /*2a40*/  IADD3 R9, PT, PT, R9, R0, RZ ;  /* 0x0000000009097210 */ /* 0x004fca0007ffe0ff */
[----:B0-----:R-:W-:-:S06]  /*2a50*/  IMAD.WIDE R10, R9, 0x4, R6 ;  /* 0x00000004090a7825 */ /* 0x001fcc00078e0206 */
[----:B------:R-:W2:Y:S01]  /*2a60*/  LDG.E R11, desc[UR36][R10.64] ;  /* 0x000000240a0b7981 */ /* 0x000ea2000c1e1900 */
[----:B------:R-:W-:-:S05]  /*2a70*/  IMAD.WIDE.U32 R6, R13, 0x4, R40 ;  /* 0x000000040d067825 */ /* 0x000fca00078e0028 */
[----:B--2---:R0:W-:Y:S04]  /*2a80*/  ST.E desc[UR36][R6.64], R11 ;  /* 0x0000000b06007985 */ /* 0x0041e8000c101924 */
[----:B------:R-:W2:Y:S01]  /*2a90*/  LDG.E R9, desc[UR36][R4.64] ;  /* 0x0000002404097981 */ /* 0x000ea2000c1e1900 */
[----:B------:R-:W-:Y:S02]  /*2aa0*/  SHF.R.S32.HI R14, RZ, 0x1f, R0 ;  /* 0x0000001fff0e7819 */ /* 0x000fe40000011400 */
[----:B--2---:R-:W-:-:S04]  /*2ab0*/  IADD3 R15, P1, PT, R9, R0, RZ ;  /* 0x00000000090f7210 */ /* 0x004fc80007f3e0ff */
[----:B------:R-:W-:Y:S02]  /*2ac0*/  LEA.HI.X.SX32 R20, R9, R14, 0x1, P1 ;  /* 0x0000000e09147211 */ /* 0x000fe400008f0eff */
[----:B-1----:R-:W-:-:S04]  /*2ad0*/  LEA R8, P1, R15, UR4, 0x2 ;  /* 0x000000040f087c11 */ /* 0x002fc8000f8210ff */
[----:B------:R-:W-:-:S06]  /*2ae0*/  LEA.HI.X R9, R15, UR5, R20, 0x2, P1 ;  /* 0x000000050f097c11 */ /* 0x000fcc00088f1414 */
[----:B------:R-:W2:Y:S04]  /*2af0*/  LDG.E R9, desc[UR36][R8.64+0x80] ;  /* 0x0000802408097981 */ /* 0x000ea8000c1e1900 */
[----:B--2---:R1:W-:Y:S04]  /*2b00*/  ST.E desc[UR36][R6.64+0x4], R9 ;  /* 0x0000040906007985 */ /* 0x0043e8000c101924 */
[----:B------:R-:W0:Y:S02]  /*2b10*/  LDG.E R15, desc[UR36][R4.64] ;  /* 0x00000024040f7981 */ /* 0x000e24000c1e1900 */
[----:B0-----:R-:W-:-:S04]  /*2b20*/  IADD3 R11, P1, PT, R15, R0, RZ ;  /* 0x000000000f0b7210 */ /* 0x001fc80007f3e0ff */
[----:B------:R-:W-:Y:S02]  /*2b30*/  LEA.HI.X.SX32 R20, R15, R14, 0x1, P1 ;  /* 0x0000000e0f147211 */ /* 0x000fe400008f0eff */
[----:B------:R-:W-:-:S04]  /*2b40*/  LEA R10, P1, R11, UR4, 0x2 ;  /* 0x000000040b0a7c11 */ /* 0x000fc8000f8210ff */
[----:B------:R-:W-:-:S06]  /*2b50*/  LEA.HI.X R11, R11, UR5, R20, 0x2, P1 ;  /* 0x000000050b0b7c11 */ /* 0x000fcc00088f1414 */
[----:B------:R-:W2:Y:S04]  /*2b60*/  LDG.E R11, desc[UR36][R10.64+0x100] ;  /* 0x000100240a0b7981 */ /* 0x000ea8000c1e1900 */
[----:B--2---:R0:W-:Y:S04]  /*2b70*/  ST.E desc[UR36][R6.64+0x8], R11 ;  /* 0x0000080b06007985 */ /* 0x0041e8000c101924 */
[----:B------:R-:W2:Y:S02]  /*2b80*/  LDG.E R15, desc[UR36][R4.64] ;  /* 0x00000024040f7981 */ /* 0x000ea4000c1e1900 */
[----:B--2---:R-:W-:-:S04]  /*2b90*/  IADD3 R20, P1, PT, R15, R0, RZ ;  /* 0x000000000f147210 */ /* 0x004fc80007f3e0ff */
[----:B------:R-:W-:Y:S02]  /*2ba0*/  LEA.HI.X.SX32 R15, R15, R14, 0x1, P1 ;  /* 0x0000000e0f0f7211 */ /* 0x000fe400008f0eff */
[----:B------:R-:W-:-:S04]  /*2bb0*/  LEA R8, P1, R20, UR4, 0x2 ;  /* 0x0000000414087c11 */ /* 0x000fc8000f8210ff */
[----:B-1----:R-:W-:-:S06]  /*2bc0*/  LEA.HI.X R9, R20, UR5, R15, 0x2, P1 ;  /* 0x0000000514097c11 */ /* 0x002fcc00088f140f */
[----:B------:R-:W2:Y:S01]  /*2bd0*/  LDG.E R9, desc[UR36][R8.64+0x180] ;  /* 0x0001802408097981 */ /* 0x000ea2000c1e1900 */
[----:B------:R-:W-:Y:S02]  /*2be0*/  VIADD R13, R13, 0x4 ;  /* 0x000000040d0d7836 */ /* 0x000fe40000000000 */
[----:B------:R-:W-:-:S03]  /*2bf0*/  VIADD R0, R0, 0x80 ;  /* 0x0000008000007836 */ /* 0x000fc60000000000 */
[----:B------:R-:W-:Y:S01]  /*2c00*/  ISETP.NE.AND P1, PT, R13, R3, PT ;  /* 0x000000030d00720c */ /* 0x000fe20003f25270 */
[----:B--2---:R0:W-:-:S12]  /*2c10*/  ST.E desc[UR36][R6.64+0xc], R9 ;  /* 0x00000c0906007985 */ /* 0x0041d8000c101924 */
[----:B------:R-:W-:Y:S05]  /*2c20*/  @P1 BRA `(.L_x_298) ;  /* 0xfffffffc00781947 */ /* 0x000fea000383ffff */
.L_x_297:
[----:B------:R-:W-:Y:S05]  /*2c30*/  BSYNC.RECONVERGENT B1 ;  /* 0x0000000000017941 */ /* 0x000fea0003800200 */
.L_x_296:
[----:B------:R-:W-:Y:S01]  /*2c40*/  BSSY.RECONVERGENT B1, `(.L_x_299) ;  /* 0x0000021000017945 */ /* 0x000fe20003800200 */
[----:B------:R-:W-:-:S03]  /*2c50*/  IMAD.MOV.U32 R13, RZ, RZ, R3 ;  /* 0x000000ffff0d7224 */ /* 0x000fc600078e0003 */
[----:B------:R-:W-:Y:S05]  /*2c60*/  @!P0 BRA `(.L_x_300) ;  /* 0x0000000000788947 */ /* 0x000fea0003800000 */
[----:B0-----:R-:W2:Y:S01]  /*2c70*/  LDG.E R9, desc[UR36][R4.64] ;  /* 0x0000002404097981 */ /* 0x001ea2000c1e1900 */
[----:B------:R-:W0:Y:S01]  /*2c80*/  LDC.64 R6, c[0x0][0x3b8] ;  /* 0x0000ee00ff067b82 */ /* 0x000e220000000a00 */
[----:B--2---:R-:W-:-:S04]  /*2c90*/  IMAD.IADD R9, R9, 0x1, R0 ;  /* 0x0000000109097824 */ /* 0x004fc800078e0200 */
[----:B0-----:R-:W-:-:S06]  /*2ca0*/  IMAD.WIDE R8, R9, 0x4, R6 ;  /* 0x0000000409087825 */ /* 0x001fcc00078e0206 */
[----:B------:R-:W2:Y:S01]  /*2cb0*/  LDG.E R9, desc[UR36][R8.64] ;  /* 0x0000002408097981 */ /* 0x000ea2000c1e1900 */
[----:B------:R-:W-:Y:S01]  /*2cc0*/  IMAD.WIDE.U32 R6, R3, 0x4, R40 ;  /* 0x0000000403067825 */ /* 0x000fe200078e0028 */
[----:B------:R-:W-:-:S03]  /*2cd0*/  ISETP.NE.AND P0, PT, R12, 0x1, PT ;  /* 0x000000010c00780c */ /* 0x000fc60003f05270 */
[----:B------:R-:W-:Y:S01]  /*2ce0*/  VIADD R13, R3, 0x1 ;  /* 0x00000001030d7836 */ /* 0x000fe20000000000 */
[----:B--2---:R1:W-:Y:S09]  /*2cf0*/  ST.E desc[UR36][R6.64], R9 ;  /* 0x0000000906007985 */ /* 0x0043f2000c101924 */
[----:B------:R-:W-:Y:S05]  /*2d00*/  @!P0 BRA `(.L_x_300) ;  /* 0x0000000000508947 */ /* 0x000fea0003800000 */
[----:B------:R-:W2:Y:S01]  /*2d10*/  LDG.E R11, desc[UR36][R4.64] ;  /* 0x00000024040b7981 */ /* 0x000ea2000c1e1900 */
[----:B-1----:R-:W0:Y:S01]  /*2d20*/  LDC.64 R8, c[0x0][0x3b8] ;  /* 0x0000ee00ff087b82 */ /* 0x002e220000000a00 */
[----:B------:R-:W-:Y:S02]  /*2d30*/  SHF.R.S32.HI R20, RZ, 0x1f, R0 ;  /* 0x0000001fff147819 */ /* 0x000fe40000011400 */
[----:B--2---:R-:W-:-:S04]  /*2d40*/  IADD3 R13, P0, PT, R11, R0, RZ ;  /* 0x000000000b0d7210 */ /* 0x004fc80007f1e0ff */
[----:B------:R-:W-:Y:S02]  /*2d50*/  LEA.HI.X.SX32 R14, R11, R20, 0x1, P0 ;  /* 0x000000140b0e7211 */ /* 0x000fe400000f0eff */
[----:B0-----:R-:W-:-:S04]  /*2d60*/  LEA R10, P0, R13, R8, 0x2 ;  /* 0x000000080d0a7211 */ /* 0x001fc800078010ff */
[----:B------:R-:W-:-:S06]  /*2d70*/  LEA.HI.X R11, R13, R9, R14, 0x2, P0 ;  /* 0x000000090d0b7211 */ /* 0x000fcc00000f140e */
[----:B------:R-:W2:Y:S01]  /*2d80*/  LDG.E R11, desc[UR36][R10.64+0x80] ;  /* 0x000080240a0b7981 */ /* 0x000ea2000c1e1900 */
[----:B------:R-:W-:Y:S01]  /*2d90*/  ISETP.NE.AND P0, PT, R12, 0x2, PT ;  /* 0x000000020c00780c */ /* 0x000fe20003f05270 */
[----:B------:R-:W-:Y:S02]  /*2da0*/  VIADD R13, R3, 0x2 ;  /* 0x00000002030d7836 */ /* 0x000fe40000000000 */
[----:B--2---:R2:W-:Y:S10]  /*2db0*/  ST.E desc[UR36][R6.64+0x4], R11 ;  /* 0x0000040b06007985 */ /* 0x0045f4000c101924 */
[----:B------:R-:W-:Y:S05]  /*2dc0*/  @!P0 BRA `(.L_x_300) ;  /* 0x0000000000208947 */ /* 0x000fea0003800000 */
[----:B------:R-:W3:Y:S02]  /*2dd0*/  LDG.E R5, desc[UR36][R4.64] ;  /* 0x0000002404057981 */ /* 0x000ee4000c1e1900 */
[----:B---3--:R-:W-:-:S04]  /*2de0*/  IADD3 R0, P0, PT, R5, R0, RZ ;  /* 0x0000000005007210 */ /* 0x008fc80007f1e0ff */
[----:B------:R-:W-:Y:S02]  /*2df0*/  LEA.HI.X.SX32 R10, R5, R20, 0x1, P0 ;  /* 0x00000014050a7211 */ /* 0x000fe400000f0eff */
[----:B------:R-:W-:-:S04]  /*2e00*/  LEA R8, P0, R0, R8, 0x2 ;  /* 0x0000000800087211 */ /* 0x000fc800078010ff */
[----:B------:R-:W-:-:S06]  /*2e10*/  LEA.HI.X R9, R0, R9, R10, 0x2, P0 ;  /* 0x0000000900097211 */ /* 0x000fcc00000f140a */
[----:B------:R-:W3:Y:S01]  /*2e20*/  LDG.E R9, desc[UR36][R8.64+0x100] ;  /* 0x0001002408097981 */ /* 0x000ee2000c1e1900 */
[----:B------:R-:W-:-:S03]  /*2e30*/  IADD3 R13, PT, PT, R3, 0x3, RZ ;  /* 0x00000003030d7810 */ /* 0x000fc60007ffe0ff */
[----:B---3--:R3:W-:Y:S04]  /*2e40*/  ST.E desc[UR36][R6.64+0x8], R9 ;  /* 0x0000080906007985 */ /* 0x0087e8000c101924 */
.L_x_300:
[----:B------:R-:W-:Y:S05]  /*2e50*/  BSYNC.RECONVERGENT B1 ;  /* 0x0000000000017941 */ /* 0x000fea0003800200 */
.L_x_299:
[----:B0123--:R-:W-:Y:S02]  /*2e60*/  IMAD.MOV.U32 R6, RZ, RZ, R13 ;  /* 0x000000ffff067224 */ /* 0x00ffe400078e000d */
[----:B------:R-:W-:-:S07]  /*2e70*/  IMAD.MOV.U32 R7, RZ, RZ, RZ ;  /* 0x000000ffff077224 */ /* 0x000fce00078e00ff */
.L_x_295:
[----:B------:R-:W-:Y:S05]  /*2e80*/  BSYNC.RECONVERGENT B0 ;  /* 0x0000000000007941 */ /* 0x000fea0003800200 */
.L_x_294:
[----:B------:R-:W-:Y:S01]  /*2e90*/  ISETP.GE.AND P0, PT, R31, 0x4, PT ;  /* 0x000000041f00780c */ /* 0x000fe20003f06270 */
[----:B------:R-:W-:Y:S01]  /*2ea0*/  BSSY.RECONVERGENT B0, `(.L_x_301) ;  /* 0x000004f000007945 */ /* 0x000fe20003800200 */
[----:B------:R-:W-:-:S11]  /*2eb0*/  IMAD.MOV.U32 R0, RZ, RZ, 0x1 ;  /* 0x00000001ff007424 */ /* 0x000fd600078e00ff */
[----:B------:R-:W-:Y:S05]  /*2ec0*/  @!P0 BRA `(.L_x_302) ;  /* 0x0000000400308947 */ /* 0x000fea0003800000 */
[----:B------:R-:W-:Y:S01]  /*2ed0*/  BSSY.RECONVERGENT B1, `(.L_x_302) ;  /* 0x000004b000017945 */ /* 0x000fe20003800200 */
[----:B------:R-:W-:Y:S02]  /*2ee0*/  VIADD R0, R31, 0xfffffffe ;  /* 0xfffffffe1f007836 */ /* 0x000fe40000000000 */
[----:B------:R-:W-:-:S07]  /*2ef0*/  IMAD.MOV.U32 R3, RZ, RZ, 0x1 ;  /* 0x00000001ff037424 */ /* 0x000fce00078e00ff */
.L_x_311:
[----:B------:R-:W-:Y:S01]  /*2f00*/  ISETP.GE.AND P0, PT, R34, 0x1, PT ;  /* 0x000000012200780c */ /* 0x000fe20003f06270 */
[----:B------:R-:W-:-:S12]  /*2f10*/  BSSY.RECONVERGENT B2, `(.L_x_303) ;  /* 0x0000043000027945 */ /* 0x000fd80003800200 */
[----:B0-----:R-:W-:Y:S05]  /*2f20*/  @!P0 BRA `(.L_x_304) ;  /* 0x0000000400048947 */ /* 0x001fea0003800000 */
[----:B------:R-:W-:Y:S02]  /*2f30*/  IMAD.MOV.U32 R13, RZ, RZ, RZ ;  /* 0x000000ffff0d7224 */ /* 0x000fe400078e00ff */
[----:B------:R-:W-:-:S07]  /*2f40*/  IMAD.WIDE.U32 R8, R3, 0x4, R18 ;  /* 0x0000000403087825 */ /* 0x000fce00078e0012 */
.L_x_310:
[----:B0-----:R-:W-:-:S05]  /*2f50*/  IMAD.WIDE.U32 R4, R13, 0x4, R40 ;  /* 0x000000040d047825 */ /* 0x001fca00078e0028 */
[----:B------:R-:W2:Y:S01]  /*2f60*/  LD.E R12, desc[UR36][R4.64] ;  /* 0x00000024040c7980 */ /* 0x000ea2000c101900 */
[----:B------:R-:W-:Y:S01]  /*2f70*/  BSSY.RECONVERGENT B3, `(.L_x_305) ;  /* 0x0000039000037945 */ /* 0x000fe20003800200 */
[----:B--2---:R-:W-:-:S13]  /*2f80*/  ISETP.NE.AND P0, PT, R12, -0x1, PT ;  /* 0xffffffff0c00780c */ /* 0x004fda0003f05270 */
[----:B------:R-:W-:Y:S05]  /*2f90*/  @!P0 BRA `(.L_x_306) ;  /* 0x0000000000d88947 */ /* 0x000fea0003800000 */
[----:B------:R-:W-:Y:S01]  /*2fa0*/  IMAD.WIDE.U32 R10, R13, 0x4, R28 ;  /* 0x000000040d0a7825 */ /* 0x000fe200078e001c */
[----:B------:R-:W2:Y:S01]  /*2fb0*/  LD.E R20, desc[UR36][R8.64] ;  /* 0x0000002408147980 */ /* 0x000ea2000c101900 */
[----:B------:R-:W2:Y:S04]  /*2fc0*/  LDCU UR4, c[0x0][0x390] ;  /* 0x00007200ff0477ac */ /* 0x000ea80008000800 */
[----:B------:R-:W3:Y:S02]  /*2fd0*/  LD.E R11, desc[UR36][R10.64] ;  /* 0x000000240a0b7980 */ /* 0x000ee4000c101900 */
[----:B---3--:R-:W-:-:S06]  /*2fe0*/  IMAD.WIDE R14, R11, 0x4, R16 ;  /* 0x000000040b0e7825 */ /* 0x008fcc00078e0210 */
[----:B------:R-:W3:Y:S01]  /*2ff0*/  LD.E R15, desc[UR36][R14.64] ;  /* 0x000000240e0f7980 */ /* 0x000ee2000c101900 */
[----:B--2---:R-:W-:Y:S01]  /*3000*/  IMAD R20, R20, UR4, RZ ;  /* 0x0000000414147c24 */ /* 0x004fe2000f8e02ff */
[----:B------:R-:W-:Y:S01]  /*3010*/  ISETP.GE.AND P1, PT, R12, RZ, PT ;  /* 0x000000ff0c00720c */ /* 0x000fe20003f26270 */
[----:B------:R-:W0:Y:S03]  /*3020*/  LDCU UR4, c[0x0][0x384] ;  /* 0x00007080ff0477ac */ /* 0x000e260008000800 */
[----:B------:R-:W-:-:S04]  /*3030*/  IABS R21, R20 ;  /* 0x0000001400157213 */ /* 0x000fc80000000000 */
[----:B------:R-:W1:Y:S08]  /*3040*/  I2F.RP R42, R21 ;  /* 0x00000015002a7306 */ /* 0x000e700000209400 */
[----:B-1----:R-:W1:Y:S02]  /*3050*/  MUFU.RCP R42, R42 ;  /* 0x0000002a002a7308 */ /* 0x002e640000001000 */
[----:B-1----:R-:W-:-:S06]  /*3060*/  IADD3 R43, PT, PT, R42, 0xffffffe, RZ ;  /* 0x0ffffffe2a2b7810 */ /* 0x002fcc0007ffe0ff */
[----:B------:R-:W1:Y:S02]  /*3070*/  F2I.FTZ.U32.TRUNC.NTZ R11, R43 ;  /* 0x0000002b000b7305 */ /* 0x000e64000021f000 */
[----:B-1----:R-:W-:-:S04]  /*3080*/  IMAD.MOV R10, RZ, RZ, -R11 ;  /* 0x000000ffff0a7224 */ /* 0x002fc800078e0a0b */
[----:B------:R-:W-:Y:S02]  /*3090*/  IMAD R33, R10, R21, RZ ;  /* 0x000000150a217224 */ /* 0x000fe400078e02ff */
[----:B------:R-:W-:-:S04]  /*30a0*/  IMAD.MOV.U32 R10, RZ, RZ, RZ ;  /* 0x000000ffff0a7224 */ /* 0x000fc800078e00ff */
[----:B------:R-:W-:Y:S02]  /*30b0*/  IMAD.HI.U32 R33, R11, R33, R10 ;  /* 0x000000210b217227 */ /* 0x000fe400078e000a */
[----:B------:R-:W3:Y:S02]  /*30c0*/  LDC.64 R10, c[0x0][0x3c0] ;  /* 0x0000f000ff0a7b82 */ /* 0x000ee40000000a00 */
[----:B---3--:R-:W-:-:S05]  /*30d0*/  IMAD.WIDE R10, R15, 0x4, R10 ;  /* 0x000000040f0a7825 */ /* 0x008fca00078e020a */
[----:B------:R1:W0:Y:S01]  /*30e0*/  LDG.E R14, desc[UR36][R10.64] ;  /* 0x000000240a0e7981 */ /* 0x000222000c1e1900 */
[----:B------:R-:W-:Y:S02]  /*30f0*/  IABS R42, R12 ;  /* 0x0000000c002a7213 */ /* 0x000fe40000000000 */
[----:B------:R-:W-:-:S03]  /*3100*/  IABS R15, R20 ;  /* 0x00000014000f7213 */ /* 0x000fc60000000000 */
[----:B------:R-:W-:-:S04]  /*3110*/  IMAD.HI.U32 R33, R33, R42, RZ ;  /* 0x0000002a21217227 */ /* 0x000fc800078e00ff */
[----:B------:R-:W-:Y:S01]  /*3120*/  IMAD.MOV R15, RZ, RZ, -R15 ;  /* 0x000000ffff0f7224 */ /* 0x000fe200078e0a0f */
[----:B-1----:R-:W1:Y:S03]  /*3130*/  LDC.64 R10, c[0x0][0x3c8] ;  /* 0x0000f200ff0a7b82 */ /* 0x002e660000000a00 */
[----:B------:R-:W-:-:S05]  /*3140*/  IMAD R42, R33, R15, R42 ;  /* 0x0000000f212a7224 */ /* 0x000fca00078e022a */
[----:B------:R-:W-:-:S13]  /*3150*/  ISETP.GT.U32.AND P0, PT, R21, R42, PT ;  /* 0x0000002a1500720c */ /* 0x000fda0003f04070 */
[----:B------:R-:W-:-:S05]  /*3160*/  @!P0 IMAD.IADD R42, R42, 0x1, -R21 ;  /* 0x000000012a2a8824 */ /* 0x000fca00078e0a15 */
[----:B------:R-:W-:-:S13]  /*3170*/  ISETP.GT.U32.AND P0, PT, R21, R42, PT ;  /* 0x0000002a1500720c */ /* 0x000fda0003f04070 */
[----:B------:R-:W-:Y:S01]  /*3180*/  @!P0 IMAD.IADD R42, R42, 0x1, -R21 ;  /* 0x000000012a2a8824 */ /* 0x000fe200078e0a15 */
[----:B------:R-:W-:-:S03]  /*3190*/  ISETP.NE.AND P0, PT, R20, RZ, PT ;  /* 0x000000ff1400720c */ /* 0x000fc60003f05270 */
[----:B------:R-:W-:-:S10]  /*31a0*/  @!P1 IMAD.MOV R42, RZ, RZ, -R42 ;  /* 0x000000ffff2a9224 */ /* 0x000fd400078e0a2a */
[----:B------:R-:W-:-:S04]  /*31b0*/  @!P0 LOP3.LUT R42, RZ, R20, RZ, 0x33, !PT ;  /* 0x00000014ff2a8212 */ /* 0x000fc800078e33ff */
[----:B0-----:R-:W-:-:S05]  /*31c0*/  IADD3 R15, PT, PT, R14, UR4, R42 ;  /* 0x000000040e0f7c10 */ /* 0x001fca000fffe02a */
[----:B-1----:R-:W-:-:S05]  /*31d0*/  IMAD.WIDE R10, R15, 0x4, R10 ;  /* 0x000000040f0a7825 */ /* 0x002fca00078e020a */
[----:B------:R-:W2:Y:S02]  /*31e0*/  LDG.E R14, desc[UR36][R10.64] ;  /* 0x000000240a0e7981 */ /* 0x000ea4000c1e1900 */
[----:B--2---:R-:W-:-:S13]  /*31f0*/  ISETP.NE.AND P0, PT, R14, -0x1, PT ;  /* 0xffffffff0e00780c */ /* 0x004fda0003f05270 */
[----:B------:R-:W-:Y:S05]  /*3200*/  @!P0 BRA `(.L_x_306) ;  /* 0x00000000003c8947 */ /* 0x000fea0003800000 */
.L_x_309:
[----:B------:R-:W-:-:S13]  /*3210*/  ISETP.NE.AND P0, PT, R14, R12, PT ;  /* 0x0000000c0e00720c */ /* 0x000fda0003f05270 */
[----:B0-----:R-:W-:Y:S05]  /*3220*/  @!P0 BRA `(.L_x_306) ;  /* 0x0000000000348947 */ /* 0x001fea0003800000 */
[----:B------:R-:W0:Y:S02]  /*3230*/  LDC R15, c[0x0][0x384] ;  /* 0x0000e100ff0f7b82 */ /* 0x000e240000000800 */
[----:B0-----:R-:W-:-:S05]  /*3240*/  IMAD.WIDE R10, R15, 0x4, R10 ;  /* 0x000000040f0a7825 */ /* 0x001fca00078e020a */
[----:B------:R-:W2:Y:S01]  /*3250*/  LDG.E R14, desc[UR36][R10.64] ;  /* 0x000000240a0e7981 */ /* 0x000ea2000c1e1900 */
[----:B------:R-:W-:Y:S01]  /*3260*/  BSSY.RECONVERGENT B4, `(.L_x_307) ;  /* 0x0000007000047945 */ /* 0x000fe20003800200 */
[----:B--2---:R-:W-:-:S13]  /*3270*/  ISETP.NE.AND P0, PT, R14, -0x1, PT ;  /* 0xffffffff0e00780c */ /* 0x004fda0003f05270 */
[----:B------:R-:W-:Y:S05]  /*3280*/  @P0 BRA `(.L_x_308) ;  /* 0x0000000000100947 */ /* 0x000fea0003800000 */
[----:B------:R-:W-:-:S05]  /*3290*/  MOV R15, 0xffffffff ;  /* 0xffffffff000f7802 */ /* 0x000fca0000000f00 */
[----:B------:R0:W-:Y:S04]  /*32a0*/  ST.E desc[UR36][R4.64], R15 ;  /* 0x0000000f04007985 */ /* 0x0001e8000c101924 */
[----:B------:R0:W5:Y:S01]  /*32b0*/  LDG.E R14, desc[UR36][R10.64] ;  /* 0x000000240a0e7981 */ /* 0x000162000c1e1900 */
[----:B------:R-:W-:-:S07]  /*32c0*/  IMAD.MOV.U32 R12, RZ, RZ, -0x1 ;  /* 0xffffffffff0c7424 */ /* 0x000fce00078e00ff */
.L_x_308:
[----:B------:R-:W-:Y:S05]  /*32d0*/  BSYNC.RECONVERGENT B4 ;  /* 0x0000000000047941 */ /* 0x000fea0003800200 */
.L_x_307:
[----:B-----5:R-:W-:-:S13]  /*32e0*/  ISETP.NE.AND P0, PT, R14, -0x1, PT ;  /* 0xffffffff0e00780c */ /* 0x020fda0003f05270 */
[----:B------:R-:W-:Y:S05]  /*32f0*/  @P0 BRA `(.L_x_309) ;  /* 0xfffffffc00c40947 */ /* 0x000fea000383ffff */
.L_x_306:
[----:B------:R-:W-:Y:S05]  /*3300*/  BSYNC.RECONVERGENT B3 ;  /* 0x0000000000037941 */ /* 0x000fea0003800200 */
.L_x_305:
[----:B------:R-:W-:-:S05]  /*3310*/  VIADD R13, R13, 0x1 ;  /* 0x000000010d0d7836 */ /* 0x000fca0000000000 */
[----:B------:R-:W-:-:S13]  /*3320*/  ISETP.NE.AND P0, PT, R13, R34, PT ;  /* 0x000000220d00720c */ /* 0x000fda0003f05270 */
[----:B------:R-:W-:Y:S05]  /*3330*/  @P0 BRA `(.L_x_310) ;  /* 0xfffffffc00040947 */ /* 0x000fea000383ffff */
.L_x_304:
[----:B------:R-:W-:Y:S05]  /*3340*/  BSYNC.RECONVERGENT B2 ;  /* 0x0000000000027941 */ /* 0x000fea0003800200 */
.L_x_303:
[----:B------:R-:W-:-:S05]  /*3350*/  VIADD R3, R3, 0x1 ;  /* 0x0000000103037836 */ /* 0x000fca0000000000 */
[----:B------:R-:W-:-:S13]  /*3360*/  ISETP.NE.AND P0, PT, R3, R0, PT ;  /* 0x000000000300720c */ /* 0x000fda0003f05270 */
[----:B------:R-:W-:Y:S05]  /*3370*/  @P0 BRA `(.L_x_311) ;  /* 0xfffffff800e00947 */ /* 0x000fea000383ffff */
[----:B------:R-:W-:Y:S05]  /*3380*/  BSYNC.RECONVERGENT B1 ;  /* 0x0000000000017941 */ /* 0x000fea0003800200 */
.L_x_302:
[----:B------:R-:W-:Y:S05]  /*3390*/  BSYNC.RECONVERGENT B0 ;  /* 0x0000000000007941 */ /* 0x000fea0003800200 */
.L_x_301:
[----:B------:R-:W-:-:S13]  /*33a0*/  ISETP.NE.AND P0, PT, R0, R31, PT ;  /* 0x0000001f0000720c */ /* 0x000fda0003f05270 */
[----:B------:R-:W-:Y:S05]  /*33b0*/  @P0 BREAK.RELIABLE B6 ;  /* 0x0000000000060942 */ /* 0x000fea0003800100 */
[----:B------:R-:W-:Y:S05]  /*33c0*/  @P0 BRA `(.L_x_312) ;  /* 0x0000000000700947 */ /* 0x000fea0003800000 */
[----:B------:R-:W-:Y:S01]  /*33d0*/  MOV R31, 0x198 ;  /* 0x00000198001f7802 */ /* 0x000fe20000000f00 */
[----:B0-----:R-:W-:Y:S02]  /*33e0*/  IMAD.MOV.U32 R4, RZ, RZ, R28 ;  /* 0x000000ffff047224 */ /* 0x001fe400078e001c */
[----:B------:R-:W-:Y:S01]  /*33f0*/  IMAD.MOV.U32 R5, RZ, RZ, R29 ;  /* 0x000000ffff057224 */ /* 0x000fe200078e001d */
[----:B------:R0:W1:Y:S06]  /*3400*/  LDC.64 R6, c[0x4][R31] ;  /* 0x010000001f067b82 */ /* 0x00006c0000000a00 */
[----:B------:R-:W-:-:S07]  /*3410*/  LEPC R20, `(.L_x_313) ;  /* 0x000000001014794e */ /* 0x000fce0000000000 */
[----:B01----:R-:W-:Y:S05]  /*3420*/  CALL.ABS.NOINC R6 ;  /* 0x0000000006007343 */ /* 0x003fea0003c00000 */
.L_x_313:
[----:B------:R0:W1:Y:S01]  /*3430*/  LDC.64 R6, c[0x4][R31] ;  /* 0x010000001f067b82 */ /* 0x0000620000000a00 */
[----:B------:R-:W-:Y:S01]  /*3440*/  IMAD.MOV.U32 R4, RZ, RZ, R18 ;  /* 0x000000ffff047224 */ /* 0x000fe200078e0012 */
[----:B------:R-:W-:-:S07]  /*3450*/  MOV R5, R19 ;  /* 0x0000001300057202 */ /* 0x000fce0000000f00 */
[----:B------:R-:W-:-:S07]  /*3460*/  LEPC R20, `(.L_x_314) ;  /* 0x000000001014794e */ /* 0x000fce0000000000 */
[----:B01----:R-:W-:Y:S05]  /*3470*/  CALL.ABS.NOINC R6 ;  /* 0x0000000006007343 */ /* 0x003fea0003c00000 */
.L_x_314:
[----:B------:R0:W1:Y:S01]  /*3480*/  LDC.64 R6, c[0x4][R31] ;  /* 0x010000001f067b82 */ /* 0x0000620000000a00 */
[----:B------:R-:W-:Y:S02]  /*3490*/  IMAD.MOV.U32 R4, RZ, RZ, R40 ;  /* 0x000000ffff047224 */ /* 0x000fe400078e0028 */
[----:B------:R-:W-:-:S07]  /*34a0*/  IMAD.MOV.U32 R5, RZ, RZ, R41 ;  /* 0x000000ffff057224 */ /* 0x000fce00078e0029 */
[----:B------:R-:W-:-:S07]  /*34b0*/  LEPC R20, `(.L_x_315) ;  /* 0x000000001014794e */ /* 0x000fce0000000000 */
[----:B01----:R-:W-:Y:S05]  /*34c0*/  CALL.ABS.NOINC R6 ;  /* 0x0000000006007343 */ /* 0x003fea0003c00000 */
.L_x_315:
[----:B------:R2:W5:Y:S02]  /*34d0*/  LD.E R0, desc[UR36][R22.64] ;  /* 0x0000002416007980 */ /* 0x000564000c101900 */
.L_x_261:
[----:B------:R-:W-:Y:S05]  /*34e0*/  BSYNC.RELIABLE B6 ;  /* 0x0000000000067941 */ /* 0x000fea0003800100 */
.L_x_257:
[----:B------:R-:W3:Y:S01]  /*34f0*/  LDC.64 R4, c[0x0][0x3d0] ;  /* 0x0000f400ff047b82 */ /* 0x000ee20000000a00 */
[----:B------:R-:W4:Y:S01]  /*3500*/  LDCU UR4, c[0x0][0x388] ;  /* 0x00007100ff0477ac */ /* 0x000f220008000800 */
[----:B------:R-:W-:-:S04]  /*3510*/  IMAD R3, R30, 0x1b00, R39 ;  /* 0x00001b001e037824 */ /* 0x000fc800078e0227 */
[----:B----45:R-:W-:-:S04]  /*3520*/  IMAD R3, R3, UR4, R0 ;  /* 0x0000000403037c24 */ /* 0x030fc8000f8e0200 */
[----:B---3--:R-:W-:-:S06]  /*3530*/  IMAD.WIDE R4, R3, 0x4, R4 ;  /* 0x0000000403047825 */ /* 0x008fcc00078e0204 */
[----:B------:R-:W3:Y:S01]  /*3540*/  LDG.E R5, desc[UR36][R4.64] ;  /* 0x0000002404057981 */ /* 0x000ee2000c1e1900 */
[----:B------:R-:W-:-:S04]  /*3550*/  IMAD.WIDE R6, R30, 0x4, R16 ;  /* 0x000000041e067825 */ /* 0x000fc800078e0210 */
[----:B------:R-:W-:Y:S01]  /*3560*/  VIADD R9, R30, 0x1 ;  /* 0x000000011e097836 */ /* 0x000fe20000000000 */
[----:B---3--:R3:W-:Y:S01]  /*3570*/  ST.E desc[UR36][R6.64], R5 ;  /* 0x0000000506007985 */ /* 0x0087e2000c101924 */
[----:B------:R-:W-:Y:S05]  /*3580*/  BRA `(.L_x_316) ;  /* 0xffffffd400387947 */ /* 0x000fea000383ffff */
.L_x_312:
[----:B------:R-:W-:Y:S05]  /*3590*/  BSYNC.RECONVERGENT B9 ;  /* 0x0000000000097941 */ /* 0x000fea0003800200 */
.L_x_256:
[----:B------:R-:W-:Y:S01]  /*35a0*/  ISETP.GE.AND P0, PT, R34, 0x1, PT ;  /* 0x000000012200780c */ /* 0x000fe20003f06270 */
[----:B------:R-:W-:Y:S01]  /*35b0*/  BSSY.RECONVERGENT B0, `(.L_x_317) ;  /* 0x000005d000007945 */ /* 0x000fe20003800200 */
[----:B------:R-:W-:-:S11]  /*35c0*/  IMAD.MOV.U32 R3, RZ, RZ, RZ ;  /* 0x000000ffff037224 */ /* 0x000fd600078e00ff */
[----:B------:R-:W-:Y:S05]  /*35d0*/  @!P0 BRA `(.L_x_318) ;  /* 0x0000000400688947 */ /* 0x000fea0003800000 */
[----:B0-----:R-:W-:Y:S01]  /*35e0*/  LEA R4, P0, R6, R40, 0x2 ;  /* 0x0000002806047211 */ /* 0x001fe200078010ff */
[----:B------:R-:W-:-:S03]  /*35f0*/  IMAD.WIDE.U32 R18, R0, 0x4, R18 ;  /* 0x0000000400127825 */ /* 0x000fc600078e0012 */
[----:B------:R-:W-:Y:S01]  /*3600*/  LEA.HI.X R5, R6, R41, R7, 0x2, P0 ;  /* 0x0000002906057211 */ /* 0x000fe200000f1407 */
[----:B------:R-:W-:Y:S02]  /*3610*/  IMAD R0, R30, 0x1b00, R39 ;  /* 0x00001b001e007824 */ /* 0x000fe400078e0227 */
[----:B------:R-:W-:Y:S02]  /*3620*/  IMAD.MOV.U32 R13, RZ, RZ, RZ ;  /* 0x000000ffff0d7224 */ /* 0x000fe400078e00ff */
[----:B------:R-:W-:-:S07]  /*3630*/  IMAD.MOV.U32 R3, RZ, RZ, RZ ;  /* 0x000000ffff037224 */ /* 0x000fce00078e00ff */
.L_x_327:
[----:B0-----:R-:W-:-:S05]  /*3640*/  IMAD.WIDE.U32 R6, R13, 0x4, R40 ;  /* 0x000000040d067825 */ /* 0x001fca00078e0028 */
[----:B------:R-:W2:Y:S01]  /*3650*/  LD.E R33, desc[UR36][R6.64] ;  /* 0x0000002406217980 */ /* 0x000ea2000c101900 */
[----:B------:R-:W-:Y:S01]  /*3660*/  BSSY.RECONVERGENT B1, `(.L_x_319) ;  /* 0x000004e000017945 */ /* 0x000fe20003800200 */
[----:B--2---:R-:W-:-:S13]  /*3670*/  ISETP.NE.AND P0, PT, R33, -0x1, PT ;  /* 0xffffffff2100780c */ /* 0x004fda0003f05270 */
[----:B------:R-:W-:Y:S05]  /*3680*/  @!P0 BRA `(.L_x_320) ;  /* 0x00000004002c8947 */ /* 0x000fea0003800000 */
[----:B------:R-:W-:Y:S01]  /*3690*/  IMAD.WIDE.U32 R14, R13, 0x4, R28 ;  /* 0x000000040d0e7825 */ /* 0x000fe200078e001c */
[----:B------:R-:W2:Y:S01]  /*36a0*/  LD.E R12, desc[UR36][R18.64] ;  /* 0x00000024120c7980 */ /* 0x000ea2000c101900 */
[----:B------:R-:W0:Y:S01]  /*36b0*/  LDC.64 R8, c[0x0][0x3c0] ;  /* 0x0000f000ff087b82 */ /* 0x000e220000000a00 */
[----:B------:R-:W2:Y:S03]  /*36c0*/  LDCU UR4, c[0x0][0x390] ;  /* 0x00007200ff0477ac */ /* 0x000ea60008000800 */
[----:B------:R-:W3:Y:S02]  /*36d0*/  LD.E R15, desc[UR36][R14.64] ;  /* 0x000000240e0f7980 */ /* 0x000ee4000c101900 */
[----:B---3--:R-:W-:-:S05]  /*36e0*/  IMAD.WIDE R20, R15, 0x4, R16 ;  /* 0x000000040f147825 */ /* 0x008fca00078e0210 */
[----:B------:R-:W0:Y:S01]  /*36f0*/  LD.E R11, desc[UR36][R20.64] ;  /* 0x00000024140b7980 */ /* 0x000e22000c101900 */
[----:B--2---:R-:W-:Y:S01]  /*3700*/  IMAD R12, R12, UR4, RZ ;  /* 0x000000040c0c7c24 */ /* 0x004fe2000f8e02ff */
[----:B------:R-:W-:Y:S01]  /*3710*/  ISETP.GE.AND P2, PT, R33, RZ, PT ;  /* 0x000000ff2100720c */ /* 0x000fe20003f46270 */
[----:B------:R-:W1:Y:S03]  /*3720*/  LDCU UR4, c[0x0][0x384] ;  /* 0x00007080ff0477ac */ /* 0x000e660008000800 */
[----:B------:R-:W-:-:S04]  /*3730*/  IABS R31, R12 ;  /* 0x0000000c001f7213 */ /* 0x000fc80000000000 */
[----:B------:R-:W2:Y:S08]  /*3740*/  I2F.RP R14, R31 ;  /* 0x0000001f000e7306 */ /* 0x000eb00000209400 */
[----:B--2---:R-:W2:Y:S01]  /*3750*/  MUFU.RCP R14, R14 ;  /* 0x0000000e000e7308 */ /* 0x004ea20000001000 */
[----:B------:R-:W-:Y:S01]  /*3760*/  IABS R15, R12 ;  /* 0x0000000c000f7213 */ /* 0x000fe20000000000 */
[----:B0-----:R-:W-:-:S06]  /*3770*/  IMAD.WIDE R10, R11, 0x4, R8 ;  /* 0x000000040b0a7825 */ /* 0x001fcc00078e0208 */
[----:B------:R0:W1:Y:S01]  /*3780*/  LDG.E R10, desc[UR36][R10.64] ;  /* 0x000000240a0a7981 */ /* 0x000062000c1e1900 */
[----:B--2---:R-:W-:-:S04]  /*3790*/  IADD3 R8, PT, PT, R14, 0xffffffe, RZ ;  /* 0x0ffffffe0e087810 */ /* 0x004fc80007ffe0ff */
[----:B------:R2:W3:Y:S02]  /*37a0*/  F2I.FTZ.U32.TRUNC.NTZ R9, R8 ;  /* 0x0000000800097305 */ /* 0x0004e4000021f000 */
[----:B--2---:R-:W-:Y:S02]  /*37b0*/  IMAD.MOV.U32 R8, RZ, RZ, RZ ;  /* 0x000000ffff087224 */ /* 0x004fe400078e00ff */
[----:B---3--:R-:W-:-:S04]  /*37c0*/  IMAD.MOV R20, RZ, RZ, -R9 ;  /* 0x000000ffff147224 */ /* 0x008fc800078e0a09 */
[----:B0-----:R-:W-:Y:S01]  /*37d0*/  IMAD R11, R20, R31, RZ ;  /* 0x0000001f140b7224 */ /* 0x001fe200078e02ff */
[----:B------:R-:W-:-:S03]  /*37e0*/  IABS R20, R33 ;  /* 0x0000002100147213 */ /* 0x000fc60000000000 */
[----:B------:R-:W-:-:S04]  /*37f0*/  IMAD.HI.U32 R9, R9, R11, R8 ;  /* 0x0000000b09097227 */ /* 0x000fc800078e0008 */
[----:B------:R-:W-:Y:S02]  /*3800*/  IMAD.MOV R14, RZ, RZ, -R15 ;  /* 0x000000ffff0e7224 */ /* 0x000fe400078e0a0f */
[----:B------:R-:W-:-:S04]  /*3810*/  IMAD.HI.U32 R9, R9, R20, RZ ;  /* 0x0000001409097227 */ /* 0x000fc800078e00ff */
[----:B------:R-:W-:Y:S02]  /*3820*/  IMAD R14, R9, R14, R20 ;  /* 0x0000000e090e7224 */ /* 0x000fe400078e0214 */
[----:B------:R-:W0:Y:S03]  /*3830*/  LDC.64 R8, c[0x0][0x3c8] ;  /* 0x0000f200ff087b82 */ /* 0x000e260000000a00 */
[----:B------:R-:W-:-:S13]  /*3840*/  ISETP.GT.U32.AND P0, PT, R31, R14, PT ;  /* 0x0000000e1f00720c */ /* 0x000fda0003f04070 */
[----:B------:R-:W-:-:S05]  /*3850*/  @!P0 IMAD.IADD R14, R14, 0x1, -R31 ;  /* 0x000000010e0e8824 */ /* 0x000fca00078e0a1f */
[----:B------:R-:W-:Y:S02]  /*3860*/  ISETP.GT.U32.AND P1, PT, R31, R14, PT ;  /* 0x0000000e1f00720c */ /* 0x000fe40003f24070 */
[----:B------:R-:W-:-:S11]  /*3870*/  ISETP.NE.AND P0, PT, R12, RZ, PT ;  /* 0x000000ff0c00720c */ /* 0x000fd60003f05270 */
[----:B------:R-:W-:-:S04]  /*3880*/  @!P1 IMAD.IADD R14, R14, 0x1, -R31 ;  /* 0x000000010e0e9824 */ /* 0x000fc800078e0a1f */
[----:B------:R-:W-:Y:S01]  /*3890*/  @!P2 IMAD.MOV R14, RZ, RZ, -R14 ;  /* 0x000000ffff0ea224 */ /* 0x000fe200078e0a0e */
[----:B------:R-:W-:-:S04]  /*38a0*/  @!P0 LOP3.LUT R14, RZ, R12, RZ, 0x33, !PT ;  /* 0x0000000cff0e8212 */ /* 0x000fc800078e33ff */
[----:B-1----:R-:W-:-:S05]  /*38b0*/  IADD3 R11, PT, PT, R10, UR4, R14 ;  /* 0x000000040a0b7c10 */ /* 0x002fca000fffe00e */
[----:B0-----:R-:W-:-:S05]  /*38c0*/  IMAD.WIDE R8, R11, 0x4, R8 ;  /* 0x000000040b087825 */ /* 0x001fca00078e0208 */
[----:B------:R-:W2:Y:S02]  /*38d0*/  LDG.E R10, desc[UR36][R8.64] ;  /* 0x00000024080a7981 */ /* 0x000ea4000c1e1900 */
[----:B--2---:R-:W-:-:S13]  /*38e0*/  ISETP.NE.AND P0, PT, R10, -0x1, PT ;  /* 0xffffffff0a00780c */ /* 0x004fda0003f05270 */
[----:B------:R-:W-:Y:S05]  /*38f0*/  @!P0 BRA `(.L_x_320) ;  /* 0x0000000000908947 */ /* 0x000fea0003800000 */
.L_x_326:
[----:B0-----:R-:W2:Y:S01]  /*3900*/  LD.E R11, desc[UR36][R6.64] ;  /* 0x00000024060b7980 */ /* 0x001ea2000c101900 */
[----:B------:R-:W-:Y:S01]  /*3910*/  BSSY.RECONVERGENT B2, `(.L_x_321) ;  /* 0x0000016000027945 */ /* 0x000fe20003800200 */
[----:B--2---:R-:W-:-:S13]  /*3920*/  ISETP.NE.AND P0, PT, R10, R11, PT ;  /* 0x0000000b0a00720c */ /* 0x004fda0003f05270 */
[----:B------:R-:W-:Y:S05]  /*3930*/  @P0 BRA `(.L_x_322) ;  /* 0x00000000004c0947 */ /* 0x000fea0003800000 */
[----:B------:R-:W-:-:S13]  /*3940*/  ISETP.NE.AND P0, PT, R30, R35, PT ;  /* 0x000000231e00720c */ /* 0x000fda0003f05270 */
[----:B------:R-:W-:Y:S05]  /*3950*/  @!P0 BRA `(.L_x_323) ;  /* 0x0000000000388947 */ /* 0x000fea0003800000 */
[----:B------:R-:W2:Y:S01]  /*3960*/  LD.E R15, desc[UR36][R4.64] ;  /* 0x00000024040f7980 */ /* 0x000ea2000c101900 */
[----:B------:R-:W0:Y:S01]  /*3970*/  LDCU UR5, c[0x0][0x388] ;  /* 0x00007100ff0577ac */ /* 0x000e220008000800 */
[----:B------:R-:W1:Y:S01]  /*3980*/  LDC.64 R10, c[0x0][0x3d0] ;  /* 0x0000f400ff0a7b82 */ /* 0x000e620000000a00 */
[----:B------:R-:W3:Y:S01]  /*3990*/  S2R R12, SR_LTMASK ;  /* 0x00000000000c7919 */ /* 0x000ee20000003900 */
[----:B------:R-:W-:Y:S01]  /*39a0*/  VOTEU.ANY UR4, UPT, PT ;  /* 0x0000000000047886 */ /* 0x000fe200038e0100 */
[----:B0-----:R-:W-:Y:S01]  /*39b0*/  IMAD R21, R0, UR5, R3 ;  /* 0x0000000500157c24 */ /* 0x001fe2000f8e0203 */
[----:B---3--:R-:W-:Y:S01]  /*39c0*/  LOP3.LUT R12, R12, UR4, RZ, 0xc0, !PT ;  /* 0x000000040c0c7c12 */ /* 0x008fe2000f8ec0ff */
[----:B------:R-:W-:-:S05]  /*39d0*/  UPOPC UR4, UR4 ;  /* 0x00000004000472bf */ /* 0x000fca0008000000 */
[----:B------:R-:W0:Y:S01]  /*39e0*/  POPC R12, R12 ;  /* 0x0000000c000c7309 */ /* 0x000e220000000000 */
[----:B------:R-:W-:Y:S01]  /*39f0*/  VIADD R3, R3, UR4 ;  /* 0x0000000403037c36 */ /* 0x000fe20008000000 */
[----:B0-----:R-:W-:-:S05]  /*3a00*/  IADD3 R21, PT, PT, R12, R21, RZ ;  /* 0x000000150c157210 */ /* 0x001fca0007ffe0ff */
[----:B-1----:R-:W-:-:S05]  /*3a10*/  IMAD.WIDE.U32 R10, R21, 0x4, R10 ;  /* 0x00000004150a7825 */ /* 0x002fca00078e000a */
[----:B--2---:R0:W-:Y:S01]  /*3a20*/  STG.E desc[UR36][R10.64], R15 ;  /* 0x0000000f0a007986 */ /* 0x0041e2000c101924 */
[----:B------:R-:W-:Y:S05]  /*3a30*/  BRA `(.L_x_322) ;  /* 0x00000000000c7947 */ /* 0x000fea0003800000 */
.L_x_323:
[----:B------:R-:W-:Y:S02]  /*3a40*/  VOTEU.ANY UR4, UPT, PT ;  /* 0x0000000000047886 */ /* 0x000fe400038e0100 */
[----:B------:R-:W-:-:S06]  /*3a50*/  UPOPC UR4, UR4 ;  /* 0x00000004000472bf */ /* 0x000fcc0008000000 */
[----:B------:R-:W-:-:S07]  /*3a60*/  VIADD R36, R36, UR4 ;  /* 0x0000000424247c36 */ /* 0x000fce0008000000 */
.L_x_322:
[----:B------:R-:W-:Y:S05]  /*3a70*/  BSYNC.RECONVERGENT B2 ;  /* 0x0000000000027941 */ /* 0x000fea0003800200 */
.L_x_321:
[----:B0-----:R-:W0:Y:S02]  /*3a80*/  LDC R11, c[0x0][0x384] ;  /* 0x0000e100ff0b7b82 */ /* 0x001e240000000800 */
[----:B0-----:R-:W-:-:S05]  /*3a90*/  IMAD.WIDE R8, R11, 0x4, R8 ;  /* 0x000000040b087825 */ /* 0x001fca00078e0208 */
[----:B------:R-:W2:Y:S01]  /*3aa0*/  LDG.E R10, desc[UR36][R8.64] ;  /* 0x00000024080a7981 */ /* 0x000ea2000c1e1900 */
[----:B------:R-:W-:Y:S01]  /*3ab0*/  BSSY.RECONVERGENT B2, `(.L_x_324) ;  /* 0x0000006000027945 */ /* 0x000fe20003800200 */
[----:B--2---:R-:W-:-:S13]  /*3ac0*/  ISETP.NE.AND P0, PT, R10, -0x1, PT ;  /* 0xffffffff0a00780c */ /* 0x004fda0003f05270 */
[----:B------:R-:W-:Y:S05]  /*3ad0*/  @P0 BRA `(.L_x_325) ;  /* 0x00000000000c0947 */ /* 0x000fea0003800000 */
[----:B------:R-:W-:-:S05]  /*3ae0*/  IMAD.MOV.U32 R11, RZ, RZ, -0x1 ;  /* 0xffffffffff0b7424 */ /* 0x000fca00078e00ff */
[----:B------:R0:W-:Y:S04]  /*3af0*/  ST.E desc[UR36][R6.64], R11 ;  /* 0x0000000b06007985 */ /* 0x0001e8000c101924 */
[----:B------:R0:W5:Y:S02]  /*3b00*/  LDG.E R10, desc[UR36][R8.64] ;  /* 0x00000024080a7981 */ /* 0x000164000c1e1900 */
.L_x_325:
[----:B------:R-:W-:Y:S05]  /*3b10*/  BSYNC.RECONVERGENT B2 ;  /* 0x0000000000027941 */ /* 0x000fea0003800200 */
.L_x_324:
[----:B-----5:R-:W-:-:S13]  /*3b20*/  ISETP.NE.AND P0, PT, R10, -0x1, PT ;  /* 0xffffffff0a00780c */ /* 0x020fda0003f05270 */
[----:B------:R-:W-:Y:S05]  /*3b30*/  @P0 BRA `(.L_x_326) ;  /* 0xfffffffc00700947 */ /* 0x000fea000383ffff */
.L_x_320:
[----:B------:R-:W-:Y:S05]  /*3b40*/  BSYNC.RECONVERGENT B1 ;  /* 0x0000000000017941 */ /* 0x000fea0003800200 */
.L_x_319:
[----:B------:R-:W-:-:S05]  /*3b50*/  VIADD R13, R13, 0x1 ;  /* 0x000000010d0d7836 */ /* 0x000fca0000000000 */
[----:B------:R-:W-:-:S13]  /*3b60*/  ISETP.NE.AND P0, PT, R13, R34, PT ;  /* 0x000000220d00720c */ /* 0x000fda0003f05270 */
[----:B------:R-:W-:Y:S05]  /*3b70*/  @P0 BRA `(.L_x_327) ;  /* 0xfffffff800b00947 */ /* 0x000fea000383ffff */
.L_x_318:
[----:B------:R-:W-:Y:S05]  /*3b80*/  BSYNC.RECONVERGENT B0 ;  /* 0x0000000000007941 */ /* 0x000fea0003800200 */
.L_x_317:
[----:B------:R1:W-:Y:S01]  /*3b90*/  ST.E desc[UR36][R22.64], R3 ;  /* 0x0000000316007985 */ /* 0x0003e2000c101924 */
[----:B------:R-:W-:Y:S01]  /*3ba0*/  ISETP.NE.AND P0, PT, R3, RZ, PT ;  /* 0x000000ff0300720c */ /* 0x000fe20003f05270 */
[----:B------:R-:W-:Y:S01]  /*3bb0*/  BSSY.RELIABLE B0, `(.L_x_328) ;  /* 0x0000007000007945 */ /* 0x000fe20003800100 */
[----:B0-----:R-:W-:-:S11]  /*3bc0*/  IMAD.MOV.U32 R9, RZ, RZ, R30 ;  /* 0x000000ffff097224 */ /* 0x001fd600078e001e */
[----:B-1----:R-:W-:Y:S05]  /*3bd0*/  @P0 BRA `(.L_x_329) ;  /* 0x0000000000100947 */ /* 0x002fea0003800000 */
[C---:B------:R-:W-:Y:S01]  /*3be0*/  ISETP.GT.AND P0, PT, R30.reuse, RZ, PT ;  /* 0x000000ff1e00720c */ /* 0x040fe20003f04270 */
[----:B------:R-:W-:-:S12]  /*3bf0*/  VIADD R9, R30, 0xffffffff ;  /* 0xffffffff1e097836 */ /* 0x000fd80000000000 */
[----:B------:R-:W-:Y:S05]  /*3c00*/  @!P0 BREAK.RELIABLE B0 ;  /* 0x0000000000008942 */ /* 0x000fea0003800100 */
[----:B------:R-:W-:Y:S05]  /*3c10*/  @!P0 BRA `(.L_x_330) ;  /* 0x0000000000088947 */ /* 0x000fea0003800000 */
.L_x_329:
[----:B------:R-:W-:Y:S05]  /*3c20*/  BSYNC.RELIABLE B0 ;  /* 0x0000000000007941 */ /* 0x000fea0003800100 */
.L_x_328:
[----:B------:R-:W-:Y:S05]  /*3c30*/  BRA `(.L_x_331) ;  /* 0xffffffcc00887947 */ /* 0x000fea000383ffff */
.L_x_330:
[----:B------:R-:W-:Y:S05]  /*3c40*/  BSYNC.RECONVERGENT B10 ;  /* 0x00000000000a7941 */ /* 0x000fea0003800200 */
.L_x_255:
[----:B------:R-:W-:Y:S01]  /*3c50*/  ISETP.NE.AND P0, PT, R38, 0x1, PT ;  /* 0x000000012600780c */ /* 0x000fe20003f05270 */
[----:B------:R-:W-:-:S12]  /*3c60*/  BSSY.RECONVERGENT B0, `(.L_x_332) ;  /* 0x000000a000007945 */ /* 0x000fd80003800200 */
[----:B------:R-:W-:Y:S05]  /*3c70*/  @P0 BRA `(.L_x_333) ;  /* 0x0000000000200947 */ /* 0x000fea0003800000 */
[----:B------:R-:W0:Y:S01]  /*3c80*/  S2R R0, SR_LANEID ;  /* 0x0000000000007919 */ /* 0x000e220000000000 */
[----:B------:R-:W1:Y:S08]  /*3c90*/  REDUX.SUM UR5, R36 ;  /* 0x00000000240573c4 */ /* 0x000e70000000c000 */
[----:B------:R-:W2:Y:S01]  /*3ca0*/  LDC.64 R4, c[0x0][0x3d8] ;  /* 0x0000f600ff047b82 */ /* 0x000ea20000000a00 */
[----:B------:R-:W-:-:S02]  /*3cb0*/  VOTEU.ANY UR4, UPT, PT ;  /* 0x0000000000047886 */ /* 0x000fc400038e0100 */
[----:B------:R-:W-:Y:S01]  /*3cc0*/  UFLO.U32 UR4, UR4 ;  /* 0x00000004000472bd */ /* 0x000fe200080e0000 */
[----:B-1----:R-:W-:-:S05]  /*3cd0*/  MOV R3, UR5 ;  /* 0x0000000500037c02 */ /* 0x002fca0008000f00 */
[----:B0-----:R-:W-:-:S13]  /*3ce0*/  ISETP.EQ.U32.AND P0, PT, R0, UR4, PT ;  /* 0x0000000400007c0c */ /* 0x001fda000bf02070 */
[----:B--2---:R0:W-:Y:S02]  /*3cf0*/  @P0 REDG.E.ADD.STRONG.GPU desc[UR36][R4.64], R3 ;  /* 0x000000030400098e */ /* 0x0041e4000c12e124 */
.L_x_333:
[----:B------:R-:W-:Y:S05]  /*3d00*/  BSYNC.RECONVERGENT B0 ;  /* 0x0000000000007941 */ /* 0x000fea0003800200 */
.L_x_332:
[----:B------:R-:W1:Y:S01]  /*3d10*/  LDCU UR4, c[0x0][0x360] ;  /* 0x00006c00ff0477ac */ /* 0x000e620008000800 */
[----:B------:R-:W1:Y:S01]  /*3d20*/  LDCU UR5, c[0x0][0x370] ;  /* 0x00006e00ff0577ac */ /* 0x000e620008000800 */
[----:B------:R-:W2:Y:S01]  /*3d30*/  LDCU UR6, c[0x0][0x380] ;  /* 0x00007000ff0677ac */ /* 0x000ea20008000800 */
[----:B-1----:R-:W-:-:S04]  /*3d40*/  UIMAD UR4, UR4, UR5, URZ ;  /* 0x00000005040472a4 */ /* 0x002fc8000f8e02ff */
[----:B------:R-:W-:-:S06]  /*3d50*/  ULOP3.LUT UR4, UR4, 0x1f, URZ, 0xc0, !UPT ;  /* 0x0000001f04047892 */ /* 0x000fcc000f8ec0ff */
[----:B------:R-:W-:-:S05]  /*3d60*/  VIADD R37, R37, UR4 ;  /* 0x0000000425257c36 */ /* 0x000fca0008000000 */
[----:B--2---:R-:W-:-:S13]  /*3d70*/  ISETP.GE.AND P0, PT, R37, UR6, PT ;  /* 0x0000000625007c0c */ /* 0x004fda000bf06270 */
[----:B------:R-:W-:Y:S05]  /*3d80*/  @!P0 BRA `(.L_x_334) ;  /* 0xffffffcc00248947 */ /* 0x000fea000383ffff */
.L_x_254:
[----:B------:R-:W-:Y:S05]  /*3d90*/  BSYNC B11 ;  /* 0x00000000000b7941 */ /* 0x000fea0003800000 */
.L_x_253:
[----:B------:R-:W-:Y:S01]  /*3da0*/  MOV R2, 0x198 ;  /* 0x0000019800027802 */ /* 0x000fe20000000f00 */
[----:B0-----:R-:W-:Y:S02]  /*3db0*/  IMAD.MOV.U32 R4, RZ, RZ, R24 ;  /* 0x000000ffff047224 */ /* 0x001fe400078e0018 */
[----:B------:R-:W-:Y:S01]  /*3dc0*/  IMAD.MOV.U32 R5, RZ, RZ, R25 ;  /* 0x000000ffff057224 */ /* 0x000fe200078e0019 */
[----:B------:R0:W1:Y:S06]  /*3dd0*/  LDC.64 R6, c[0x4][R2] ;  /* 0x0100000002067b82 */ /* 0x00006c0000000a00 */
[----:B------:R-:W-:-:S07]  /*3de0*/  LEPC R20, `(.L_x_335) ;  /* 0x000000001014794e */ /* 0x000fce0000000000 */
[----:B01----:R-:W-:Y:S05]  /*3df0*/  CALL.ABS.NOINC R6 ;  /* 0x0000000006007343 */ /* 0x003fea0003c00000 */
.L_x_335:
[----:B------:R-:W0:Y:S01]  /*3e00*/  LDC.64 R2, c[0x4][R2] ;  /* 0x0100000002027b82 */ /* 0x000e220000000a00 */
[----:B------:R-:W-:Y:S02]  /*3e10*/  IMAD.MOV.U32 R4, RZ, RZ, R16 ;  /* 0x000000ffff047224 */ /* 0x000fe400078e0010 */
[----:B------:R-:W-:-:S07]  /*3e20*/  IMAD.MOV.U32 R5, RZ, RZ, R17 ;  /* 0x000000ffff057224 */ /* 0x000fce00078e0011 */
[----:B------:R-:W-:-:S07]  /*3e30*/  LEPC R20, `(.L_x_336) ;  /* 0x000000001014794e */ /* 0x000fce0000000000 */
[----:B0-----:R-:W-:Y:S05]  /*3e40*/  CALL.ABS.NOINC R2 ;  /* 0x0000000002007343 */ /* 0x001fea0003c00000 */
.L_x_336:
[----:B------:R-:W-:Y:S05]  /*3e50*/  EXIT ;  /* 0x000000000000794d */ /* 0x000fea0003800000 */
.L_x_337:
        /* <DEDUP_REMOVED lines=10> */
.L_x_359:


//--------------------- .text._Z14buildHashTablePiS_S_S_S_iiii --------------------------
	.section	.text._Z14buildHashTablePiS_S_S_S_iiii,"ax",@progbits
	.align	128
        .global         _Z14buildHashTablePiS_S_S_S_iiii
        .type           _Z14buildHashTablePiS_S_S_S_iiii,@function
        .size           _Z14buildHashTablePiS_S_S_S_iiii,(.L_x_360 - _Z14buildHashTablePiS_S_S_S_iiii)
        .other          _Z14buildHashTablePiS_S_S_S_iiii,@"STO_CUDA_ENTRY STV_DEFAULT"
_Z14buildHashTablePiS_S_S_S_iiii:
.text._Z14buildHashTablePiS_S_S_S_iiii:
[----:B------:R-:W-:Y:S01]  /*0000*/  LDC R1, c[0x0][0x37c] ;  /* 0x0000df00ff017b82 */ /* 0x000fe20000000800 */
[----:B------:R-:W0:Y:S07]  /*0010*/  S2R R0, SR_TID.X ;  /* 0x0000000000007919 */ /* 0x000e2e0000002100 */
[----:B------:R-:W0:Y:S01]  /*0020*/  S2UR UR4, SR_CTAID.X ;  /* 0x00000000000479c3 */ /* 0x000e220000002500 */
[----:B------:R-:W1:Y:S07]  /*0030*/  LDCU UR5, c[0x0][0x3ac] ;  /* 0x00007580ff0577ac */ /* 0x000e6e0008000800 */
[----:B------:R-:W0:Y:S02]  /*0040*/  LDC R3, c[0x0][0x360] ;  /* 0x0000d800ff037b82 */ /* 0x000e240000000800 */
[----:B0-----:R-:W-:-:S05]  /*0050*/  IMAD R0, R3, UR4, R0 ;  /* 0x0000000403007c24 */ /* 0x001fca000f8e0200 */
[----:B-1----:R-:W-:-:S13]  /*0060*/  ISETP.GE.AND P0, PT, R0, UR5, PT ;  /* 0x0000000500007c0c */ /* 0x002fda000bf06270 */
[----:B------:R-:W-:Y:S05]  /*0070*/  @P0 EXIT ;  /* 0x000000000000094d */ /* 0x000fea0003800000 */
[----:B------:R-:W0:Y:S01]  /*0080*/  LDCU UR5, c[0x0][0x370] ;  /* 0x00006e00ff0577ac */ /* 0x000e220008000800 */
[----:B------:R-:W1:Y:S01]  /*0090*/  LDCU UR4, c[0x0][0x3b0] ;  /* 0x00007600ff0477ac */ /* 0x000e620008000800 */
[----:B------:R-:W2:Y:S01]  /*00a0*/  LDCU.64 UR6, c[0x0][0x358] ;  /* 0x00006b00ff0677ac */ /* 0x000ea20008000a00 */
[----:B0-----:R-:W-:Y:S01]  /*00b0*/  IMAD R3, R3, UR5, RZ ;  /* 0x0000000503037c24 */ /* 0x001fe2000f8e02ff */
[----:B-1----:R-:W-:-:S12]  /*00c0*/  UIADD3 UR4, UPT, UPT, UR4, -0x1, URZ ;  /* 0xffffffff04047890 */ /* 0x002fd8000fffe0ff */
.L_x_341:
[----:B0-----:R-:W0:Y:S01]  /*00d0*/  LDC.64 R4, c[0x0][0x3a0] ;  /* 0x0000e800ff047b82 */ /* 0x001e220000000a00 */
[----:B------:R-:W-:-:S07]  /*00e0*/  IMAD.SHL.U32 R7, R0, 0x2, RZ ;  /* 0x0000000200077824 */ /* 0x000fce00078e00ff */
[----:B------:R-:W1:Y:S01]  /*00f0*/  LDC.64 R8, c[0x0][0x380] ;  /* 0x0000e000ff087b82 */ /* 0x000e620000000a00 */
[----:B0-----:R-:W-:-:S05]  /*0100*/  IMAD.WIDE R4, R7, 0x4, R4 ;  /* 0x0000000407047825 */ /* 0x001fca00078e0204 */
[----:B--2---:R-:W1:Y:S04]  /*0110*/  LDG.E R7, desc[UR6][R4.64+0x4] ;  /* 0x0000040604077981 */ /* 0x004e68000c1e1900 */
[----:B------:R-:W2:Y:S01]  /*0120*/  LDG.E R6, desc[UR6][R4.64] ;  /* 0x0000000604067981 */ /* 0x000ea2000c1e1900 */
[----:B-1----:R-:W-:-:S05]  /*0130*/  IMAD.WIDE R8, R7, 0x4, R8 ;  /* 0x0000000407087825 */ /* 0x002fca00078e0208 */
[----:B------:R-:W3:Y:S04]  /*0140*/  LDG.E R2, desc[UR6][R8.64] ;  /* 0x0000000608027981 */ /* 0x000ee8000c1e1900 */
[----:B------:R-:W3:Y:S01]  /*0150*/  LDG.E R7, desc[UR6][R8.64+0x4] ;  /* 0x0000040608077981 */ /* 0x000ee2000c1e1900 */
[----:B--2---:R-:W-:Y:S02]  /*0160*/  IABS R4, R6 ;  /* 0x0000000600047213 */ /* 0x004fe40000000000 */
[----:B------:R-:W-:Y:S01]  /*0170*/  ISETP.GE.AND P2, PT, R6, RZ, PT ;  /* 0x000000ff0600720c */ /* 0x000fe20003f46270 */
[----:B---3--:R-:W-:-:S05]  /*0180*/  IMAD.IADD R7, R7, 0x1, -R2 ;  /* 0x0000000107077824 */ /* 0x008fca00078e0a02 */
[----:B------:R-:W-:-:S04]  /*0190*/  IABS R14, R7 ;  /* 0x00000007000e7213 */ /* 0x000fc80000000000 */
[----:B------:R-:W0:Y:S08]  /*01a0*/  I2F.RP R12, R14 ;  /* 0x0000000e000c7306 */ /* 0x000e300000209400 */
[----:B0-----:R-:W0:Y:S02]  /*01b0*/  MUFU.RCP R12, R12 ;  /* 0x0000000c000c7308 */ /* 0x001e240000001000 */
[----:B0-----:R-:W-:-:S06]  /*01c0*/  IADD3 R10, PT, PT, R12, 0xffffffe, RZ ;  /* 0x0ffffffe0c0a7810 */ /* 0x001fcc0007ffe0ff */
[----:B------:R0:W1:Y:S02]  /*01d0*/  F2I.FTZ.U32.TRUNC.NTZ R11, R10 ;  /* 0x0000000a000b7305 */ /* 0x000064000021f000 */
[----:B0-----:R-:W-:Y:S02]  /*01e0*/  HFMA2 R10, -RZ, RZ, 0, 0 ;  /* 0x00000000ff0a7431 */ /* 0x001fe400000001ff */
[----:B-1----:R-:W-:-:S04]  /*01f0*/  IMAD.MOV R13, RZ, RZ, -R11 ;  /* 0x000000ffff0d7224 */ /* 0x002fc800078e0a0b */
[----:B------:R-:W-:Y:S01]  /*0200*/  IMAD R5, R13, R14, RZ ;  /* 0x0000000e0d057224 */ /* 0x000fe200078e02ff */
[----:B------:R-:W-:Y:S01]  /*0210*/  IABS R8, R7 ;  /* 0x0000000700087213 */ /* 0x000fe20000000000 */
[----:B------:R-:W0:Y:S02]  /*0220*/  LDC R13, c[0x0][0x3ac] ;  /* 0x0000eb00ff0d7b82 */ /* 0x000e240000000800 */
[----:B------:R-:W-:-:S04]  /*0230*/  IMAD.HI.U32 R11, R11, R5, R10 ;  /* 0x000000050b0b7227 */ /* 0x000fc800078e000a */
[----:B------:R-:W-:Y:S02]  /*0240*/  IMAD.MOV R5, RZ, RZ, -R8 ;  /* 0x000000ffff057224 */ /* 0x000fe400078e0a08 */
[----:B------:R-:W-:-:S04]  /*0250*/  IMAD.HI.U32 R11, R11, R4, RZ ;  /* 0x000000040b0b7227 */ /* 0x000fc800078e00ff */
[----:B------:R-:W-:Y:S02]  /*0260*/  IMAD R11, R11, R5, R4 ;  /* 0x000000050b0b7224 */ /* 0x000fe400078e0204 */
[----:B------:R-:W1:Y:S03]  /*0270*/  LDC.64 R4, c[0x0][0x388] ;  /* 0x0000e200ff047b82 */ /* 0x000e660000000a00 */
[----:B------:R-:W-:-:S13]  /*0280*/  ISETP.GT.U32.AND P0, PT, R14, R11, PT ;  /* 0x0000000b0e00720c */ /* 0x000fda0003f04070 */
[----:B------:R-:W-:-:S04]  /*0290*/  @!P0 IADD3 R11, PT, PT, R11, -R14, RZ ;  /* 0x8000000e0b0b8210 */ /* 0x000fc80007ffe0ff */
[----:B------:R-:W-:Y:S02]  /*02a0*/  ISETP.GT.U32.AND P1, PT, R14, R11, PT ;  /* 0x0000000b0e00720c */ /* 0x000fe40003f24070 */
[----:B------:R-:W-:-:S11]  /*02b0*/  ISETP.NE.AND P0, PT, R7, RZ, PT ;  /* 0x000000ff0700720c */ /* 0x000fd60003f05270 */
[----:B------:R-:W-:-:S05]  /*02c0*/  @!P1 IMAD.IADD R11, R11, 0x1, -R14 ;  /* 0x000000010b0b9824 */ /* 0x000fca00078e0a0e */
[----:B------:R-:W-:Y:S02]  /*02d0*/  @!P2 IADD3 R11, PT, PT, -R11, RZ, RZ ;  /* 0x000000ff0b0ba210 */ /* 0x000fe40007ffe1ff */
[----:B------:R-:W-:-:S05]  /*02e0*/  @!P0 LOP3.LUT R11, RZ, R7, RZ, 0x33, !PT ;  /* 0x00000007ff0b8212 */ /* 0x000fca00078e33ff */
[----:B------:R-:W-:-:S04]  /*02f0*/  IMAD.IADD R9, R2, 0x1, R11 ;  /* 0x0000000102097824 */ /* 0x000fc800078e020b */
[----:B-1----:R-:W-:-:S06]  /*0300*/  IMAD.WIDE R8, R9, 0x4, R4 ;  /* 0x0000000409087825 */ /* 0x002fcc00078e0204 */
[----:B------:R-:W2:Y:S01]  /*0310*/  LDG.E R8, desc[UR6][R8.64] ;  /* 0x0000000608087981 */ /* 0x000ea2000c1e1900 */
[----:B------:R-:W-:Y:S01]  /*0320*/  BSSY.RECONVERGENT B0, `(.L_x_338) ;  /* 0x000000d000007945 */ /* 0x000fe20003800200 */
[----:B--2---:R-:W-:-:S13]  /*0330*/  ISETP.NE.AND P0, PT, R8, UR4, PT ;  /* 0x0000000408007c0c */ /* 0x004fda000bf05270 */
[----:B0-----:R-:W-:Y:S05]  /*0340*/  @P0 BRA `(.L_x_339) ;  /* 0x0000000000280947 */ /* 0x001fea0003800000 */
[----:B------:R-:W-:Y:S01]  /*0350*/  BSSY.RECONVERGENT B1, `(.L_x_339) ;  /* 0x0000009000017945 */ /* 0x000fe20003800200 */
.L_x_340:
[----:B------:R-:W-:-:S04]  /*0360*/  IADD3 R8, PT, PT, R11, 0x1, RZ ;  /* 0x000000010b087810 */ /* 0x000fc80007ffe0ff */
[----:B------:R-:W-:-:S04]  /*0370*/  ISETP.NE.AND P0, PT, R8, R7, PT ;  /* 0x000000070800720c */ /* 0x000fc80003f05270 */
[----:B------:R-:W-:-:S05]  /*0380*/  SEL R11, R8, RZ, P0 ;  /* 0x000000ff080b7207 */ /* 0x000fca0000000000 */
[----:B------:R-:W-:-:S04]  /*0390*/  IMAD.IADD R9, R2, 0x1, R11 ;  /* 0x0000000102097824 */ /* 0x000fc800078e020b */
[----:B------:R-:W-:-:S06]  /*03a0*/  IMAD.WIDE R8, R9, 0x4, R4 ;  /* 0x0000000409087825 */ /* 0x000fcc00078e0204 */
[----:B------:R-:W2:Y:S02]  /*03b0*/  LDG.E R8, desc[UR6][R8.64] ;  /* 0x0000000608087981 */ /* 0x000ea4000c1e1900 */
[----:B--2---:R-:W-:-:S13]  /*03c0*/  ISETP.NE.AND P0, PT, R8, UR4, PT ;  /* 0x0000000408007c0c */ /* 0x004fda000bf05270 */
[----:B------:R-:W-:Y:S05]  /*03d0*/  @!P0 BRA `(.L_x_340) ;  /* 0xfffffffc00e08947 */ /* 0x000fea000383ffff */
[----:B------:R-:W-:Y:S05]  /*03e0*/  BSYNC.RECONVERGENT B1 ;  /* 0x0000000000017941 */ /* 0x000fea0003800200 */
.L_x_339:
[----:B------:R-:W-:Y:S05]  /*03f0*/  BSYNC.RECONVERGENT B0 ;  /* 0x0000000000007941 */ /* 0x000fea0003800200 */
.L_x_338:
[----:B------:R-:W-:Y:S01]  /*0400*/  IADD3 R0, PT, PT, R3, R0, RZ ;  /* 0x0000000003007210 */ /* 0x000fe20007ffe0ff */
[----:B------:R-:W-:Y:S01]  /*0410*/  IMAD R8, R8, R13, R13 ;  /* 0x0000000d08087224 */ /* 0x000fe200078e020d */
[----:B------:R-:W-:Y:S02]  /*0420*/  IADD3 R11, PT, PT, R2, R11, RZ ;  /* 0x0000000b020b7210 */ /* 0x000fe40007ffe0ff */
[----:B------:R-:W-:Y:S02]  /*0430*/  ISETP.GE.AND P0, PT, R0, R13, PT ;  /* 0x0000000d0000720c */ /* 0x000fe40003f06270 */
[----:B------:R-:W-:Y:S01]  /*0440*/  MOV R7, 0x1 ;  /* 0x0000000100077802 */ /* 0x000fe20000000f00 */
[----:B------:R-:W-:-:S04]  /*0450*/  IMAD.IADD R9, R11, 0x1, R8 ;  /* 0x000000010b097824 */ /* 0x000fc800078e0208 */
[----:B------:R-:W-:-:S04]  /*0460*/  IMAD.WIDE R8, R9, 0x4, R4 ;  /* 0x0000000409087825 */ /* 0x000fc800078e0204 */
[----:B------:R-:W-:Y:S01]  /*0470*/  IMAD.WIDE R4, R11, 0x4, R4 ;  /* 0x000000040b047825 */ /* 0x000fe200078e0204 */
[----:B------:R0:W-:Y:S04]  /*0480*/  STG.E desc[UR6][R8.64], R6 ;  /* 0x0000000608007986 */ /* 0x0001e8000c101906 */
[----:B------:R0:W-:Y:S01]  /*0490*/  REDG.E.ADD.STRONG.GPU desc[UR6][R4.64], R7 ;  /* 0x000000070400798e */ /* 0x0001e2000c12e106 */
[----:B------:R-:W-:Y:S05]  /*04a0*/  @!P0 BRA `(.L_x_341) ;  /* 0xfffffffc00088947 */ /* 0x000fea000383ffff */
[----:B------:R-:W-:Y:S05]  /*04b0*/  EXIT ;  /* 0x000000000000794d */ /* 0x000fea0003800000 */
.L_x_342:
        /* <DEDUP_REMOVED lines=12> */
.L_x_360:


//--------------------- .text._Z20buildHashTableOffsetPiS_ii --------------------------
	.section	.text._Z20buildHashTableOffsetPiS_ii,"ax",@progbits
	.align	128
        .global         _Z20buildHashTableOffsetPiS_ii
        .type           _Z20buildHashTableOffsetPiS_ii,@function
        .size           _Z20buildHashTableOffsetPiS_ii,(.L_x_361 - _Z20buildHashTableOffsetPiS_ii)
        .other          _Z20buildHashTableOffsetPiS_ii,@"STO_CUDA_ENTRY STV_DEFAULT"
_Z20buildHashTableOffsetPiS_ii:
.text._Z20buildHashTableOffsetPiS_ii:
[----:B------:R-:W-:Y:S01]  /*0000*/  LDC R1, c[0x0][0x37c] ;  /* 0x0000df00ff017b82 */ /* 0x000fe20000000800 */
[----:B------:R-:W0:Y:S07]  /*0010*/  S2R R7, SR_TID.X ;  /* 0x0000000000077919 */ /* 0x000e2e0000002100 */
[----:B------:R-:W0:Y:S01]  /*0020*/  S2UR UR4, SR_CTAID.X ;  /* 0x00000000000479c3 */ /* 0x000e220000002500 */
[----:B------:R-:W1:Y:S07]  /*0030*/  LDCU UR6, c[0x0][0x390] ;  /* 0x00007200ff0677ac */ /* 0x000e6e0008000800 */
[----:B------:R-:W0:Y:S01]  /*0040*/  LDC R0, c[0x0][0x360] ;  /* 0x0000d800ff007b82 */ /* 0x000e220000000800 */
[----:B------:R-:W2:Y:S01]  /*0050*/  LDCU UR5, c[0x0][0x370] ;  /* 0x00006e00ff0577ac */ /* 0x000ea20008000800 */
[----:B0-----:R-:W-:-:S02]  /*0060*/  IMAD R7, R0, UR4, R7 ;  /* 0x0000000400077c24 */ /* 0x001fc4000f8e0207 */
[----:B--2---:R-:W-:-:S03]  /*0070*/  IMAD R0, R0, UR5, RZ ;  /* 0x0000000500007c24 */ /* 0x004fc6000f8e02ff */
[----:B-1----:R-:W-:-:S13]  /*0080*/  ISETP.GE.AND P0, PT, R7, UR6, PT ;  /* 0x0000000607007c0c */ /* 0x002fda000bf06270 */
[----:B------:R-:W-:Y:S05]  /*0090*/  @P0 EXIT ;  /* 0x000000000000094d */ /* 0x000fea0003800000 */
[----:B------:R-:W0:Y:S01]  /*00a0*/  I2F.U32.RP R8, R0 ;  /* 0x0000000000087306 */ /* 0x000e220000209000 */
[C---:B------:R-:W-:Y:S01]  /*00b0*/  IMAD.IADD R4, R0.reuse, 0x1, R7 ;  /* 0x0000000100047824 */ /* 0x040fe200078e0207 */
[----:B------:R-:W-:Y:S01]  /*00c0*/  IADD3 R9, PT, PT, RZ, -R0, RZ ;  /* 0x80000000ff097210 */ /* 0x000fe20007ffe0ff */
[----:B------:R-:W1:Y:S01]  /*00d0*/  LDCU UR8, c[0x0][0x394] ;  /* 0x00007280ff0877ac */ /* 0x000e620008000800 */
[----:B------:R-:W-:Y:S01]  /*00e0*/  ISETP.NE.U32.AND P2, PT, R0, RZ, PT ;  /* 0x000000ff0000720c */ /* 0x000fe20003f45070 */
[----:B------:R-:W-:Y:S01]  /*00f0*/  BSSY.RECONVERGENT B0, `(.L_x_343) ;  /* 0x000002b000007945 */ /* 0x000fe20003800200 */
[C---:B------:R-:W-:Y:S01]  /*0100*/  ISETP.GE.AND P0, PT, R4.reuse, UR6, PT ;  /* 0x0000000604007c0c */ /* 0x040fe2000bf06270 */
[----:B------:R-:W2:Y:S01]  /*0110*/  LDCU.64 UR4, c[0x0][0x358] ;  /* 0x00006b00ff0477ac */ /* 0x000ea20008000a00 */
[----:B------:R-:W-:Y:S02]  /*0120*/  VIMNMX R5, PT, PT, R4, UR6, !PT ;  /* 0x0000000604057c48 */ /* 0x000fe4000ffe0100 */
[----:B------:R-:W-:Y:S01]  /*0130*/  SEL R6, RZ, 0x1, P0 ;  /* 0x00000001ff067807 */ /* 0x000fe20000000000 */
[----:B------:R-:W3:Y:S03]  /*0140*/  LDCU UR7, c[0x0][0x394] ;  /* 0x00007280ff0777ac */ /* 0x000ee60008000800 */
[----:B------:R-:W-:Y:S01]  /*0150*/  IADD3 R5, PT, PT, R5, -R4, -R6 ;  /* 0x8000000405057210 */ /* 0x000fe20007ffe806 */
[----:B0-----:R-:W0:Y:S02]  /*0160*/  MUFU.RCP R8, R8 ;  /* 0x0000000800087308 */ /* 0x001e240000001000 */
[----:B0-----:R-:W-:-:S06]  /*0170*/  IADD3 R2, PT, PT, R8, 0xffffffe, RZ ;  /* 0x0ffffffe08027810 */ /* 0x001fcc0007ffe0ff */
[----:B------:R0:W4:Y:S02]  /*0180*/  F2I.FTZ.U32.TRUNC.NTZ R3, R2 ;  /* 0x0000000200037305 */ /* 0x000124000021f000 */
[----:B0-----:R-:W-:Y:S02]  /*0190*/  HFMA2 R2, -RZ, RZ, 0, 0 ;  /* 0x00000000ff027431 */ /* 0x001fe400000001ff */
[----:B----4-:R-:W-:-:S04]  /*01a0*/  IMAD R9, R9, R3, RZ ;  /* 0x0000000309097224 */ /* 0x010fc800078e02ff */
[----:B------:R-:W-:-:S06]  /*01b0*/  IMAD.HI.U32 R8, R3, R9, R2 ;  /* 0x0000000903087227 */ /* 0x000fcc00078e0002 */
[----:B------:R-:W-:-:S05]  /*01c0*/  IMAD.HI.U32 R9, R8, R5, RZ ;  /* 0x0000000508097227 */ /* 0x000fca00078e00ff */
[----:B------:R-:W-:-:S05]  /*01d0*/  IADD3 R2, PT, PT, -R9, RZ, RZ ;  /* 0x000000ff09027210 */ /* 0x000fca0007ffe1ff */
[----:B------:R-:W-:Y:S02]  /*01e0*/  IMAD R5, R0, R2, R5 ;  /* 0x0000000200057224 */ /* 0x000fe400078e0205 */
[----:B------:R-:W0:Y:S03]  /*01f0*/  LDC.64 R2, c[0x0][0x388] ;  /* 0x0000e200ff027b82 */ /* 0x000e260000000a00 */
[----:B------:R-:W-:-:S13]  /*0200*/  ISETP.GE.U32.AND P0, PT, R5, R0, PT ;  /* 0x000000000500720c */ /* 0x000fda0003f06070 */
[----:B------:R-:W-:Y:S01]  /*0210*/  @P0 IMAD.IADD R5, R5, 0x1, -R0 ;  /* 0x0000000105050824 */ /* 0x000fe200078e0a00 */
[----:B------:R-:W-:-:S04]  /*0220*/  @P0 IADD3 R9, PT, PT, R9, 0x1, RZ ;  /* 0x0000000109090810 */ /* 0x000fc80007ffe0ff */
[----:B------:R-:W-:Y:S02]  /*0230*/  ISETP.GE.U32.AND P1, PT, R5, R0, PT ;  /* 0x000000000500720c */ /* 0x000fe40003f26070 */
[----:B------:R-:W4:Y:S11]  /*0240*/  LDC.64 R4, c[0x0][0x380] ;  /* 0x0000e000ff047b82 */ /* 0x000f360000000a00 */
[----:B------:R-:W-:-:S02]  /*0250*/  @P1 IADD3 R9, PT, PT, R9, 0x1, RZ ;  /* 0x0000000109091810 */ /* 0x000fc40007ffe0ff */
[----:B------:R-:W-:-:S05]  /*0260*/  @!P2 LOP3.LUT R9, RZ, R0, RZ, 0x33, !PT ;  /* 0x00000000ff09a212 */ /* 0x000fca00078e33ff */
[----:B------:R-:W-:-:S05]  /*0270*/  IMAD.IADD R6, R6, 0x1, R9 ;  /* 0x0000000106067824 */ /* 0x000fca00078e0209 */
[C---:B------:R-:W-:Y:S02]  /*0280*/  LOP3.LUT R8, R6.reuse, 0x3, RZ, 0xc0, !PT ;  /* 0x0000000306087812 */ /* 0x040fe400078ec0ff */
[----:B------:R-:W-:Y:S02]  /*0290*/  ISETP.GE.U32.AND P1, PT, R6, 0x3, PT ;  /* 0x000000030600780c */ /* 0x000fe40003f26070 */
[----:B------:R-:W-:-:S13]  /*02a0*/  ISETP.NE.AND P0, PT, R8, 0x3, PT ;  /* 0x000000030800780c */ /* 0x000fda0003f05270 */
[----:B0123--:R-:W-:Y:S05]  /*02b0*/  @!P0 BRA `(.L_x_344) ;  /* 0x0000000000388947 */ /* 0x00ffea0003800000 */
[----:B------:R-:W0:Y:S01]  /*02c0*/  LDC.64 R12, c[0x0][0x380] ;  /* 0x0000e000ff0c7b82 */ /* 0x000e220000000a00 */
[----:B------:R-:W-:-:S04]  /*02d0*/  IADD3 R6, PT, PT, R6, 0x1, RZ ;  /* 0x0000000106067810 */ /* 0x000fc80007ffe0ff */
[----:B------:R-:W-:-:S03]  /*02e0*/  LOP3.LUT R6, R6, 0x3, RZ, 0xc0, !PT ;  /* 0x0000000306067812 */ /* 0x000fc600078ec0ff */
[----:B------:R-:W1:Y:S01]  /*02f0*/  LDC.64 R14, c[0x0][0x388] ;  /* 0x0000e200ff0e7b82 */ /* 0x000e620000000a00 */
[----:B------:R-:W-:-:S07]  /*0300*/  IADD3 R6, PT, PT, -R6, RZ, RZ ;  /* 0x000000ff06067210 */ /* 0x000fce0007ffe1ff */
.L_x_345:
[----:B-1----:R-:W-:-:S06]  /*0310*/  IMAD.WIDE R10, R7, 0x4, R14 ;  /* 0x00000004070a7825 */ /* 0x002fcc00078e020e */
[----:B--2---:R-:W2:Y:S01]  /*0320*/  LDG.E R10, desc[UR4][R10.64] ;  /* 0x000000040a0a7981 */ /* 0x004ea2000c1e1900 */
[----:B0-----:R-:W-:Y:S01]  /*0330*/  IMAD.WIDE R8, R7, 0x4, R12 ;  /* 0x0000000407087825 */ /* 0x001fe200078e020c */
[----:B------:R-:W-:-:S03]  /*0340*/  IADD3 R7, PT, PT, R0, R7, RZ ;  /* 0x0000000700077210 */ /* 0x000fc60007ffe0ff */
[----:B------:R-:W-:-:S05]  /*0350*/  VIADD R6, R6, 0x1 ;  /* 0x0000000106067836 */ /* 0x000fca0000000000 */
[----:B------:R-:W-:Y:S01]  /*0360*/  ISETP.NE.AND P0, PT, R6, RZ, PT ;  /* 0x000000ff0600720c */ /* 0x000fe20003f05270 */
[----:B--2---:R-:W-:-:S05]  /*0370*/  IMAD R17, R10, UR7, RZ ;  /* 0x000000070a117c24 */ /* 0x004fca000f8e02ff */
[----:B------:R2:W-:Y:S07]  /*0380*/  STG.E desc[UR4][R8.64], R17 ;  /* 0x0000001108007986 */ /* 0x0005ee000c101904 */
[----:B------:R-:W-:Y:S05]  /*0390*/  @P0 BRA `(.L_x_345) ;  /* 0xfffffffc00dc0947 */ /* 0x000fea000383ffff */
.L_x_344:
[----:B------:R-:W-:Y:S05]  /*03a0*/  BSYNC.RECONVERGENT B0 ;  /* 0x0000000000007941 */ /* 0x000fea0003800200 */
.L_x_343:
[----:B------:R-:W-:Y:S05]  /*03b0*/  @!P1 EXIT ;  /* 0x000000000000994d */ /* 0x000fea0003800000 */
.L_x_346:
[----:B-1----:R-:W-:-:S05]  /*03c0*/  IMAD.WIDE R14, R7, 0x4, R2 ;  /* 0x00000004070e7825 */ /* 0x002fca00078e0202 */
[----:B------:R-:W3:Y:S01]  /*03d0*/  LDG.E R6, desc[UR4][R14.64] ;  /* 0x000000040e067981 */ /* 0x000ee2000c1e1900 */
[----:B----4-:R-:W-:-:S04]  /*03e0*/  IMAD.WIDE R18, R7, 0x4, R4 ;  /* 0x0000000407127825 */ /* 0x010fc800078e0204 */
[----:B--2---:R-:W-:-:S04]  /*03f0*/  IMAD.WIDE R8, R0, 0x4, R14 ;  /* 0x0000000400087825 */ /* 0x004fc800078e020e */
[----:B---3--:R-:W-:-:S05]  /*0400*/  IMAD R21, R6, UR8, RZ ;  /* 0x0000000806157c24 */ /* 0x008fca000f8e02ff */
[----:B------:R0:W-:Y:S04]  /*0410*/  STG.E desc[UR4][R18.64], R21 ;  /* 0x0000001512007986 */ /* 0x0001e8000c101904 */
[----:B------:R-:W2:Y:S01]  /*0420*/  LDG.E R6, desc[UR4][R8.64] ;  /* 0x0000000408067981 */ /* 0x000ea2000c1e1900 */
[----:B------:R-:W-:-:S04]  /*0430*/  IMAD.WIDE R10, R0, 0x4, R18 ;  /* 0x00000004000a7825 */ /* 0x000fc800078e0212 */
[----:B------:R-:W-:-:S04]  /*0440*/  IMAD.WIDE R12, R0, 0x4, R8 ;  /* 0x00000004000c7825 */ /* 0x000fc800078e0208 */
[----:B--2---:R-:W-:-:S05]  /*0450*/  IMAD R23, R6, UR8, RZ ;  /* 0x0000000806177c24 */ /* 0x004fca000f8e02ff */
[----:B------:R1:W-:Y:S04]  /*0460*/  STG.E desc[UR4][R10.64], R23 ;  /* 0x000000170a007986 */ /* 0x0003e8000c101904 */
[----:B------:R-:W2:Y:S01]  /*0470*/  LDG.E R6, desc[UR4][R12.64] ;  /* 0x000000040c067981 */ /* 0x000ea2000c1e1900 */
[----:B------:R-:W-:-:S04]  /*0480*/  IMAD.WIDE R14, R0, 0x4, R10 ;  /* 0x00000004000e7825 */ /* 0x000fc800078e020a */
[----:B------:R-:W-:-:S04]  /*0490*/  IMAD.WIDE R16, R0, 0x4, R12 ;  /* 0x0000000400107825 */ /* 0x000fc800078e020c */
[----:B--2---:R-:W-:-:S05]  /*04a0*/  IMAD R25, R6, UR8, RZ ;  /* 0x0000000806197c24 */ /* 0x004fca000f8e02ff */
[----:B------:R1:W-:Y:S04]  /*04b0*/  STG.E desc[UR4][R14.64], R25 ;  /* 0x000000190e007986 */ /* 0x0003e8000c101904 */
[----:B------:R-:W0:Y:S01]  /*04c0*/  LDG.E R16, desc[UR4][R16.64] ;  /* 0x0000000410107981 */ /* 0x000e22000c1e1900 */
[C---:B------:R-:W-:Y:S01]  /*04d0*/  IMAD.WIDE R8, R0.reuse, 0x4, R14 ;  /* 0x0000000400087825 */ /* 0x040fe200078e020e */
[----:B------:R-:W-:-:S04]  /*04e0*/  LEA R7, R0, R7, 0x2 ;  /* 0x0000000700077211 */ /* 0x000fc800078e10ff */
[----:B------:R-:W-:Y:S01]  /*04f0*/  ISETP.GE.AND P0, PT, R7, UR6, PT ;  /* 0x0000000607007c0c */ /* 0x000fe2000bf06270 */
[----:B0-----:R-:W-:-:S05]  /*0500*/  IMAD R19, R16, UR8, RZ ;  /* 0x0000000810137c24 */ /* 0x001fca000f8e02ff */
[----:B------:R1:W-:Y:S07]  /*0510*/  STG.E desc[UR4][R8.64], R19 ;  /* 0x0000001308007986 */ /* 0x0003ee000c101904 */
[----:B------:R-:W-:Y:S05]  /*0520*/  @!P0 BRA `(.L_x_346) ;  /* 0xfffffffc00a48947 */ /* 0x000fea000383ffff */
[----:B------:R-:W-:Y:S05]  /*0530*/  EXIT ;  /* 0x000000000000794d */ /* 0x000fea0003800000 */
.L_x_347:
        /* <DEDUP_REMOVED lines=12> */
.L_x_361:


//--------------------- .text._Z22translateIntoCSRKernelPiiiS_S_ --------------------------
	.section	.text._Z22translateIntoCSRKernelPiiiS_S_,"ax",@progbits
	.align	128
        .global         _Z22translateIntoCSRKernelPiiiS_S_
        .type           _Z22translateIntoCSRKernelPiiiS_S_,@function
        .size           _Z22translateIntoCSRKernelPiiiS_S_,(.L_x_362 - _Z22translateIntoCSRKernelPiiiS_S_)
        .other          _Z22translateIntoCSRKernelPiiiS_S_,@"STO_CUDA_ENTRY STV_DEFAULT"
_Z22translateIntoCSRKernelPiiiS_S_:
.text._Z22translateIntoCSRKernelPiiiS_S_:
        /* <DEDUP_REMOVED lines=13> */
[----:B------:R-:W1:Y:S01]  /*00d0*/  LDCU.64 UR4, c[0x0][0x358] ;  /* 0x00006b00ff0477ac */ /* 0x000e620008000a00 */
[----:B------:R-:W-:Y:S01]  /*00e0*/  ISETP.NE.U32.AND P2, PT, R0, RZ, PT ;  /* 0x000000ff0000720c */ /* 0x000fe20003f45070 */
[----:B------:R-:W-:Y:S01]  /*00f0*/  BSSY.RECONVERGENT B0, `(.L_x_348) ;  /* 0x000002d000007945 */ /* 0x000fe20003800200 */
[C---:B------:R-:W-:Y:S02]  /*0100*/  ISETP.GE.AND P0, PT, R2.reuse, UR6, PT ;  /* 0x0000000602007c0c */ /* 0x040fe4000bf06270 */
[----:B------:R-:W-:Y:S02]  /*0110*/  VIMNMX R7, PT, PT, R2, UR6, !PT ;  /* 0x0000000602077c48 */ /* 0x000fe4000ffe0100 */
[----:B------:R-:W-:-:S04]  /*0120*/  SEL R6, RZ, 0x1, P0 ;  /* 0x00000001ff067807 */ /* 0x000fc80000000000 */
[----:B------:R-:W-:Y:S01]  /*0130*/  IADD3 R7, PT, PT, R7, -R2, -R6 ;  /* 0x8000000207077210 */ /* 0x000fe20007ffe806 */
[----:B0-----:R-:W0:Y:S02]  /*0140*/  MUFU.RCP R8, R8 ;  /* 0x0000000800087308 */ /* 0x001e240000001000 */
[----:B0-----:R-:W-:-:S06]  /*0150*/  IADD3 R4, PT, PT, R8, 0xffffffe, RZ ;  /* 0x0ffffffe08047810 */ /* 0x001fcc0007ffe0ff */
[----:B------:R0:W2:Y:S02]  /*0160*/  F2I.FTZ.U32.TRUNC.NTZ R5, R4 ;  /* 0x0000000400057305 */ /* 0x0000a4000021f000 */
[----:B0-----:R-:W-:Y:S02]  /*0170*/  HFMA2 R4, -RZ, RZ, 0, 0 ;  /* 0x00000000ff047431 */ /* 0x001fe400000001ff */
[----:B--2---:R-:W-:-:S04]  /*0180*/  IMAD R9, R9, R5, RZ ;  /* 0x0000000509097224 */ /* 0x004fc800078e02ff */
[----:B------:R-:W-:-:S06]  /*0190*/  IMAD.HI.U32 R8, R5, R9, R4 ;  /* 0x0000000905087227 */ /* 0x000fcc00078e0004 */
[----:B------:R-:W-:-:S04]  /*01a0*/  IMAD.HI.U32 R5, R8, R7, RZ ;  /* 0x0000000708057227 */ /* 0x000fc800078e00ff */
[----:B------:R-:W-:-:S04]  /*01b0*/  IMAD.MOV R2, RZ, RZ, -R5 ;  /* 0x000000ffff027224 */ /* 0x000fc800078e0a05 */
[----:B------:R-:W-:-:S05]  /*01c0*/  IMAD R7, R0, R2, R7 ;  /* 0x0000000200077224 */ /* 0x000fca00078e0207 */
[----:B------:R-:W-:-:S13]  /*01d0*/  ISETP.GE.U32.AND P0, PT, R7, R0, PT ;  /* 0x000000000700720c */ /* 0x000fda0003f06070 */
[----:B------:R-:W-:Y:S02]  /*01e0*/  @P0 IADD3 R7, PT, PT, -R0, R7, RZ ;  /* 0x0000000700070210 */ /* 0x000fe40007ffe1ff */
[----:B------:R-:W-:Y:S02]  /*01f0*/  @P0 IADD3 R5, PT, PT, R5, 0x1, RZ ;  /* 0x0000000105050810 */ /* 0x000fe40007ffe0ff */
[----:B------:R-:W-:-:S13]  /*0200*/  ISETP.GE.U32.AND P1, PT, R7, R0, PT ;  /* 0x000000000700720c */ /* 0x000fda0003f26070 */
[----:B------:R-:W-:Y:S01]  /*0210*/  @P1 VIADD R5, R5, 0x1 ;  /* 0x0000000105051836 */ /* 0x000fe20000000000 */
[----:B------:R-:W-:-:S04]  /*0220*/  @!P2 LOP3.LUT R5, RZ, R0, RZ, 0x33, !PT ;  /* 0x00000000ff05a212 */ /* 0x000fc800078e33ff */
[----:B------:R-:W-:-:S04]  /*0230*/  IADD3 R2, PT, PT, R6, R5, RZ ;  /* 0x0000000506027210 */ /* 0x000fc80007ffe0ff */
[C---:B------:R-:W-:Y:S02]  /*0240*/  LOP3.LUT R4, R2.reuse, 0x3, RZ, 0xc0, !PT ;  /* 0x0000000302047812 */ /* 0x040fe400078ec0ff */
[----:B------:R-:W-:Y:S02]  /*0250*/  ISETP.GE.U32.AND P1, PT, R2, 0x3, PT ;  /* 0x000000030200780c */ /* 0x000fe40003f26070 */
[----:B------:R-:W-:-:S13]  /*0260*/  ISETP.NE.AND P0, PT, R4, 0x3, PT ;  /* 0x000000030400780c */ /* 0x000fda0003f05270 */
[----:B-1----:R-:W-:Y:S05]  /*0270*/  @!P0 BRA `(.L_x_349) ;  /* 0x0000000000508947 */ /* 0x002fea0003800000 */
[----:B------:R-:W0:Y:S01]  /*0280*/  LDC.64 R4, c[0x0][0x380] ;  /* 0x0000e000ff047b82 */ /* 0x000e220000000a00 */
[----:B------:R-:W-:Y:S01]  /*0290*/  IADD3 R2, PT, PT, R2, 0x1, RZ ;  /* 0x0000000102027810 */ /* 0x000fe20007ffe0ff */
[----:B------:R-:W-:-:S03]  /*02a0*/  IMAD.SHL.U32 R17, R3, 0x2, RZ ;  /* 0x0000000203117824 */ /* 0x000fc600078e00ff */
[----:B------:R-:W-:-:S03]  /*02b0*/  LOP3.LUT R2, R2, 0x3, RZ, 0xc0, !PT ;  /* 0x0000000302027812 */ /* 0x000fc600078ec0ff */
[----:B------:R-:W1:Y:S01]  /*02c0*/  LDC.64 R6, c[0x0][0x390] ;  /* 0x0000e400ff067b82 */ /* 0x000e620000000a00 */
[----:B------:R-:W-:-:S07]  /*02d0*/  IADD3 R2, PT, PT, -R2, RZ, RZ ;  /* 0x000000ff02027210 */ /* 0x000fce0007ffe1ff */
[----:B------:R-:W2:Y:S02]  /*02e0*/  LDC.64 R8, c[0x0][0x398] ;  /* 0x0000e600ff087b82 */ /* 0x000ea40000000a00 */
.L_x_350:
[----:B0-----:R-:W-:-:S05]  /*02f0*/  IMAD.WIDE R12, R17, 0x4, R4 ;  /* 0x00000004110c7825 */ /* 0x001fca00078e0204 */
[----:B---3--:R-:W2:Y:S01]  /*0300*/  LDG.E R15, desc[UR4][R12.64+0x4] ;  /* 0x000004040c0f7981 */ /* 0x008ea2000c1e1900 */
[----:B------:R-:W-:Y:S01]  /*0310*/  MOV R21, 0x1 ;  /* 0x0000000100157802 */ /* 0x000fe20000000f00 */
[----:B--2---:R-:W-:-:S05]  /*0320*/  IMAD.WIDE R14, R15, 0x4, R8 ;  /* 0x000000040f0e7825 */ /* 0x004fca00078e0208 */
[----:B------:R3:W-:Y:S04]  /*0330*/  REDG.E.ADD.STRONG.GPU desc[UR4][R14.64], R21 ;  /* 0x000000150e00798e */ /* 0x0007e8000c12e104 */
[----:B------:R-:W2:Y:S01]  /*0340*/  LDG.E R19, desc[UR4][R12.64] ;  /* 0x000000040c137981 */ /* 0x000ea2000c1e1900 */
[----:B-1----:R-:W-:Y:S01]  /*0350*/  IMAD.WIDE R10, R3, 0x4, R6 ;  /* 0x00000004030a7825 */ /* 0x002fe200078e0206 */
[C---:B------:R-:W-:Y:S02]  /*0360*/  IADD3 R3, PT, PT, R0.reuse, R3, RZ ;  /* 0x0000000300037210 */ /* 0x040fe40007ffe0ff */
[----:B------:R-:W-:Y:S01]  /*0370*/  LEA R17, R0, R17, 0x1 ;  /* 0x0000001100117211 */ /* 0x000fe200078e08ff */
[----:B------:R-:W-:-:S05]  /*0380*/  VIADD R2, R2, 0x1 ;  /* 0x0000000102027836 */ /* 0x000fca0000000000 */
[----:B------:R-:W-:Y:S01]  /*0390*/  ISETP.NE.AND P0, PT, R2, RZ, PT ;  /* 0x000000ff0200720c */ /* 0x000fe20003f05270 */
[----:B--2---:R3:W-:-:S12]  /*03a0*/  STG.E desc[UR4][R10.64], R19 ;  /* 0x000000130a007986 */ /* 0x0047d8000c101904 */
[----:B------:R-:W-:Y:S05]  /*03b0*/  @P0 BRA `(.L_x_350) ;  /* 0xfffffffc00cc0947 */ /* 0x000fea000383ffff */
.L_x_349:
[----:B------:R-:W-:Y:S05]  /*03c0*/  BSYNC.RECONVERGENT B0 ;  /* 0x0000000000007941 */ /* 0x000fea0003800200 */
.L_x_348:
[----:B------:R-:W-:Y:S05]  /*03d0*/  @!P1 EXIT ;  /* 0x000000000000994d */ /* 0x000fea0003800000 */
.L_x_351:
[----:B0-----:R-:W0:Y:S01]  /*03e0*/  LDC.64 R6, c[0x0][0x380] ;  /* 0x0000e000ff067b82 */ /* 0x001e220000000a00 */
[----:B------:R-:W-:Y:S02]  /*03f0*/  IMAD.SHL.U32 R5, R3, 0x2, RZ ;  /* 0x0000000203057824 */ /* 0x000fe400078e00ff */
[----:B------:R-:W-:-:S05]  /*0400*/  HFMA2 R2, -RZ, RZ, 0, 5.9604644775390625e-08 ;  /* 0x00000001ff027431 */ /* 0x000fca00000001ff */
[----:B---3--:R-:W1:Y:S01]  /*0410*/  LDC.64 R10, c[0x0][0x390] ;  /* 0x0000e400ff0a7b82 */ /* 0x008e620000000a00 */
[----:B0-----:R-:W-:-:S07]  /*0420*/  IMAD.WIDE R6, R5, 0x4, R6 ;  /* 0x0000000405067825 */ /* 0x001fce00078e0206 */
[----:B------:R-:W0:Y:S01]  /*0430*/  LDC.64 R4, c[0x0][0x398] ;  /* 0x0000e600ff047b82 */ /* 0x000e220000000a00 */
[----:B------:R-:W0:Y:S02]  /*0440*/  LDG.E R9, desc[UR4][R6.64+0x4] ;  /* 0x0000040406097981 */ /* 0x000e24000c1e1900 */
[----:B0-----:R-:W-:-:S05]  /*0450*/  IMAD.WIDE R8, R9, 0x4, R4 ;  /* 0x0000000409087825 */ /* 0x001fca00078e0204 */
[----:B------:R0:W-:Y:S04]  /*0460*/  REDG.E.ADD.STRONG.GPU desc[UR4][R8.64], R2 ;  /* 0x000000020800798e */ /* 0x0001e8000c12e104 */
[----:B------:R-:W2:Y:S01]  /*0470*/  LDG.E R19, desc[UR4][R6.64] ;  /* 0x0000000406137981 */ /* 0x000ea2000c1e1900 */
[----:B-1----:R-:W-:-:S04]  /*0480*/  IMAD.WIDE R16, R3, 0x4, R10 ;  /* 0x0000000403107825 */ /* 0x002fc800078e020a */
[----:B------:R-:W-:Y:S01]  /*0490*/  IMAD.WIDE R10, R0, 0x8, R6 ;  /* 0x00000008000a7825 */ /* 0x000fe200078e0206 */
[----:B--2---:R1:W-:Y:S04]  /*04a0*/  STG.E desc[UR4][R16.64], R19 ;  /* 0x0000001310007986 */ /* 0x0043e8000c101904 */
[----:B------:R-:W2:Y:S02]  /*04b0*/  LDG.E R13, desc[UR4][R10.64+0x4] ;  /* 0x000004040a0d7981 */ /* 0x000ea4000c1e1900 */
[----:B--2---:R-:W-:-:S05]  /*04c0*/  IMAD.WIDE R12, R13, 0x4, R4 ;  /* 0x000000040d0c7825 */ /* 0x004fca00078e0204 */
[----:B------:R2:W-:Y:S04]  /*04d0*/  REDG.E.ADD.STRONG.GPU desc[UR4][R12.64], R2 ;  /* 0x000000020c00798e */ /* 0x0005e8000c12e104 */
[----:B------:R-:W3:Y:S01]  /*04e0*/  LDG.E R21, desc[UR4][R10.64] ;  /* 0x000000040a157981 */ /* 0x000ee2000c1e1900 */
[----:B------:R-:W-:-:S04]  /*04f0*/  IMAD.WIDE R14, R0, 0x4, R16 ;  /* 0x00000004000e7825 */ /* 0x000fc800078e0210 */
[----:B0-----:R-:W-:Y:S01]  /*0500*/  IMAD.WIDE R8, R0, 0x8, R10 ;  /* 0x0000000800087825 */ /* 0x001fe200078e020a */
[----:B---3--:R0:W-:Y:S04]  /*0510*/  STG.E desc[UR4][R14.64], R21 ;  /* 0x000000150e007986 */ /* 0x0081e8000c101904 */
[----:B------:R-:W3:Y:S02]  /*0520*/  LDG.E R7, desc[UR4][R8.64+0x4] ;  /* 0x0000040408077981 */ /* 0x000ee4000c1e1900 */
[----:B---3--:R-:W-:-:S05]  /*0530*/  IMAD.WIDE R6, R7, 0x4, R4 ;  /* 0x0000000407067825 */ /* 0x008fca00078e0204 */
[----:B------:R0:W-:Y:S04]  /*0540*/  REDG.E.ADD.STRONG.GPU desc[UR4][R6.64], R2 ;  /* 0x000000020600798e */ /* 0x0001e8000c12e104 */
[----:B------:R-:W3:Y:S01]  /*0550*/  LDG.E R23, desc[UR4][R8.64] ;  /* 0x0000000408177981 */ /* 0x000ee2000c1e1900 */
[----:B-1----:R-:W-:-:S04]  /*0560*/  IMAD.WIDE R16, R0, 0x4, R14 ;  /* 0x0000000400107825 */ /* 0x002fc800078e020e */
[----:B------:R-:W-:Y:S01]  /*0570*/  IMAD.WIDE R18, R0, 0x8, R8 ;  /* 0x0000000800127825 */ /* 0x000fe200078e0208 */
[----:B---3--:R0:W-:Y:S04]  /*0580*/  STG.E desc[UR4][R16.64], R23 ;  /* 0x0000001710007986 */ /* 0x0081e8000c101904 */
[----:B------:R-:W3:Y:S02]  /*0590*/  LDG.E R11, desc[UR4][R18.64+0x4] ;  /* 0x00000404120b7981 */ /* 0x000ee4000c1e1900 */
[----:B---3--:R-:W-:-:S05]  /*05a0*/  IMAD.WIDE R4, R11, 0x4, R4 ;  /* 0x000000040b047825 */ /* 0x008fca00078e0204 */
[----:B------:R0:W-:Y:S04]  /*05b0*/  REDG.E.ADD.STRONG.GPU desc[UR4][R4.64], R2 ;  /* 0x000000020400798e */ /* 0x0001e8000c12e104 */
[----:B--2---:R-:W2:Y:S01]  /*05c0*/  LDG.E R13, desc[UR4][R18.64] ;  /* 0x00000004120d7981 */ /* 0x004ea2000c1e1900 */
[C---:B------:R-:W-:Y:S01]  /*05d0*/  IMAD.WIDE R10, R0.reuse, 0x4, R16 ;  /* 0x00000004000a7825 */ /* 0x040fe200078e0210 */
[----:B------:R-:W-:-:S04]  /*05e0*/  LEA R3, R0, R3, 0x2 ;  /* 0x0000000300037211 */ /* 0x000fc800078e10ff */
[----:B------:R-:W-:Y:S01]  /*05f0*/  ISETP.GE.AND P0, PT, R3, UR6, PT ;  /* 0x0000000603007c0c */ /* 0x000fe2000bf06270 */
[----:B--2---:R0:W-:-:S12]  /*0600*/  STG.E desc[UR4][R10.64], R13 ;  /* 0x0000000d0a007986 */ /* 0x0041d8000c101904 */
[----:B------:R-:W-:Y:S05]  /*0610*/  @!P0 BRA `(.L_x_351) ;  /* 0xfffffffc00708947 */ /* 0x000fea000383ffff */
[----:B------:R-:W-:Y:S05]  /*0620*/  EXIT ;  /* 0x000000000000794d */ /* 0x000fea0003800000 */
.L_x_352:
        /* <DEDUP_REMOVED lines=13> */
.L_x_362:


//--------------------- .nv.global.init           --------------------------
	.section	.nv.global.init,"aw",@progbits
.nv.global.init:
	.type		$str$1,@object
	.size		$str$1,($str - $str$1)
$str$1:
        /*0000*/ 	.byte	0x25, 0x64, 0x0a, 0x00
	.type		$str,@object
	.size		$str,($str$2 - $str)
$str:
        /*0004*/ 	.byte	0x25, 0x64, 0x20, 0x25, 0x64, 0x20, 0x25, 0x64, 0x0a, 0x00
	.type		$str$2,@object
	.size		$str$2,($str$4 - $str$2)
$str$2:
        /*000e*/ 	.byte	0x76, 0x61, 0x6c, 0x75, 0x65, 0x20, 0x3a, 0x20, 0x25, 0x64, 0x20, 0x25, 0x64, 0x20, 0x25, 0x64
        /*001e*/ 	.byte	0x0a, 0x00
	.type		$str$4,@object
	.size		$str$4,($str$3 - $str$4)
$str$4:
        /*0020*/ 	.byte	0x6e, 0x65, 0x69, 0x67, 0x68, 0x62, 0x6f, 0x75, 0x72, 0x5f, 0x6e, 0x75, 0x6d, 0x62, 0x65, 0x72
        /*0030*/ 	.byte	0x20, 0x66, 0x6f, 0x72, 0x20, 0x25, 0x64, 0x20, 0x20, 0x69, 0x73, 0x20, 0x25, 0x64, 0x0a, 0x00
	.type		$str$3,@object
	.size		$str$3,(.L_48 - $str$3)
$str$3:
        /*0040*/ 	.byte	0x6c, 0x65, 0x76, 0x65, 0x6c, 0x20, 0x3a, 0x20, 0x25, 0x64, 0x20, 0x69, 0x6e, 0x74, 0x65, 0x72
        /*0050*/ 	.byte	0x73, 0x65, 0x63, 0x74, 0x69, 0x6f, 0x6e, 0x5f, 0x6f, 0x72, 0x64, 0x65, 0x72, 0x5f, 0x6c, 0x65
        /*0060*/ 	.byte	0x6e, 0x67, 0x74, 0x68, 0x20, 0x3a, 0x25, 0x64, 0x0a, 0x00
.L_48:


//--------------------- .nv.shared._ZN3cub18CUB_300001_SM_10006detail6reduce28DeviceReduceSingleTileKernelINS2_10policy_hubIijN4cuda3__47maximumIvEEE10Policy1000EPiSB_iS8_iiNS5_3std3__410__identityEEEvT0_T1_T2_T3_T4_T6_ --------------------------
	.section	.nv.shared._ZN3cub18CUB_300001_SM_10006detail6reduce28DeviceReduceSingleTileKernelINS2_10policy_hubIijN4cuda3__47maximumIvEEE10Policy1000EPiSB_iS8_iiNS5_3std3__410__identityEEEvT0_T1_T2_T3_T4_T6_,"aw",@nobits
	.sectionflags	@""
	.align	4
.nv.shared._ZN3cub18CUB_300001_SM_10006detail6reduce28DeviceReduceSingleTileKernelINS2_10policy_hubIijN4cuda3__47maximumIvEEE10Policy1000EPiSB_iS8_iiNS5_3std3__410__identityEEEvT0_T1_T2_T3_T4_T6_:
	.zero		1068


//--------------------- .nv.shared.reserved.0     --------------------------
	.section	.nv.shared.reserved.0,"aw",@nobits
	.weak		__nv_reservedSMEM_offset_0_alias
	.size		__nv_reservedSMEM_offset_0_alias, 0, 64
	.other		__nv_reservedSMEM_offset_0_alias,@"STO_CUDA_RESERVED_SHARED STV_DEFAULT"
__nv_reservedSMEM_offset_0_alias:
	.zero		0
	.zero		64


//--------------------- .nv.global                --------------------------
	.section	.nv.global,"aw",@nobits
.nv.global:
	.type		_ZN34_INTERNAL_bc2918b8_4_k_cu_edgelist6thrust24THRUST_300001_SM_1000_NS12placeholders2_8E,@object
	.size		_ZN34_INTERNAL_bc2918b8_4_k_cu_edgelist6thrust24THRUST_300001_SM_1000_NS12placeholders2_8E,(_ZN34_INTERNAL_bc2918b8_4_k_cu_edgelist4cuda3std3__436_GLOBAL__N__bc2918b8_4_k_cu_edgelist6ignoreE - _ZN34_INTERNAL_bc2918b8_4_k_cu_edgelist6thrust24THRUST_300001_SM_1000_NS12placeholders2_8E)
_ZN34_INTERNAL_bc2918b8_4_k_cu_edgelist6thrust24THRUST_300001_SM_1000_NS12placeholders2_8E:
	.zero		1
	.type		_ZN34_INTERNAL_bc2918b8_4_k_cu_edgelist4cuda3std3__436_GLOBAL__N__bc2918b8_4_k_cu_edgelist6ignoreE,@object
	.size		_ZN34_INTERNAL_bc2918b8_4_k_cu_edgelist4cuda3std3__436_GLOBAL__N__bc2918b8_4_k_cu_edgelist6ignoreE,(_ZN34_INTERNAL_bc2918b8_4_k_cu_edgelist4cuda3std6ranges3__45__cpo4dataE - _ZN34_INTERNAL_bc2918b8_4_k_cu_edgelist4cuda3std3__436_GLOBAL__N__bc2918b8_4_k_cu_edgelist6ignoreE)
_ZN34_INTERNAL_bc2918b8_4_k_cu_edgelist4cuda3std3__436_GLOBAL__N__bc2918b8_4_k_cu_edgelist6ignoreE:
	.zero		1
	.type		_ZN34_INTERNAL_bc2918b8_4_k_cu_edgelist4cuda3std6ranges3__45__cpo4dataE,@object
	.size		_ZN34_INTERNAL_bc2918b8_4_k_cu_edgelist4cuda3std6ranges3__45__cpo4dataE,(_ZN34_INTERNAL_bc2918b8_4_k_cu_edgelist6thrust24THRUST_300001_SM_1000_NS6system3cpp3parE - _ZN34_INTERNAL_bc2918b8_4_k_cu_edgelist4cuda3std6ranges3__45__cpo4dataE)
_ZN34_INTERNAL_bc2918b8_4_k_cu_edgelist4cuda3std6ranges3__45__cpo4dataE:
	.zero		1
	.type		_ZN34_INTERNAL_bc2918b8_4_k_cu_edgelist6thrust24THRUST_300001_SM_1000_NS6system3cpp3parE,@object
	.size		_ZN34_INTERNAL_bc2918b8_4_k_cu_edgelist6thrust24THRUST_300001_SM_1000_NS6system3cpp3parE,(_ZN34_INTERNAL_bc2918b8_4_k_cu_edgelist4cuda3std3__45__cpo5beginE - _ZN34_INTERNAL_bc2918b8_4_k_cu_edgelist6thrust24THRUST_300001_SM_1000_NS6system3cpp3parE)
_ZN34_INTERNAL_bc2918b8_4_k_cu_edgelist6thrust24THRUST_300001_SM_1000_NS6system3cpp3parE:
	.zero		1
	.type		_ZN34_INTERNAL_bc2918b8_4_k_cu_edgelist4cuda3std3__45__cpo5beginE,@object
	.size		_ZN34_INTERNAL_bc2918b8_4_k_cu_edgelist4cuda3std3__45__cpo5beginE,(_ZN34_INTERNAL_bc2918b8_4_k_cu_edgelist4cuda3std6ranges3__45__cpo5beginE - _ZN34_INTERNAL_bc2918b8_4_k_cu_edgelist4cuda3std3__45__cpo5beginE)
_ZN34_INTERNAL_bc2918b8_4_k_cu_edgelist4cuda3std3__45__cpo5beginE:
	.zero		1
	.type		_ZN34_INTERNAL_bc2918b8_4_k_cu_edgelist4cuda3std6ranges3__45__cpo5beginE,@object
	.size		_ZN34_INTERNAL_bc2918b8_4_k_cu_edgelist4cuda3std6ranges3__45__cpo5beginE,(_ZN34_INTERNAL_bc2918b8_4_k_cu_edgelist6thrust24THRUST_300001_SM_1000_NS6deviceE - _ZN34_INTERNAL_bc2918b8_4_k_cu_edgelist4cuda3std6ranges3__45__cpo5beginE)
_ZN34_INTERNAL_bc2918b8_4_k_cu_edgelist4cuda3std6ranges3__45__cpo5beginE:
	.zero		1
	.type		_ZN34_INTERNAL_bc2918b8_4_k_cu_edgelist6thrust24THRUST_300001_SM_1000_NS6deviceE,@object
	.size		_ZN34_INTERNAL_bc2918b8_4_k_cu_edgelist6thrust24THRUST_300001_SM_1000_NS6deviceE,(_ZN34_INTERNAL_bc2918b8_4_k_cu_edgelist4cuda3std3__47nulloptE - _ZN34_INTERNAL_bc2918b8_4_k_cu_edgelist6thrust24THRUST_300001_SM_1000_NS6deviceE)
_ZN34_INTERNAL_bc2918b8_4_k_cu_edgelist6thrust24THRUST_300001_SM_1000_NS6deviceE:
	.zero		1
	.type		_ZN34_INTERNAL_bc2918b8_4_k_cu_edgelist4cuda3std3__47nulloptE,@object
	.size		_ZN34_INTERNAL_bc2918b8_4_k_cu_edgelist4cuda3std3__47nulloptE,(_ZN34_INTERNAL_bc2918b8_4_k_cu_edgelist4cuda3std6ranges3__45__cpo8distanceE - _ZN34_INTERNAL_bc2918b8_4_k_cu_edgelist4cuda3std3__47nulloptE)
_ZN34_INTERNAL_bc2918b8_4_k_cu_edgelist4cuda3std3__47nulloptE:
	.zero		1
	.type		_ZN34_INTERNAL_bc2918b8_4_k_cu_edgelist4cuda3std6ranges3__45__cpo8distanceE,@object
	.size		_ZN34_INTERNAL_bc2918b8_4_k_cu_edgelist4cuda3std6ranges3__45__cpo8distanceE,(_ZN34_INTERNAL_bc2918b8_4_k_cu_edgelist6thrust24THRUST_300001_SM_1000_NS12placeholders2_4E - _ZN34_INTERNAL_bc2918b8_4_k_cu_edgelist4cuda3std6ranges3__45__cpo8distanceE)
_ZN34_INTERNAL_bc2918b8_4_k_cu_edgelist4cuda3std6ranges3__45__cpo8distanceE:
	.zero		1
	.type		_ZN34_INTERNAL_bc2918b8_4_k_cu_edgelist6thrust24THRUST_300001_SM_1000_NS12placeholders2_4E,@object
	.size		_ZN34_INTERNAL_bc2918b8_4_k_cu_edgelist6thrust24THRUST_300001_SM_1000_NS12placeholders2_4E,(_ZN34_INTERNAL_bc2918b8_4_k_cu_edgelist4cuda3std3__45__cpo6rbeginE - _ZN34_INTERNAL_bc2918b8_4_k_cu_edgelist6thrust24THRUST_300001_SM_1000_NS12placeholders2_4E)
_ZN34_INTERNAL_bc2918b8_4_k_cu_edgelist6thrust24THRUST_300001_SM_1000_NS12placeholders2_4E:
	.zero		1
	.type		_ZN34_INTERNAL_bc2918b8_4_k_cu_edgelist4cuda3std3__45__cpo6rbeginE,@object
	.size		_ZN34_INTERNAL_bc2918b8_4_k_cu_edgelist4cuda3std3__45__cpo6rbeginE,(_ZN34_INTERNAL_bc2918b8_4_k_cu_edgelist4cuda3std6ranges3__45__cpo7advanceE - _ZN34_INTERNAL_bc2918b8_4_k_cu_edgelist4cuda3std3__45__cpo6rbeginE)
_ZN34_INTERNAL_bc2918b8_4_k_cu_edgelist4cuda3std3__45__cpo6rbeginE:
	.zero		1
	.type		_ZN34_INTERNAL_bc2918b8_4_k_cu_edgelist4cuda3std6ranges3__45__cpo7advanceE,@object
	.size		_ZN34_INTERNAL_bc2918b8_4_k_cu_edgelist4cuda3std6ranges3__45__cpo7advanceE,(_ZN34_INTERNAL_bc2918b8_4_k_cu_edgelist6thrust24THRUST_300001_SM_1000_NS12placeholders3_10E - _ZN34_INTERNAL_bc2918b8_4_k_cu_edgelist4cuda3std6ranges3__45__cpo7advanceE)
_ZN34_INTERNAL_bc2918b8_4_k_cu_edgelist4cuda3std6ranges3__45__cpo7advanceE:
	.zero		1
	.type		_ZN34_INTERNAL_bc2918b8_4_k_cu_edgelist6thrust24THRUST_300001_SM_1000_NS12placeholders3_10E,@object
	.size		_ZN34_INTERNAL_bc2918b8_4_k_cu_edgelist6thrust24THRUST_300001_SM_1000_NS12placeholders3_10E,(_ZN34_INTERNAL_bc2918b8_4_k_cu_edgelist4cuda3std3__48in_placeE - _ZN34_INTERNAL_bc2918b8_4_k_cu_edgelist6thrust24THRUST_300001_SM_1000_NS12placeholders3_10E)
_ZN34_INTERNAL_bc2918b8_4_k_cu_edgelist6thrust24THRUST_300001_SM_1000_NS12placeholders3_10E:
	.zero		1
	.type		_ZN34_INTERNAL_bc2918b8_4_k_cu_edgelist4cuda3std3__48in_placeE,@object
	.size		_ZN34_INTERNAL_bc2918b8_4_k_cu_edgelist4cuda3std3__48in_placeE,(_ZN34_INTERNAL_bc2918b8_4_k_cu_edgelist4cuda3std6ranges3__45__cpo4sizeE - _ZN34_INTERNAL_bc2918b8_4_k_cu_edgelist4cuda3std3__48in_placeE)
_ZN34_INTERNAL_bc2918b8_4_k_cu_edgelist4cuda3std3__48in_placeE:
	.zero		1
	.type		_ZN34_INTERNAL_bc2918b8_4_k_cu_edgelist4cuda3std6ranges3__45__cpo4sizeE,@object
	.size		_ZN34_INTERNAL_bc2918b8_4_k_cu_edgelist4cuda3std6ranges3__45__cpo4sizeE,(_ZN34_INTERNAL_bc2918b8_4_k_cu_edgelist6thrust24THRUST_300001_SM_1000_NS12placeholders2_2E - _ZN34_INTERNAL_bc2918b8_4_k_cu_edgelist4cuda3std6ranges3__45__cpo4sizeE)
_ZN34_INTERNAL_bc2918b8_4_k_cu_edgelist4cuda3std6ranges3__45__cpo4sizeE:
	.zero		1
	.type		_ZN34_INTERNAL_bc2918b8_4_k_cu_edgelist6thrust24THRUST_300001_SM_1000_NS12placeholders2_2E,@object
	.size		_ZN34_INTERNAL_bc2918b8_4_k_cu_edgelist6thrust24THRUST_300001_SM_1000_NS12placeholders2_2E,(_ZN34_INTERNAL_bc2918b8_4_k_cu_edgelist4cuda3std3__45__cpo6cbeginE - _ZN34_INTERNAL_bc2918b8_4_k_cu_edgelist6thrust24THRUST_300001_SM_1000_NS12placeholders2_2E)
_ZN34_INTERNAL_bc2918b8_4_k_cu_edgelist6thrust24THRUST_300001_SM_1000_NS12placeholders2_2E:
	.zero		1
	.type		_ZN34_INTERNAL_bc2918b8_4_k_cu_edgelist4cuda3std3__45__cpo6cbeginE,@object
	.size		_ZN34_INTERNAL_bc2918b8_4_k_cu_edgelist4cuda3std3__45__cpo6cbeginE,(_ZN34_INTERNAL_bc2918b8_4_k_cu_edgelist4cuda3std6ranges3__45__cpo6cbeginE - _ZN34_INTERNAL_bc2918b8_4_k_cu_edgelist4cuda3std3__45__cpo6cbeginE)
_ZN34_INTERNAL_bc2918b8_4_k_cu_edgelist4cuda3std3__45__cpo6cbeginE:
	.zero		1
	.type		_ZN34_INTERNAL_bc2918b8_4_k_cu_edgelist4cuda3std6ranges3__45__cpo6cbeginE,@object
	.size		_ZN34_INTERNAL_bc2918b8_4_k_cu_edgelist4cuda3std6ranges3__45__cpo6cbeginE,(_ZN34_INTERNAL_bc2918b8_4_k_cu_edgelist6thrust24THRUST_300001_SM_1000_NS12placeholders2_6E - _ZN34_INTERNAL_bc2918b8_4_k_cu_edgelist4cuda3std6ranges3__45__cpo6cbeginE)
_ZN34_INTERNAL_bc2918b8_4_k_cu_edgelist4cuda3std6ranges3__45__cpo6cbeginE:
	.zero		1
	.type		_ZN34_INTERNAL_bc2918b8_4_k_cu_edgelist6thrust24THRUST_300001_SM_1000_NS12placeholders2_6E,@object
	.size		_ZN34_INTERNAL_bc2918b8_4_k_cu_edgelist6thrust24THRUST_300001_SM_1000_NS12placeholders2_6E,(_ZN34_INTERNAL_bc2918b8_4_k_cu_edgelist4cuda3std3__45__cpo7crbeginE - _ZN34_INTERNAL_bc2918b8_4_k_cu_edgelist6thrust24THRUST_300001_SM_1000_NS12placeholders2_6E)
_ZN34_INTERNAL_bc2918b8_4_k_cu_edgelist6thrust24THRUST_300001_SM_1000_NS12placeholders2_6E:
	.zero		1
	.type		_ZN34_INTERNAL_bc2918b8_4_k_cu_edgelist4cuda3std3__45__cpo7crbeginE,@object
	.size		_ZN34_INTERNAL_bc2918b8_4_k_cu_edgelist4cuda3std3__45__cpo7crbeginE,(_ZN34_INTERNAL_bc2918b8_4_k_cu_edgelist4cuda3std6ranges3__45__cpo4nextE - _ZN34_INTERNAL_bc2918b8_4_k_cu_edgelist4cuda3std3__45__cpo7crbeginE)
_ZN34_INTERNAL_bc2918b8_4_k_cu_edgelist4cuda3std3__45__cpo7crbeginE:
	.zero		1
	.type		_ZN34_INTERNAL_bc2918b8_4_k_cu_edgelist4cuda3std6ranges3__45__cpo4nextE,@object
	.size		_ZN34_INTERNAL_bc2918b8_4_k_cu_edgelist4cuda3std6ranges3__45__cpo4nextE,(_ZN34_INTERNAL_bc2918b8_4_k_cu_edgelist4cuda3std6ranges3__45__cpo4swapE - _ZN34_INTERNAL_bc2918b8_4_k_cu_edgelist4cuda3std6ranges3__45__cpo4nextE)
_ZN34_INTERNAL_bc2918b8_4_k_cu_edgelist4cuda3std6ranges3__45__cpo4nextE:
	.zero		1
	.type		_ZN34_INTERNAL_bc2918b8_4_k_cu_edgelist4cuda3std6ranges3__45__cpo4swapE,@object
	.size		_ZN34_INTERNAL_bc2918b8_4_k_cu_edgelist4cuda3std6ranges3__45__cpo4swapE,(_ZN34_INTERNAL_bc2918b8_4_k_cu_edgelist6thrust24THRUST_300001_SM_1000_NS8cuda_cub10par_nosyncE - _ZN34_INTERNAL_bc2918b8_4_k_cu_edgelist4cuda3std6ranges3__45__cpo4swapE)
_ZN34_INTERNAL_bc2918b8_4_k_cu_edgelist4cuda3std6ranges3__45__cpo4swapE:
	.zero		1
	.type		_ZN34_INTERNAL_bc2918b8_4_k_cu_edgelist6thrust24THRUST_300001_SM_1000_NS8cuda_cub10par_nosyncE,@object
	.size		_ZN34_INTERNAL_bc2918b8_4_k_cu_edgelist6thrust24THRUST_300001_SM_1000_NS8cuda_cub10par_nosyncE,(_ZN34_INTERNAL_bc2918b8_4_k_cu_edgelist6thrust24THRUST_300001_SM_1000_NS3seqE - _ZN34_INTERNAL_bc2918b8_4_k_cu_edgelist6thrust24THRUST_300001_SM_1000_NS8cuda_cub10par_nosyncE)
_ZN34_INTERNAL_bc2918b8_4_k_cu_edgelist6thrust24THRUST_300001_SM_1000_NS8cuda_cub10par_nosyncE:
	.zero		1
	.type		_ZN34_INTERNAL_bc2918b8_4_k_cu_edgelist6thrust24THRUST_300001_SM_1000_NS3seqE,@object
	.size		_ZN34_INTERNAL_bc2918b8_4_k_cu_edgelist6thrust24THRUST_300001_SM_1000_NS3seqE,(_ZN34_INTERNAL_bc2918b8_4_k_cu_edgelist4cuda3std3__420unreachable_sentinelE - _ZN34_INTERNAL_bc2918b8_4_k_cu_edgelist6thrust24THRUST_300001_SM_1000_NS3seqE)
_ZN34_INTERNAL_bc2918b8_4_k_cu_edgelist6thrust24THRUST_300001_SM_1000_NS3seqE:
	.zero		1
	.type		_ZN34_INTERNAL_bc2918b8_4_k_cu_edgelist4cuda3std3__420unreachable_sentinelE,@object
	.size		_ZN34_INTERNAL_bc2918b8_4_k_cu_edgelist4cuda3std3__420unreachable_sentinelE,(_ZN34_INTERNAL_bc2918b8_4_k_cu_edgelist4cuda3std6ranges3__45__cpo5ssizeE - _ZN34_INTERNAL_bc2918b8_4_k_cu_edgelist4cuda3std3__420unreachable_sentinelE)
_ZN34_INTERNAL_bc2918b8_4_k_cu_edgelist4cuda3std3__420unreachable_sentinelE:
	.zero		1
	.type		_ZN34_INTERNAL_bc2918b8_4_k_cu_edgelist4cuda3std6ranges3__45__cpo5ssizeE,@object
	.size		_ZN34_INTERNAL_bc2918b8_4_k_cu_edgelist4cuda3std6ranges3__45__cpo5ssizeE,(_ZN34_INTERNAL_bc2918b8_4_k_cu_edgelist6thrust24THRUST_300001_SM_1000_NS12placeholders2_3E - _ZN34_INTERNAL_bc2918b8_4_k_cu_edgelist4cuda3std6ranges3__45__cpo5ssizeE)
_ZN34_INTERNAL_bc2918b8_4_k_cu_edgelist4cuda3std6ranges3__45__cpo5ssizeE:
	.zero		1
	.type		_ZN34_INTERNAL_bc2918b8_4_k_cu_edgelist6thrust24THRUST_300001_SM_1000_NS12placeholders2_3E,@object
	.size		_ZN34_INTERNAL_bc2918b8_4_k_cu_edgelist6thrust24THRUST_300001_SM_1000_NS12placeholders2_3E,(_ZN34_INTERNAL_bc2918b8_4_k_cu_edgelist4cuda3std3__45__cpo4cendE - _ZN34_INTERNAL_bc2918b8_4_k_cu_edgelist6thrust24THRUST_300001_SM_1000_NS12placeholders2_3E)
_ZN34_INTERNAL_bc2918b8_4_k_cu_edgelist6thrust24THRUST_300001_SM_1000_NS12placeholders2_3E:
	.zero		1
	.type		_ZN34_INTERNAL_bc2918b8_4_k_cu_edgelist4cuda3std3__45__cpo4cendE,@object
	.size		_ZN34_INTERNAL_bc2918b8_4_k_cu_edgelist4cuda3std3__45__cpo4cendE,(_ZN34_INTERNAL_bc2918b8_4_k_cu_edgelist4cuda3std6ranges3__45__cpo4cendE - _ZN34_INTERNAL_bc2918b8_4_k_cu_edgelist4cuda3std3__45__cpo4cendE)
_ZN34_INTERNAL_bc2918b8_4_k_cu_edgelist4cuda3std3__45__cpo4cendE:
	.zero		1
	.type		_ZN34_INTERNAL_bc2918b8_4_k_cu_edgelist4cuda3std6ranges3__45__cpo4cendE,@object
	.size		_ZN34_INTERNAL_bc2918b8_4_k_cu_edgelist4cuda3std6ranges3__45__cpo4cendE,(_ZN34_INTERNAL_bc2918b8_4_k_cu_edgelist6thrust24THRUST_300001_SM_1000_NS12placeholders2_7E - _ZN34_INTERNAL_bc2918b8_4_k_cu_edgelist4cuda3std6ranges3__45__cpo4cendE)
_ZN34_INTERNAL_bc2918b8_4_k_cu_edgelist4cuda3std6ranges3__45__cpo4cendE:
	.zero		1
	.type		_ZN34_INTERNAL_bc2918b8_4_k_cu_edgelist6thrust24THRUST_300001_SM_1000_NS12placeholders2_7E,@object
	.size		_ZN34_INTERNAL_bc2918b8_4_k_cu_edgelist6thrust24THRUST_300001_SM_1000_NS12placeholders2_7E,(_ZN34_INTERNAL_bc2918b8_4_k_cu_edgelist4cuda3std3__45__cpo5crendE - _ZN34_INTERNAL_bc2918b8_4_k_cu_edgelist6thrust24THRUST_300001_SM_1000_NS12placeholders2_7E)
_ZN34_INTERNAL_bc2918b8_4_k_cu_edgelist6thrust24THRUST_300001_SM_1000_NS12placeholders2_7E:
	.zero		1
	.type		_ZN34_INTERNAL_bc2918b8_4_k_cu_edgelist4cuda3std3__45__cpo5crendE,@object
	.size		_ZN34_INTERNAL_bc2918b8_4_k_cu_edgelist4cuda3std3__45__cpo5crendE,(_ZN34_INTERNAL_bc2918b8_4_k_cu_edgelist4cuda3std6ranges3__45__cpo4prevE - _ZN34_INTERNAL_bc2918b8_4_k_cu_edgelist4cuda3std3__45__cpo5crendE)
_ZN34_INTERNAL_bc2918b8_4_k_cu_edgelist4cuda3std3__45__cpo5crendE:
	.zero		1
	.type		_ZN34_INTERNAL_bc2918b8_4_k_cu_edgelist4cuda3std6ranges3__45__cpo4prevE,@object
	.size		_ZN34_INTERNAL_bc2918b8_4_k_cu_edgelist4cuda3std6ranges3__45__cpo4prevE,(_ZN34_INTERNAL_bc2918b8_4_k_cu_edgelist4cuda3std6ranges3__45__cpo9iter_moveE - _ZN34_INTERNAL_bc2918b8_4_k_cu_edgelist4cuda3std6ranges3__45__cpo4prevE)
_ZN34_INTERNAL_bc2918b8_4_k_cu_edgelist4cuda3std6ranges3__45__cpo4prevE:
	.zero		1
	.type		_ZN34_INTERNAL_bc2918b8_4_k_cu_edgelist4cuda3std6ranges3__45__cpo9iter_moveE,@object
	.size		_ZN34_INTERNAL_bc2918b8_4_k_cu_edgelist4cuda3std6ranges3__45__cpo9iter_moveE,(_ZN34_INTERNAL_bc2918b8_4_k_cu_edgelist6thrust24THRUST_300001_SM_1000_NS6system6detail10sequential3seqE - _ZN34_INTERNAL_bc2918b8_4_k_cu_edgelist4cuda3std6ranges3__45__cpo9iter_moveE)
_ZN34_INTERNAL_bc2918b8_4_k_cu_edgelist4cuda3std6ranges3__45__cpo9iter_moveE:
	.zero		1
	.type		_ZN34_INTERNAL_bc2918b8_4_k_cu_edgelist6thrust24THRUST_300001_SM_1000_NS6system6detail10sequential3seqE,@object
	.size		_ZN34_INTERNAL_bc2918b8_4_k_cu_edgelist6thrust24THRUST_300001_SM_1000_NS6system6detail10sequential3seqE,(_ZN34_INTERNAL_bc2918b8_4_k_cu_edgelist6thrust24THRUST_300001_SM_1000_NS12placeholders2_9E - _ZN34_INTERNAL_bc2918b8_4_k_cu_edgelist6thrust24THRUST_300001_SM_1000_NS6system6detail10sequential3seqE)
_ZN34_INTERNAL_bc2918b8_4_k_cu_edgelist6thrust24THRUST_300001_SM_1000_NS6system6detail10sequential3seqE:
	.zero		1
	.type		_ZN34_INTERNAL_bc2918b8_4_k_cu_edgelist6thrust24THRUST_300001_SM_1000_NS12placeholders2_9E,@object
	.size		_ZN34_INTERNAL_bc2918b8_4_k_cu_edgelist6thrust24THRUST_300001_SM_1000_NS12placeholders2_9E,(_ZN34_INTERNAL_bc2918b8_4_k_cu_edgelist4cuda3std3__419piecewise_constructE - _ZN34_INTERNAL_bc2918b8_4_k_cu_edgelist6thrust24THRUST_300001_SM_1000_NS12placeholders2_9E)
_ZN34_INTERNAL_bc2918b8_4_k_cu_edgelist6thrust24THRUST_300001_SM_1000_NS12placeholders2_9E:
	.zero		1
	.type		_ZN34_INTERNAL_bc2918b8_4_k_cu_edgelist4cuda3std3__419piecewise_constructE,@object
	.size		_ZN34_INTERNAL_bc2918b8_4_k_cu_edgelist4cuda3std3__419piecewise_constructE,(_ZN34_INTERNAL_bc2918b8_4_k_cu_edgelist4cuda3std6ranges3__45__cpo5cdataE - _ZN34_INTERNAL_bc2918b8_4_k_cu_edgelist4cuda3std3__419piecewise_constructE)
_ZN34_INTERNAL_bc2918b8_4_k_cu_edgelist4cuda3std3__419piecewise_constructE:
	.zero		1
	.type		_ZN34_INTERNAL_bc2918b8_4_k_cu_edgelist4cuda3std6ranges3__45__cpo5cdataE,@object
	.size		_ZN34_INTERNAL_bc2918b8_4_k_cu_edgelist4cuda3std6ranges3__45__cpo5cdataE,(_ZN34_INTERNAL_bc2918b8_4_k_cu_edgelist6thrust24THRUST_300001_SM_1000_NS12placeholders2_1E - _ZN34_INTERNAL_bc2918b8_4_k_cu_edgelist4cuda3std6ranges3__45__cpo5cdataE)
_ZN34_INTERNAL_bc2918b8_4_k_cu_edgelist4cuda3std6ranges3__45__cpo5cdataE:
	.zero		1
	.type		_ZN34_INTERNAL_bc2918b8_4_k_cu_edgelist6thrust24THRUST_300001_SM_1000_NS12placeholders2_1E,@object
	.size		_ZN34_INTERNAL_bc2918b8_4_k_cu_edgelist6thrust24THRUST_300001_SM_1000_NS12placeholders2_1E,(_ZN34_INTERNAL_bc2918b8_4_k_cu_edgelist4cuda3std3__45__cpo3endE - _ZN34_INTERNAL_bc2918b8_4_k_cu_edgelist6thrust24THRUST_300001_SM_1000_NS12placeholders2_1E)
_ZN34_INTERNAL_bc2918b8_4_k_cu_edgelist6thrust24THRUST_300001_SM_1000_NS12placeholders2_1E:
	.zero		1
	.type		_ZN34_INTERNAL_bc2918b8_4_k_cu_edgelist4cuda3std3__45__cpo3endE,@object
	.size		_ZN34_INTERNAL_bc2918b8_4_k_cu_edgelist4cuda3std3__45__cpo3endE,(_ZN34_INTERNAL_bc2918b8_4_k_cu_edgelist4cuda3std6ranges3__45__cpo3endE - _ZN34_INTERNAL_bc2918b8_4_k_cu_edgelist4cuda3std3__45__cpo3endE)
_ZN34_INTERNAL_bc2918b8_4_k_cu_edgelist4cuda3std3__45__cpo3endE:
	.zero		1
	.type		_ZN34_INTERNAL_bc2918b8_4_k_cu_edgelist4cuda3std6ranges3__45__cpo3endE,@object
	.size		_ZN34_INTERNAL_bc2918b8_4_k_cu_edgelist4cuda3std6ranges3__45__cpo3endE,(_ZN34_INTERNAL_bc2918b8_4_k_cu_edgelist6thrust24THRUST_300001_SM_1000_NS12placeholders2_5E - _ZN34_INTERNAL_bc2918b8_4_k_cu_edgelist4cuda3std6ranges3__45__cpo3endE)
_ZN34_INTERNAL_bc2918b8_4_k_cu_edgelist4cuda3std6ranges3__45__cpo3endE:
	.zero		1
	.type		_ZN34_INTERNAL_bc2918b8_4_k_cu_edgelist6thrust24THRUST_300001_SM_1000_NS12placeholders2_5E,@object
	.size		_ZN34_INTERNAL_bc2918b8_4_k_cu_edgelist6thrust24THRUST_300001_SM_1000_NS12placeholders2_5E,(_ZN34_INTERNAL_bc2918b8_4_k_cu_edgelist4cuda3std3__45__cpo4rendE - _ZN34_INTERNAL_bc2918b8_4_k_cu_edgelist6thrust24THRUST_300001_SM_1000_NS12placeholders2_5E)
_ZN34_INTERNAL_bc2918b8_4_k_cu_edgelist6thrust24THRUST_300001_SM_1000_NS12placeholders2_5E:
	.zero		1
	.type		_ZN34_INTERNAL_bc2918b8_4_k_cu_edgelist4cuda3std3__45__cpo4rendE,@object
	.size		_ZN34_INTERNAL_bc2918b8_4_k_cu_edgelist4cuda3std3__45__cpo4rendE,(_ZN34_INTERNAL_bc2918b8_4_k_cu_edgelist4cuda3std6ranges3__45__cpo9iter_swapE - _ZN34_INTERNAL_bc2918b8_4_k_cu_edgelist4cuda3std3__45__cpo4rendE)
_ZN34_INTERNAL_bc2918b8_4_k_cu_edgelist4cuda3std3__45__cpo4rendE:
	.zero		1
	.type		_ZN34_INTERNAL_bc2918b8_4_k_cu_edgelist4cuda3std6ranges3__45__cpo9iter_swapE,@object
	.size		_ZN34_INTERNAL_bc2918b8_4_k_cu_edgelist4cuda3std6ranges3__45__cpo9iter_swapE,(_ZN34_INTERNAL_bc2918b8_4_k_cu_edgelist4cuda3std3__48unexpectE - _ZN34_INTERNAL_bc2918b8_4_k_cu_edgelist4cuda3std6ranges3__45__cpo9iter_swapE)
_ZN34_INTERNAL_bc2918b8_4_k_cu_edgelist4cuda3std6ranges3__45__cpo9iter_swapE:
	.zero		1
	.type		_ZN34_INTERNAL_bc2918b8_4_k_cu_edgelist4cuda3std3__48unexpectE,@object
	.size		_ZN34_INTERNAL_bc2918b8_4_k_cu_edgelist4cuda3std3__48unexpectE,(_ZN34_INTERNAL_bc2918b8_4_k_cu_edgelist6thrust24THRUST_300001_SM_1000_NS8cuda_cub3parE - _ZN34_INTERNAL_bc2918b8_4_k_cu_edgelist4cuda3std3__48unexpectE)
_ZN34_INTERNAL_bc2918b8_4_k_cu_edgelist4cuda3std3__48unexpectE:
	.zero		1
	.type		_ZN34_INTERNAL_bc2918b8_4_k_cu_edgelist6thrust24THRUST_300001_SM_1000_NS8cuda_cub3parE,@object
	.size		_ZN34_INTERNAL_bc2918b8_4_k_cu_edgelist6thrust24THRUST_300001_SM_1000_NS8cuda_cub3parE,(.L_29 - _ZN34_INTERNAL_bc2918b8_4_k_cu_edgelist6thrust24THRUST_300001_SM_1000_NS8cuda_cub3parE)
_ZN34_INTERNAL_bc2918b8_4_k_cu_edgelist6thrust24THRUST_300001_SM_1000_NS8cuda_cub3parE:
	.zero		1
.L_29:


//--------------------- .nv.shared._ZN3cub18CUB_300001_SM_10006detail6reduce18DeviceReduceKernelINS2_10policy_hubIijN4cuda3__47maximumIvEEE10Policy1000EPijS8_iNS5_3std3__410__identityEEEvT0_PT3_T1_NS0_13GridEvenShareISI_EET2_T4_ --------------------------
	.section	.nv.shared._ZN3cub18CUB_300001_SM_10006detail6reduce18DeviceReduceKernelINS2_10policy_hubIijN4cuda3__47maximumIvEEE10Policy1000EPijS8_iNS5_3std3__410__identityEEEvT0_PT3_T1_NS0_13GridEvenShareISI_EET2_T4_,"aw",@nobits
	.sectionflags	@""
	.align	4
.nv.shared._ZN3cub18CUB_300001_SM_10006detail6reduce18DeviceReduceKernelINS2_10policy_hubIijN4cuda3__47maximumIvEEE10Policy1000EPijS8_iNS5_3std3__410__identityEEEvT0_PT3_T1_NS0_13GridEvenShareISI_EET2_T4_:
	.zero		1068


//--------------------- .nv.shared._ZN3cub18CUB_300001_SM_10006detail6reduce28DeviceReduceSingleTileKernelINS2_10policy_hubIijN4cuda3__47maximumIvEEE10Policy1000EPiSB_jS8_iiNS5_3std3__410__identityEEEvT0_T1_T2_T3_T4_T6_ --------------------------
	.section	.nv.shared._ZN3cub18CUB_300001_SM_10006detail6reduce28DeviceReduceSingleTileKernelINS2_10policy_hubIijN4cuda3__47maximumIvEEE10Policy1000EPiSB_jS8_iiNS5_3std3__410__identityEEEvT0_T1_T2_T3_T4_T6_,"aw",@nobits
	.sectionflags	@""
	.align	4
.nv.shared._ZN3cub18CUB_300001_SM_10006detail6reduce28DeviceReduceSingleTileKernelINS2_10policy_hubIijN4cuda3__47maximumIvEEE10Policy1000EPiSB_jS8_iiNS5_3std3__410__identityEEEvT0_T1_T2_T3_T4_T6_:
	.zero		1068


//--------------------- .nv.shared._ZN3cub18CUB_300001_SM_10006detail4scan16DeviceScanKernelINS2_10policy_hubIiiijN4cuda3std3__44plusIvEEE10Policy1000EPiSC_NS0_13ScanTileStateIiLb1EEES9_NS1_10InputValueIiSC_EEjiLb0EiEEvT0_T1_T2_iT3_T4_T5_ --------------------------
	.section	.nv.shared._ZN3cub18CUB_300001_SM_10006detail4scan16DeviceScanKernelINS2_10policy_hubIiiijN4cuda3std3__44plusIvEEE10Policy1000EPiSC_NS0_13ScanTileStateIiLb1EEES9_NS1_10InputValueIiSC_EEjiLb0EiEEvT0_T1_T2_iT3_T4_T5_,"aw",@nobits
	.sectionflags	@""
	.align	16
.nv.shared._ZN3cub18CUB_300001_SM_10006detail4scan16DeviceScanKernelINS2_10policy_hubIiiijN4cuda3std3__44plusIvEEE10Policy1000EPiSC_NS0_13ScanTileStateIiLb1EEES9_NS1_10InputValueIiSC_EEjiLb0EiEEvT0_T1_T2_iT3_T4_T5_:
	.zero		34832


//--------------------- .nv.constant0._ZN3cub18CUB_300001_SM_10006detail6reduce28DeviceReduceSingleTileKernelINS2_10policy_hubIijN4cuda3__47maximumIvEEE10Policy1000EPiSB_iS8_iiNS5_3std3__410__identityEEEvT0_T1_T2_T3_T4_T6_ --------------------------
	.section	.nv.constant0._ZN3cub18CUB_300001_SM_10006detail6reduce28DeviceReduceSingleTileKernelINS2_10policy_hubIijN4cuda3__47maximumIvEEE10Policy1000EPiSB_iS8_iiNS5_3std3__410__identityEEEvT0_T1_T2_T3_T4_T6_,"a",@progbits
	.sectionflags	@""
	.align	4
.nv.constant0._ZN3cub18CUB_300001_SM_10006detail6reduce28DeviceReduceSingleTileKernelINS2_10policy_hubIijN4cuda3__47maximumIvEEE10Policy1000EPiSB_iS8_iiNS5_3std3__410__identityEEEvT0_T1_T2_T3_T4_T6_:
	.zero		925


//--------------------- .nv.constant0._ZN3cub18CUB_300001_SM_10006detail6reduce18DeviceReduceKernelINS2_10policy_hubIijN4cuda3__47maximumIvEEE10Policy1000EPijS8_iNS5_3std3__410__identityEEEvT0_PT3_T1_NS0_13GridEvenShareISI_EET2_T4_ --------------------------
	.section	.nv.constant0._ZN3cub18CUB_300001_SM_10006detail6reduce18DeviceReduceKernelINS2_10policy_hubIijN4cuda3__47maximumIvEEE10Policy1000EPijS8_iNS5_3std3__410__identityEEEvT0_PT3_T1_NS0_13GridEvenShareISI_EET2_T4_,"a",@progbits
	.sectionflags	@""
	.align	4
.nv.constant0._ZN3cub18CUB_300001_SM_10006detail6reduce18DeviceReduceKernelINS2_10policy_hubIijN4cuda3__47maximumIvEEE10Policy1000EPijS8_iNS5_3std3__410__identityEEEvT0_PT3_T1_NS0_13GridEvenShareISI_EET2_T4_:
	.zero		958


//--------------------- .nv.constant0._ZN3cub18CUB_300001_SM_10006detail6reduce28DeviceReduceSingleTileKernelINS2_10policy_hubIijN4cuda3__47maximumIvEEE10Policy1000EPiSB_jS8_iiNS5_3std3__410__identityEEEvT0_T1_T2_T3_T4_T6_ --------------------------
	.section	.nv.constant0._ZN3cub18CUB_300001_SM_10006detail6reduce28DeviceReduceSingleTileKernelINS2_10policy_hubIijN4cuda3__47maximumIvEEE10Policy1000EPiSB_jS8_iiNS5_3std3__410__identityEEEvT0_T1_T2_T3_T4_T6_,"a",@progbits
	.sectionflags	@""
	.align	4
.nv.constant0._ZN3cub18CUB_300001_SM_10006detail6reduce28DeviceReduceSingleTileKernelINS2_10policy_hubIijN4cuda3__47maximumIvEEE10Policy1000EPiSB_jS8_iiNS5_3std3__410__identityEEEvT0_T1_T2_T3_T4_T6_:
	.zero		925


//--------------------- .nv.constant0._ZN3cub18CUB_300001_SM_10006detail4scan16DeviceScanKernelINS2_10policy_hubIiiijN4cuda3std3__44plusIvEEE10Policy1000EPiSC_NS0_13ScanTileStateIiLb1EEES9_NS1_10InputValueIiSC_EEjiLb0EiEEvT0_T1_T2_iT3_T4_T5_ --------------------------
	.section	.nv.constant0._ZN3cub18CUB_300001_SM_10006detail4scan16DeviceScanKernelINS2_10policy_hubIiiijN4cuda3std3__44plusIvEEE10Policy1000EPiSC_NS0_13ScanTileStateIiLb1EEES9_NS1_10InputValueIiSC_EEjiLb0EiEEvT0_T1_T2_iT3_T4_T5_,"a",@progbits
	.sectionflags	@""
	.align	4
.nv.constant0._ZN3cub18CUB_300001_SM_10006detail4scan16DeviceScanKernelINS2_10policy_hubIiiijN4cuda3std3__44plusIvEEE10Policy1000EPiSC_NS0_13ScanTileStateIiLb1EEES9_NS1_10InputValueIiSC_EEjiLb0EiEEvT0_T1_T2_iT3_T4_T5_:
	.zero		948


//--------------------- .nv.constant0._ZN3cub18CUB_300001_SM_10006detail4scan20DeviceScanInitKernelINS0_13ScanTileStateIiLb1EEEEEvT_i --------------------------
	.section	.nv.constant0._ZN3cub18CUB_300001_SM_10006detail4scan20DeviceScanInitKernelINS0_13ScanTileStateIiLb1EEEEEvT_i,"a",@progbits
	.sectionflags	@""
	.align	4
.nv.constant0._ZN3cub18CUB_300001_SM_10006detail4scan20DeviceScanInitKernelINS0_13ScanTileStateIiLb1EEEEEvT_i:
	.zero		908


//--------------------- .nv.constant0._ZN3cub18CUB_300001_SM_10006detail11EmptyKernelIvEEvv --------------------------
	.section	.nv.constant0._ZN3cub18CUB_300001_SM_10006detail11EmptyKernelIvEEvv,"a",@progbits
	.sectionflags	@""
	.align	4
.nv.constant0._ZN3cub18CUB_300001_SM_10006detail11EmptyKernelIvEEvv:
	.zero		896


//--------------------- .nv.constant0._Z9DFSKerneliiiiiPiS_S_S_S_S_S_S_S_ --------------------------
	.section	.nv.constant0._Z9DFSKerneliiiiiPiS_S_S_S_S_S_S_S_,"a",@progbits
	.sectionflags	@""
	.align	4
.nv.constant0._Z9DFSKerneliiiiiPiS_S_S_S_S_S_S_S_:
	.zero		992


//--------------------- .nv.constant0._Z14buildHashTablePiS_S_S_S_iiii --------------------------
	.section	.nv.constant0._Z14buildHashTablePiS_S_S_S_iiii,"a",@progbits
	.sectionflags	@""
	.align	4
.nv.constant0._Z14buildHashTablePiS_S_S_S_iiii:
	.zero		952


//--------------------- .nv.constant0._Z20buildHashTableOffsetPiS_ii --------------------------
	.section	.nv.constant0._Z20buildHashTableOffsetPiS_ii,"a",@progbits
	.sectionflags	@""
	.align	4
.nv.constant0._Z20buildHashTableOffsetPiS_ii:
	.zero		920


//--------------------- .nv.constant0._Z22translateIntoCSRKernelPiiiS_S_ --------------------------
	.section	.nv.constant0._Z22translateIntoCSRKernelPiiiS_S_,"a",@progbits
	.sectionflags	@""
	.align	4
.nv.constant0._Z22translateIntoCSRKernelPiiiS_S_:
	.zero		928


//--------------------- SYMBOLS --------------------------

	.type		.nv.reservedSmem.offset0,@object
	.size		.nv.reservedSmem.offset0,0x4
	.type		.nv.reservedSmem.cap,@object
	.size		.nv.reservedSmem.cap,0x4
	.type		vprintf,@function
	.type		free,@function
	.type		malloc,@function
